// auto-generated by cutlass_sweep.conv — config: {"arch": "sm_100", "cluster_m": 2, "cluster_n": 1, "conv_kind": "dgrad", "dtype": "tf32", "ndim": 2, "tile_k": 64, "tile_m": 256, "tile_n": 64}
#include "cutlass/cutlass.h"
#include "cute/tensor.hpp"
#include "cutlass/kernel_hardware_info.hpp"
#include "cutlass/conv/convolution.h"
#include "cutlass/conv/dispatch_policy.hpp"
#include "cutlass/conv/collective/collective_builder.hpp"
#include "cutlass/conv/kernel/conv_universal.hpp"
#include "cutlass/conv/device/conv_universal_adapter.hpp"
#include "cutlass/epilogue/collective/collective_builder.hpp"

using namespace cute;
using Elem = cutlass::tfloat32_t;
using Acc  = float;
using LayoutAB = cutlass::layout::TensorNHWC;
using LayoutC  = cutlass::layout::TensorNHWC;
constexpr auto ConvOp = cutlass::conv::Operator::kDgrad;
using TileShape    = Shape<_256, _64, Shape<_64>>;
using ClusterShape = Shape<_2, _1, _1>;

using CollectiveEpilogue = typename cutlass::epilogue::collective::CollectiveBuilder<
    cutlass::arch::Sm100, cutlass::arch::OpClassTensorOp,
    TileShape, ClusterShape,
    cutlass::epilogue::collective::EpilogueTileAuto,
    Acc, Acc,
    Elem, LayoutC, 128 / cutlass::sizeof_bits<Elem>::value,
    Elem, LayoutC, 128 / cutlass::sizeof_bits<Elem>::value,
    cutlass::epilogue::collective::EpilogueScheduleAuto
  >::CollectiveOp;

using CollectiveMainloop = typename cutlass::conv::collective::CollectiveBuilder<
    cutlass::arch::Sm100, cutlass::arch::OpClassTensorOp, ConvOp,
    Elem, LayoutAB, 128 / cutlass::sizeof_bits<Elem>::value,
    Elem, LayoutAB, 128 / cutlass::sizeof_bits<Elem>::value,
    Acc,
    TileShape, ClusterShape,
    cutlass::conv::collective::StageCountAutoCarveout<
        static_cast<int>(sizeof(typename CollectiveEpilogue::SharedStorage))>,
    cutlass::conv::collective::KernelScheduleAuto
  >::CollectiveOp;

using ProblemShape = cutlass::conv::ConvProblemShape<
    ConvOp, CollectiveMainloop::DispatchPolicy::NumSpatialDimensions>;
using ConvKernel = cutlass::conv::kernel::ConvUniversal<
    ProblemShape, CollectiveMainloop, CollectiveEpilogue>;
using Conv = cutlass::conv::device::ConvUniversalAdapter<ConvKernel>;

auto* _anchor = &cutlass::device_kernel<ConvKernel>;


// ===== COMPILED SASS (sm_100a) =====

	.target	sm_100a

	.elftype	@"ET_EXEC"


//--------------------- .note.nv.tkinfo           --------------------------
	.section	.note.nv.tkinfo,"",@"SHT_NOTE"
	.sectionflags	@"SHF_NOTE_NV_TKINFO"
	.tkinfo
        /*0018*/ 	.word	0x00000002
        /*0030*/ 	.string	""
        /*0030*/ 	.string	"ptxas"
        /*0030*/ 	.string	"Cuda compilation tools, release 13.0, V13.0.88"
        /*0030*/ 	.string	"Build cuda_13.0.r13.0/compiler.36424714_0"
        /*0030*/ 	.string	"-arch sm_100a -m 64 "



//--------------------- .note.nv.cuinfo           --------------------------
	.section	.note.nv.cuinfo,"",@"SHT_NOTE"
	.sectionflags	@"SHF_NOTE_NV_CUINFO"
        /*0018*/ 	.short	0x0002
        /*001a*/ 	.short	0x0064
        /*001c*/ 	.short	0x0082
	.zero		2


//--------------------- .nv.info                  --------------------------
	.section	.nv.info,"",@"SHT_CUDA_INFO"
	.align	4


	//----- nvinfo : EIATTR_REGCOUNT
	.align		4
        /*0000*/ 	.byte	0x04, 0x2f
        /*0002*/ 	.short	(.L_19 - .L_18)
	.align		4
.L_18:
        /*0004*/ 	.word	index@(_ZN7cutlass13device_kernelINS_4conv6kernel13ConvUniversalINS1_16ConvProblemShapeILNS1_8OperatorE1ELi2EEENS1_10collective14CollectiveConvINS1_47MainloopSm100TmaUmmaWarpSpecializedImplicitGemmILS5_1ELi4ELi2ELi1ELi2EN4cute5tupleIJNSA_1CILi2EEENSC_ILi1EEESE_EEEEENSB_IJNSC_ILi256EEENSC_ILi64EEENSB_IJSI_EEEEEENS_10tfloat32_tESL_NSA_8TiledMMAINSA_8MMA_AtomIJNSA_23SM100_MMA_TF32_2x1SM_SSISL_SL_fLi256ELi64ELNSA_4UMMA5MajorE0ELSQ_1ELNSP_7ScaleInE0ELSR_0EEEEEENSA_6LayoutINSB_IJSE_SE_SE_EEENSB_IJNSC_ILi0EEESW_SW_EEEEENSB_IJNSA_10UnderscoreESZ_SZ_EEEEENS7_6detail27Sm100ImplicitGemmTileTraitsINSA_25SM100_TMA_2SM_LOAD_IM2COLENSA_14ComposedLayoutINSA_7SwizzleILi3ELi4ELi3EEENSA_18smem_ptr_flag_bitsILi32EEENSU_INSB_IJNSC_ILi8EEENSC_ILi32EEEEEENSB_IJS1B_SE_EEEEEEEvEENS13_INSA_18SM100_TMA_2SM_LOADENS15_INS16_ILi2ELi5ELi2EEES19_NSU_INSB_IJS1B_NSC_ILi4EEEEEENSB_IJSE_S1B_EEEEEEEvEEEENS_8epilogue10collective18CollectiveEpilogueINS1Q_23Sm100TmaWarpSpecializedILi4ELi2ELi16ELb1ELb0EEEJNSB_IJNSC_ILi128EEESI_SJ_EEENSB_IJNSU_IS1V_SE_EENSU_INSC_ILi16EEESE_EEEEESL_NSB_IJNSB_IJlllEEESE_SW_EEESL_S22_NS1Q_6fusion15FusionCallbacksIS1U_NS23_17LinearCombinationISL_fSL_fLNS_15FloatRoundStyleE2EEES1W_S20_JEEENSA_5SM1004TMEM4LOAD26SM100_TMEM_LOAD_32dp32b16xENSA_20SM90_TMA_LOAD_IM2COLENS15_INS16_ILi2ELi4ELi3EEES19_NSU_INSB_IJS1A_S1Y_EEENSB_IJS1Y_SE_EEEEEEENSA_39AutoVectorizingCopyWithAssumedAlignmentILi128EEENSA_21SM90_TMA_STORE_IM2COLES2I_S2K_S2K_EEEvvEEEEvNT_6ParamsE)
        /*0008*/ 	.word	0x00000060


	//----- nvinfo : EIATTR_FRAME_SIZE
	.align		4
.L_19:
        /*000c*/ 	.byte	0x04, 0x11
        /*000e*/ 	.short	(.L_21 - .L_20)
	.align		4
.L_20:
        /*0010*/ 	.word	index@($__internal_2_$__cuda_sm10x_tcgen05_guardrail_trap_unallocated_columns_being_dealloced)
        /*0014*/ 	.word	0x00000008


	//----- nvinfo : EIATTR_FRAME_SIZE
	.align		4
.L_21:
        /*0018*/ 	.byte	0x04, 0x11
        /*001a*/ 	.short	(.L_23 - .L_22)
	.align		4
.L_22:
        /*001c*/ 	.word	index@($__internal_1_$__cuda_sm10x_tcgen05_guardrail_trap_phase_invalid_during_alloc)
        /*0020*/ 	.word	0x00000008


	//----- nvinfo : EIATTR_FRAME_SIZE
	.align		4
.L_23:
        /*0024*/ 	.byte	0x04, 0x11
        /*0026*/ 	.short	(.L_25 - .L_24)
	.align		4
.L_24:
        /*0028*/ 	.word	index@($__internal_0_$__cuda_sm10x_tcgen05_guardrail_trap_col_being_dealloced_not_returned_by_alloc)
        /*002c*/ 	.word	0x00000008


	//----- nvinfo : EIATTR_FRAME_SIZE
	.align		4
.L_25:
        /*0030*/ 	.byte	0x04, 0x11
        /*0032*/ 	.short	(.L_27 - .L_26)
	.align		4
.L_26:
        /*0034*/ 	.word	index@(_ZN7cutlass13device_kernelINS_4conv6kernel13ConvUniversalINS1_16ConvProblemShapeILNS1_8OperatorE1ELi2EEENS1_10collective14CollectiveConvINS1_47MainloopSm100TmaUmmaWarpSpecializedImplicitGemmILS5_1ELi4ELi2ELi1ELi2EN4cute5tupleIJNSA_1CILi2EEENSC_ILi1EEESE_EEEEENSB_IJNSC_ILi256EEENSC_ILi64EEENSB_IJSI_EEEEEENS_10tfloat32_tESL_NSA_8TiledMMAINSA_8MMA_AtomIJNSA_23SM100_MMA_TF32_2x1SM_SSISL_SL_fLi256ELi64ELNSA_4UMMA5MajorE0ELSQ_1ELNSP_7ScaleInE0ELSR_0EEEEEENSA_6LayoutINSB_IJSE_SE_SE_EEENSB_IJNSC_ILi0EEESW_SW_EEEEENSB_IJNSA_10UnderscoreESZ_SZ_EEEEENS7_6detail27Sm100ImplicitGemmTileTraitsINSA_25SM100_TMA_2SM_LOAD_IM2COLENSA_14ComposedLayoutINSA_7SwizzleILi3ELi4ELi3EEENSA_18smem_ptr_flag_bitsILi32EEENSU_INSB_IJNSC_ILi8EEENSC_ILi32EEEEEENSB_IJS1B_SE_EEEEEEEvEENS13_INSA_18SM100_TMA_2SM_LOADENS15_INS16_ILi2ELi5ELi2EEES19_NSU_INSB_IJS1B_NSC_ILi4EEEEEENSB_IJSE_S1B_EEEEEEEvEEEENS_8epilogue10collective18CollectiveEpilogueINS1Q_23Sm100TmaWarpSpecializedILi4ELi2ELi16ELb1ELb0EEEJNSB_IJNSC_ILi128EEESI_SJ_EEENSB_IJNSU_IS1V_SE_EENSU_INSC_ILi16EEESE_EEEEESL_NSB_IJNSB_IJlllEEESE_SW_EEESL_S22_NS1Q_6fusion15FusionCallbacksIS1U_NS23_17LinearCombinationISL_fSL_fLNS_15FloatRoundStyleE2EEES1W_S20_JEEENSA_5SM1004TMEM4LOAD26SM100_TMEM_LOAD_32dp32b16xENSA_20SM90_TMA_LOAD_IM2COLENS15_INS16_ILi2ELi4ELi3EEES19_NSU_INSB_IJS1A_S1Y_EEENSB_IJS1Y_SE_EEEEEEENSA_39AutoVectorizingCopyWithAssumedAlignmentILi128EEENSA_21SM90_TMA_STORE_IM2COLES2I_S2K_S2K_EEEvvEEEEvNT_6ParamsE)
        /*0038*/ 	.word	0x00000008


	//----- nvinfo : EIATTR_MIN_STACK_SIZE
	.align		4
.L_27:
        /*003c*/ 	.byte	0x04, 0x12
        /*003e*/ 	.short	(.L_29 - .L_28)
	.align		4
.L_28:
        /*0040*/ 	.word	index@(_ZN7cutlass13device_kernelINS_4conv6kernel13ConvUniversalINS1_16ConvProblemShapeILNS1_8OperatorE1ELi2EEENS1_10collective14CollectiveConvINS1_47MainloopSm100TmaUmmaWarpSpecializedImplicitGemmILS5_1ELi4ELi2ELi1ELi2EN4cute5tupleIJNSA_1CILi2EEENSC_ILi1EEESE_EEEEENSB_IJNSC_ILi256EEENSC_ILi64EEENSB_IJSI_EEEEEENS_10tfloat32_tESL_NSA_8TiledMMAINSA_8MMA_AtomIJNSA_23SM100_MMA_TF32_2x1SM_SSISL_SL_fLi256ELi64ELNSA_4UMMA5MajorE0ELSQ_1ELNSP_7ScaleInE0ELSR_0EEEEEENSA_6LayoutINSB_IJSE_SE_SE_EEENSB_IJNSC_ILi0EEESW_SW_EEEEENSB_IJNSA_10UnderscoreESZ_SZ_EEEEENS7_6detail27Sm100ImplicitGemmTileTraitsINSA_25SM100_TMA_2SM_LOAD_IM2COLENSA_14ComposedLayoutINSA_7SwizzleILi3ELi4ELi3EEENSA_18smem_ptr_flag_bitsILi32EEENSU_INSB_IJNSC_ILi8EEENSC_ILi32EEEEEENSB_IJS1B_SE_EEEEEEEvEENS13_INSA_18SM100_TMA_2SM_LOADENS15_INS16_ILi2ELi5ELi2EEES19_NSU_INSB_IJS1B_NSC_ILi4EEEEEENSB_IJSE_S1B_EEEEEEEvEEEENS_8epilogue10collective18CollectiveEpilogueINS1Q_23Sm100TmaWarpSpecializedILi4ELi2ELi16ELb1ELb0EEEJNSB_IJNSC_ILi128EEESI_SJ_EEENSB_IJNSU_IS1V_SE_EENSU_INSC_ILi16EEESE_EEEEESL_NSB_IJNSB_IJlllEEESE_SW_EEESL_S22_NS1Q_6fusion15FusionCallbacksIS1U_NS23_17LinearCombinationISL_fSL_fLNS_15FloatRoundStyleE2EEES1W_S20_JEEENSA_5SM1004TMEM4LOAD26SM100_TMEM_LOAD_32dp32b16xENSA_20SM90_TMA_LOAD_IM2COLENS15_INS16_ILi2ELi4ELi3EEES19_NSU_INSB_IJS1A_S1Y_EEENSB_IJS1Y_SE_EEEEEEENSA_39AutoVectorizingCopyWithAssumedAlignmentILi128EEENSA_21SM90_TMA_STORE_IM2COLES2I_S2K_S2K_EEEvvEEEEvNT_6ParamsE)
        /*0044*/ 	.word	0x00000008
.L_29:


//--------------------- .nv.compat                --------------------------
	.section	.nv.compat,"",@"SHT_CUDA_COMPAT_INFO"
	.align	4
        /*0000*/ 	.byte	0x02, 0x09, 0x01, 0x00, 0x02, 0x02, 0x02, 0x00, 0x02, 0x05, 0x05, 0x00, 0x03, 0x07, 0x01, 0x01
        /*0010*/ 	.byte	0x02, 0x03, 0x01, 0x00, 0x02, 0x06, 0x01, 0x00, 0x04, 0x0b, 0x08, 0x00, 0x09, 0x00, 0x00, 0x00
        /*0020*/ 	.byte	0x00, 0x00, 0x00, 0x00


//--------------------- .nv.info._ZN7cutlass13device_kernelINS_4conv6kernel13ConvUniversalINS1_16ConvProblemShapeILNS1_8OperatorE1ELi2EEENS1_10collective14CollectiveConvINS1_47MainloopSm100TmaUmmaWarpSpecializedImplicitGemmILS5_1ELi4ELi2ELi1ELi2EN4cute5tupleIJNSA_1CILi2EEENSC_ILi1EEESE_EEEEENSB_IJNSC_ILi256EEENSC_ILi64EEENSB_IJSI_EEEEEENS_10tfloat32_tESL_NSA_8TiledMMAINSA_8MMA_AtomIJNSA_23SM100_MMA_TF32_2x1SM_SSISL_SL_fLi256ELi64ELNSA_4UMMA5MajorE0ELSQ_1ELNSP_7ScaleInE0ELSR_0EEEEEENSA_6LayoutINSB_IJSE_SE_SE_EEENSB_IJNSC_ILi0EEESW_SW_EEEEENSB_IJNSA_10UnderscoreESZ_SZ_EEEEENS7_6detail27Sm100ImplicitGemmTileTraitsINSA_25SM100_TMA_2SM_LOAD_IM2COLENSA_14ComposedLayoutINSA_7SwizzleILi3ELi4ELi3EEENSA_18smem_ptr_flag_bitsILi32EEENSU_INSB_IJNSC_ILi8EEENSC_ILi32EEEEEENSB_IJS1B_SE_EEEEEEEvEENS13_INSA_18SM100_TMA_2SM_LOADENS15_INS16_ILi2ELi5ELi2EEES19_NSU_INSB_IJS1B_NSC_ILi4EEEEEENSB_IJSE_S1B_EEEEEEEvEEEENS_8epilogue10collective18CollectiveEpilogueINS1Q_23Sm100TmaWarpSpecializedILi4ELi2ELi16ELb1ELb0EEEJNSB_IJNSC_ILi128EEESI_SJ_EEENSB_IJNSU_IS1V_SE_EENSU_INSC_ILi16EEESE_EEEEESL_NSB_IJNSB_IJlllEEESE_SW_EEESL_S22_NS1Q_6fusion15FusionCallbacksIS1U_NS23_17LinearCombinationISL_fSL_fLNS_15FloatRoundStyleE2EEES1W_S20_JEEENSA_5SM1004TMEM4LOAD26SM100_TMEM_LOAD_32dp32b16xENSA_20SM90_TMA_LOAD_IM2COLENS15_INS16_ILi2ELi4ELi3EEES19_NSU_INSB_IJS1A_S1Y_EEENSB_IJS1Y_SE_EEEEEEENSA_39AutoVectorizingCopyWithAssumedAlignmentILi128EEENSA_21SM90_TMA_STORE_IM2COLES2I_S2K_S2K_EEEvvEEEEvNT_6ParamsE --------------------------
	.section	.nv.info._ZN7cutlass13device_kernelINS_4conv6kernel13ConvUniversalINS1_16ConvProblemShapeILNS1_8OperatorE1ELi2EEENS1_10collective14CollectiveConvINS1_47MainloopSm100TmaUmmaWarpSpecializedImplicitGemmILS5_1ELi4ELi2ELi1ELi2EN4cute5tupleIJNSA_1CILi2EEENSC_ILi1EEESE_EEEEENSB_IJNSC_ILi256EEENSC_ILi64EEENSB_IJSI_EEEEEENS_10tfloat32_tESL_NSA_8TiledMMAINSA_8MMA_AtomIJNSA_23SM100_MMA_TF32_2x1SM_SSISL_SL_fLi256ELi64ELNSA_4UMMA5MajorE0ELSQ_1ELNSP_7ScaleInE0ELSR_0EEEEEENSA_6LayoutINSB_IJSE_SE_SE_EEENSB_IJNSC_ILi0EEESW_SW_EEEEENSB_IJNSA_10UnderscoreESZ_SZ_EEEEENS7_6detail27Sm100ImplicitGemmTileTraitsINSA_25SM100_TMA_2SM_LOAD_IM2COLENSA_14ComposedLayoutINSA_7SwizzleILi3ELi4ELi3EEENSA_18smem_ptr_flag_bitsILi32EEENSU_INSB_IJNSC_ILi8EEENSC_ILi32EEEEEENSB_IJS1B_SE_EEEEEEEvEENS13_INSA_18SM100_TMA_2SM_LOADENS15_INS16_ILi2ELi5ELi2EEES19_NSU_INSB_IJS1B_NSC_ILi4EEEEEENSB_IJSE_S1B_EEEEEEEvEEEENS_8epilogue10collective18CollectiveEpilogueINS1Q_23Sm100TmaWarpSpecializedILi4ELi2ELi16ELb1ELb0EEEJNSB_IJNSC_ILi128EEESI_SJ_EEENSB_IJNSU_IS1V_SE_EENSU_INSC_ILi16EEESE_EEEEESL_NSB_IJNSB_IJlllEEESE_SW_EEESL_S22_NS1Q_6fusion15FusionCallbacksIS1U_NS23_17LinearCombinationISL_fSL_fLNS_15FloatRoundStyleE2EEES1W_S20_JEEENSA_5SM1004TMEM4LOAD26SM100_TMEM_LOAD_32dp32b16xENSA_20SM90_TMA_LOAD_IM2COLENS15_INS16_ILi2ELi4ELi3EEES19_NSU_INSB_IJS1A_S1Y_EEENSB_IJS1Y_SE_EEEEEEENSA_39AutoVectorizingCopyWithAssumedAlignmentILi128EEENSA_21SM90_TMA_STORE_IM2COLES2I_S2K_S2K_EEEvvEEEEvNT_6ParamsE,"",@"SHT_CUDA_INFO"
	.sectionflags	@""
	.align	4


	//----- nvinfo : EIATTR_CUDA_API_VERSION
	.align		4
        /*0000*/ 	.byte	0x04, 0x37
        /*0002*/ 	.short	(.L_31 - .L_30)
.L_30:
        /*0004*/ 	.word	0x00000082


	//----- nvinfo : EIATTR_KPARAM_INFO
	.align		4
.L_31:
        /*0008*/ 	.byte	0x04, 0x17
        /*000a*/ 	.short	(.L_33 - .L_32)
.L_32:
        /*000c*/ 	.word	0x00000000
        /*0010*/ 	.short	0x0000
        /*0012*/ 	.short	0x0000
        /*0014*/ 	.byte	0x00, 0xf0, 0x01, 0x20


	//----- nvinfo : EIATTR_AT_ENTRY_FRAGMENTS
	.align		4
.L_33:
        /*0018*/ 	.byte	0x04, 0x4f
        /*001a*/ 	.short	(.L_35 - .L_34)


	//   ....[0]....
.L_34:
        /*001c*/ 	.word	0x00000007


	//----- nvinfo : EIATTR_RESERVED_SMEM_USED
	.align		4
.L_35:
        /*0020*/ 	.byte	0x01, 0x41
	.zero		2


	//----- nvinfo : EIATTR_SPARSE_MMA_MASK
	.align		4
        /*0024*/ 	.byte	0x03, 0x50
        /*0026*/ 	.short	0x0000


	//----- nvinfo : EIATTR_TCGEN05_2CTA_USED
	.align		4
        /*0028*/ 	.byte	0x01, 0x52
	.zero		2


	//----- nvinfo : EIATTR_MAXREG_COUNT
	.align		4
        /*002c*/ 	.byte	0x03, 0x1b
        /*002e*/ 	.short	0x00ff


	//----- nvinfo : EIATTR_NUM_BARRIERS
	.align		4
        /*0030*/ 	.byte	0x02, 0x4c
        /*0032*/ 	.byte	0x07
	.zero		1


	//----- nvinfo : EIATTR_EXTERNS
	.align		4
        /*0034*/ 	.byte	0x04, 0x0f
        /*0036*/ 	.short	(.L_37 - .L_36)


	//   ....[0]....
	.align		4
.L_36:
        /*0038*/ 	.word	index@(__assertfail)


	//----- nvinfo : EIATTR_MERCURY_ISA_VERSION
	.align		4
.L_37:
        /*003c*/ 	.byte	0x03, 0x5f
        /*003e*/ 	.short	0x0101


	//----- nvinfo : EIATTR_INT_WARP_WIDE_INSTR_OFFSETS
	.align		4
        /*0040*/ 	.byte	0x04, 0x31
        /*0042*/ 	.short	(.L_39 - .L_38)


	//   ....[0]....
.L_38:
        /*0044*/ 	.word	0x00000c50


	//   ....[1]....
        /*0048*/ 	.word	0x00000d00


	//   ....[2]....
        /*004c*/ 	.word	0x000083d0


	//   ....[3]....
        /*0050*/ 	.word	0x000083f0


	//   ....[4]....
        /*0054*/ 	.word	0x00008420


	//   ....[5]....
        /*0058*/ 	.word	0x000090d0


	//   ....[6]....
        /*005c*/ 	.word	0x00009150


	//   ....[7]....
        /*0060*/ 	.word	0x00009210


	//   ....[8]....
        /*0064*/ 	.word	0x000092d0


	//   ....[9]....
        /*0068*/ 	.word	0x00009390


	//   ....[10]....
        /*006c*/ 	.word	0x00009470


	//   ....[11]....
        /*0070*/ 	.word	0x00009530


	//   ....[12]....
        /*0074*/ 	.word	0x00009630


	//----- nvinfo : EIATTR_COOP_GROUP_MASK_REGIDS
	.align		4
.L_39:
        /*0078*/ 	.byte	0x04, 0x29
        /*007a*/ 	.short	(.L_41 - .L_40)


	//   ....[0]....
.L_40:
        /*007c*/ 	.word	0xffffffff


	//   ....[1]....
        /*0080*/ 	.word	0xffffffff


	//   ....[2]....
        /*0084*/ 	.word	0xffffffff


	//   ....[3]....
        /*0088*/ 	.word	0xffffffff


	//   ....[4]....
        /*008c*/ 	.word	0xffffffff


	//   ....[5]....
        /*0090*/ 	.word	0xffffffff


	//   ....[6]....
        /*0094*/ 	.word	0xffffffff


	//   ....[7]....
        /*0098*/ 	.word	0xffffffff


	//   ....[8]....
        /*009c*/ 	.word	0xffffffff


	//   ....[9]....
        /*00a0*/ 	.word	0xffffffff


	//   ....[10]....
        /*00a4*/ 	.word	0xffffffff


	//   ....[11]....
        /*00a8*/ 	.word	0xffffffff


	//   ....[12]....
        /*00ac*/ 	.word	0xffffffff


	//----- nvinfo : EIATTR_COOP_GROUP_INSTR_OFFSETS
	.align		4
.L_41:
        /*00b0*/ 	.byte	0x04, 0x28
        /*00b2*/ 	.short	(.L_43 - .L_42)


	//   ....[0]....
.L_42:
        /*00b4*/ 	.word	0x000000d0


	//   ....[1]....
        /*00b8*/ 	.word	0x00000540


	//   ....[2]....
        /*00bc*/ 	.word	0x000006e0


	//   ....[3]....
        /*00c0*/ 	.word	0x00000880


	//   ....[4]....
        /*00c4*/ 	.word	0x00000980


	//   ....[5]....
        /*00c8*/ 	.word	0x00000ad0


	//   ....[6]....
        /*00cc*/ 	.word	0x00000d70


	//   ....[7]....
        /*00d0*/ 	.word	0x000063c0


	//   ....[8]....
        /*00d4*/ 	.word	0x000070c0


	//   ....[9]....
        /*00d8*/ 	.word	0x00007590


	//   ....[10]....
        /*00dc*/ 	.word	0x000075c0


	//   ....[11]....
        /*00e0*/ 	.word	0x000082f0


	//   ....[12]....
        /*00e4*/ 	.word	0x000084f0


	//----- nvinfo : EIATTR_VRC_CTA_INIT_COUNT
	.align		4
.L_43:
        /*00e8*/ 	.byte	0x02, 0x4a
        /*00ea*/ 	.byte	0x80
	.zero		1


	//----- nvinfo : EIATTR_SYSCALL_OFFSETS
	.align		4
        /*00ec*/ 	.byte	0x04, 0x46
        /*00ee*/ 	.short	(.L_45 - .L_44)


	//   ....[0]....
.L_44:
        /*00f0*/ 	.word	0x0000a280


	//   ....[1]....
        /*00f4*/ 	.word	0x0000a370


	//   ....[2]....
        /*00f8*/ 	.word	0x0000acc0


	//   ....[3]....
        /*00fc*/ 	.word	0x0000b660


	//   ....[4]....
        /*0100*/ 	.word	0x0000bfd0


	//   ....[5]....
        /*0104*/ 	.word	0x0000c930


	//----- nvinfo : EIATTR_MBARRIER_INSTR_OFFSETS
	.align		4
.L_45:
        /*0108*/ 	.byte	0x04, 0x39
        /*010a*/ 	.short	(.L_47 - .L_46)


	//   ....[0]....
.L_46:
        /*010c*/ 	.word	0x00000650
        /*0110*/ 	.word	0x000000ff
        /*0114*/ 	.word	0x00000000
        /*0118*/ 	.short	0x0100
        /*011a*/ 	.byte	0x04
	.zero		1


	//   ....[1]....
        /*011c*/ 	.word	0x00000660
        /*0120*/ 	.word	0x000000ff
        /*0124*/ 	.word	0x00000020
        /*0128*/ 	.short	0x0100
        /*012a*/ 	.byte	0x04
	.zero		1


	//   ....[2]....
        /*012c*/ 	.word	0x00000670
        /*0130*/ 	.word	0x000000ff
        /*0134*/ 	.word	0x00000008
        /*0138*/ 	.short	0x0100
        /*013a*/ 	.byte	0x04
	.zero		1


	//   ....[3]....
        /*013c*/ 	.word	0x00000680
        /*0140*/ 	.word	0x000000ff
        /*0144*/ 	.word	0x00000028
        /*0148*/ 	.short	0x0100
        /*014a*/ 	.byte	0x04
	.zero		1


	//   ....[4]....
        /*014c*/ 	.word	0x00000690
        /*0150*/ 	.word	0x000000ff
        /*0154*/ 	.word	0x00000010
        /*0158*/ 	.short	0x0100
        /*015a*/ 	.byte	0x04
	.zero		1


	//   ....[5]....
        /*015c*/ 	.word	0x000006a0
        /*0160*/ 	.word	0x000000ff
        /*0164*/ 	.word	0x00000030
        /*0168*/ 	.short	0x0100
        /*016a*/ 	.byte	0x04
	.zero		1


	//   ....[6]....
        /*016c*/ 	.word	0x000006b0
        /*0170*/ 	.word	0x000000ff
        /*0174*/ 	.word	0x00000018
        /*0178*/ 	.short	0x0100
        /*017a*/ 	.byte	0x04
	.zero		1


	//   ....[7]....
        /*017c*/ 	.word	0x000006c0
        /*0180*/ 	.word	0x000000ff
        /*0184*/ 	.word	0x00000038
        /*0188*/ 	.short	0x0100
        /*018a*/ 	.byte	0x04
	.zero		1


	//   ....[8]....
        /*018c*/ 	.word	0x000007f0
        /*0190*/ 	.word	0x000000ff
        /*0194*/ 	.word	0x00000040
        /*0198*/ 	.short	0x0100
        /*019a*/ 	.byte	0x04
	.zero		1


	//   ....[9]....
        /*019c*/ 	.word	0x00000800
        /*01a0*/ 	.word	0x000000ff
        /*01a4*/ 	.word	0x00000060
        /*01a8*/ 	.short	0x0100
        /*01aa*/ 	.byte	0x04
	.zero		1


	//   ....[10]....
        /*01ac*/ 	.word	0x00000810
        /*01b0*/ 	.word	0x000000ff
        /*01b4*/ 	.word	0x00000048
        /*01b8*/ 	.short	0x0100
        /*01ba*/ 	.byte	0x04
	.zero		1


	//   ....[11]....
        /*01bc*/ 	.word	0x00000820
        /*01c0*/ 	.word	0x000000ff
        /*01c4*/ 	.word	0x00000068
        /*01c8*/ 	.short	0x0100
        /*01ca*/ 	.byte	0x04
	.zero		1


	//   ....[12]....
        /*01cc*/ 	.word	0x00000830
        /*01d0*/ 	.word	0x000000ff
        /*01d4*/ 	.word	0x00000050
        /*01d8*/ 	.short	0x0100
        /*01da*/ 	.byte	0x04
	.zero		1


	//   ....[13]....
        /*01dc*/ 	.word	0x00000840
        /*01e0*/ 	.word	0x000000ff
        /*01e4*/ 	.word	0x00000070
        /*01e8*/ 	.short	0x0100
        /*01ea*/ 	.byte	0x04
	.zero		1


	//   ....[14]....
        /*01ec*/ 	.word	0x00000850
        /*01f0*/ 	.word	0x000000ff
        /*01f4*/ 	.word	0x00000058
        /*01f8*/ 	.short	0x0100
        /*01fa*/ 	.byte	0x04
	.zero		1


	//   ....[15]....
        /*01fc*/ 	.word	0x00000860
        /*0200*/ 	.word	0x000000ff
        /*0204*/ 	.word	0x00000078
        /*0208*/ 	.short	0x0100
        /*020a*/ 	.byte	0x04
	.zero		1


	//   ....[16]....
        /*020c*/ 	.word	0x00000950
        /*0210*/ 	.word	0x000000ff
        /*0214*/ 	.word	0x00000080
        /*0218*/ 	.short	0x0100
        /*021a*/ 	.byte	0x04
	.zero		1


	//   ....[17]....
        /*021c*/ 	.word	0x00000960
        /*0220*/ 	.word	0x000000ff
        /*0224*/ 	.word	0x00000088
        /*0228*/ 	.short	0x0100
        /*022a*/ 	.byte	0x04
	.zero		1


	//   ....[18]....
        /*022c*/ 	.word	0x00000aa0
        /*0230*/ 	.word	0x000000ff
        /*0234*/ 	.word	0x00000090
        /*0238*/ 	.short	0x0100
        /*023a*/ 	.byte	0x06
	.zero		1


	//   ....[19]....
        /*023c*/ 	.word	0x00000ab0
        /*0240*/ 	.word	0x000000ff
        /*0244*/ 	.word	0x00000098
        /*0248*/ 	.short	0x0100
        /*024a*/ 	.byte	0x06
	.zero		1


	//   ....[20]....
        /*024c*/ 	.word	0x00000bf0
        /*0250*/ 	.word	0x000000ff
        /*0254*/ 	.word	0x000000a0
        /*0258*/ 	.short	0x0100
        /*025a*/ 	.byte	0x04
	.zero		1


	//   ....[21]....
        /*025c*/ 	.word	0x00000c00
        /*0260*/ 	.word	0x000000ff
        /*0264*/ 	.word	0x000000b0
        /*0268*/ 	.short	0x0100
        /*026a*/ 	.byte	0x04
	.zero		1


	//   ....[22]....
        /*026c*/ 	.word	0x00000c10
        /*0270*/ 	.word	0x000000ff
        /*0274*/ 	.word	0x000000a8
        /*0278*/ 	.short	0x0100
        /*027a*/ 	.byte	0x04
	.zero		1


	//   ....[23]....
        /*027c*/ 	.word	0x00000c20
        /*0280*/ 	.word	0x000000ff
        /*0284*/ 	.word	0x000000b8
        /*0288*/ 	.short	0x0100
        /*028a*/ 	.byte	0x04
	.zero		1


	//   ....[24]....
        /*028c*/ 	.word	0x00000d20
        /*0290*/ 	.word	0x000000ff
        /*0294*/ 	.word	0x000000c0
        /*0298*/ 	.short	0x0100
        /*029a*/ 	.byte	0x06
	.zero		1


	//   ....[25]....
        /*029c*/ 	.word	0x00001910
        /*02a0*/ 	.word	0x00000005
        /*02a4*/ 	.word	0x00000020
        /*02a8*/ 	.short	0x010a
        /*02aa*/ 	.byte	0xff
	.zero		1


	//   ....[26]....
        /*02ac*/ 	.word	0x00002b20
        /*02b0*/ 	.word	0x00000002
        /*02b4*/ 	.word	0x00000020
        /*02b8*/ 	.short	0x010a
        /*02ba*/ 	.byte	0xff
	.zero		1


	//   ....[27]....
        /*02bc*/ 	.word	0x00002ef0
        /*02c0*/ 	.word	0x00000041
        /*02c4*/ 	.word	0x00000020
        /*02c8*/ 	.short	0x010a
        /*02ca*/ 	.byte	0xff
	.zero		1


	//   ....[28]....
        /*02cc*/ 	.word	0x00003ed0
        /*02d0*/ 	.word	0x00000003
        /*02d4*/ 	.word	0x00000088
        /*02d8*/ 	.short	0x0101
        /*02da*/ 	.byte	0xff
	.zero		1


	//   ....[29]....
        /*02dc*/ 	.word	0x00003ee0
        /*02e0*/ 	.word	0x00000005
        /*02e4*/ 	.word	0x00000020
        /*02e8*/ 	.short	0x010a
        /*02ea*/ 	.byte	0xff
	.zero		1


	//   ....[30]....
        /*02ec*/ 	.word	0x00005060
        /*02f0*/ 	.word	0x00000037
        /*02f4*/ 	.word	0x00000020
        /*02f8*/ 	.short	0x010a
        /*02fa*/ 	.byte	0xff
	.zero		1


	//   ....[31]....
        /*02fc*/ 	.word	0x00005400
        /*0300*/ 	.word	0x00000040
        /*0304*/ 	.word	0x00000020
        /*0308*/ 	.short	0x010a
        /*030a*/ 	.byte	0xff
	.zero		1


	//   ....[32]....
        /*030c*/ 	.word	0x000063d0
        /*0310*/ 	.word	0x00000003
        /*0314*/ 	.word	0x00000090
        /*0318*/ 	.short	0x010a
        /*031a*/ 	.byte	0xff
	.zero		1


	//   ....[33]....
        /*031c*/ 	.word	0x00006520
        /*0320*/ 	.word	0x00000000
        /*0324*/ 	.word	0x00000000
        /*0328*/ 	.short	0x0101
        /*032a*/ 	.byte	0xff
	.zero		1


	//   ....[34]....
        /*032c*/ 	.word	0x00006b90
        /*0330*/ 	.word	0x00000003
        /*0334*/ 	.word	0x00000000
        /*0338*/ 	.short	0x010a
        /*033a*/ 	.byte	0xff
	.zero		1


	//   ....[35]....
        /*033c*/ 	.word	0x00006c10
        /*0340*/ 	.word	0x00000004
        /*0344*/ 	.word	0x00000000
        /*0348*/ 	.short	0x010a
        /*034a*/ 	.byte	0xff
	.zero		1


	//   ....[36]....
        /*034c*/ 	.word	0x00006ca0
        /*0350*/ 	.word	0x00000002
        /*0354*/ 	.word	0x00000000
        /*0358*/ 	.short	0x010a
        /*035a*/ 	.byte	0xff
	.zero		1


	//   ....[37]....
        /*035c*/ 	.word	0x00006d30
        /*0360*/ 	.word	0x00000004
        /*0364*/ 	.word	0x00000000
        /*0368*/ 	.short	0x010a
        /*036a*/ 	.byte	0xff
	.zero		1


	//   ....[38]....
        /*036c*/ 	.word	0x00006e80
        /*0370*/ 	.word	0x000000ff
        /*0374*/ 	.word	0x00000098
        /*0378*/ 	.short	0x010a
        /*037a*/ 	.byte	0x04
	.zero		1


	//   ....[39]....
        /*037c*/ 	.word	0x00006f20
        /*0380*/ 	.word	0x000000ff
        /*0384*/ 	.word	0x00000090
        /*0388*/ 	.short	0x010a
        /*038a*/ 	.byte	0x04
	.zero		1


	//   ....[40]....
        /*038c*/ 	.word	0x00006fc0
        /*0390*/ 	.word	0x000000ff
        /*0394*/ 	.word	0x00000000
        /*0398*/ 	.short	0x0101
        /*039a*/ 	.byte	0x05
	.zero		1


	//   ....[41]....
        /*039c*/ 	.word	0x00007000
        /*03a0*/ 	.word	0x000000ff
        /*03a4*/ 	.word	0x00000098
        /*03a8*/ 	.short	0x0106
        /*03aa*/ 	.byte	0x04
	.zero		1


	//   ....[42]....
        /*03ac*/ 	.word	0x00007040
        /*03b0*/ 	.word	0x00000000
        /*03b4*/ 	.word	0x00000098
        /*03b8*/ 	.short	0x010a
        /*03ba*/ 	.byte	0xff
	.zero		1


	//   ....[43]....
        /*03bc*/ 	.word	0x00007290
        /*03c0*/ 	.word	0x000000ff
        /*03c4*/ 	.word	0x00000008
        /*03c8*/ 	.short	0x010a
        /*03ca*/ 	.byte	0x05
	.zero		1


	//   ....[44]....
        /*03cc*/ 	.word	0x000072b0
        /*03d0*/ 	.word	0x000000ff
        /*03d4*/ 	.word	0x00000008
        /*03d8*/ 	.short	0x010a
        /*03da*/ 	.byte	0x05
	.zero		1


	//   ....[45]....
        /*03dc*/ 	.word	0x00007440
        /*03e0*/ 	.word	0x000000ff
        /*03e4*/ 	.word	0x00000008
        /*03e8*/ 	.short	0x010a
        /*03ea*/ 	.byte	0x05
	.zero		1


	//   ....[46]....
        /*03ec*/ 	.word	0x00007460
        /*03f0*/ 	.word	0x000000ff
        /*03f4*/ 	.word	0x00000008
        /*03f8*/ 	.short	0x010a
        /*03fa*/ 	.byte	0x05
	.zero		1


	//   ....[47]....
        /*03fc*/ 	.word	0x00007520
        /*0400*/ 	.word	0x000000ff
        /*0404*/ 	.word	0x00000000
        /*0408*/ 	.short	0x0101
        /*040a*/ 	.byte	0x04
	.zero		1


	//   ....[48]....
        /*040c*/ 	.word	0x00007910
        /*0410*/ 	.word	0x000000ff
        /*0414*/ 	.word	0x00000090
        /*0418*/ 	.short	0x010a
        /*041a*/ 	.byte	0x16
	.zero		1


	//   ....[49]....
        /*041c*/ 	.word	0x000079b0
        /*0420*/ 	.word	0x000000ff
        /*0424*/ 	.word	0x00000000
        /*0428*/ 	.short	0x0101
        /*042a*/ 	.byte	0x2c
	.zero		1


	//   ....[50]....
        /*042c*/ 	.word	0x000079f0
        /*0430*/ 	.word	0x000000ff
        /*0434*/ 	.word	0x000000b0
        /*0438*/ 	.short	0x010a
        /*043a*/ 	.byte	0x1b
	.zero		1


	//   ....[51]....
        /*043c*/ 	.word	0x00007a90
        /*0440*/ 	.word	0x000000ff
        /*0444*/ 	.word	0x00000000
        /*0448*/ 	.short	0x010a
        /*044a*/ 	.byte	0x04
	.zero		1


	//   ....[52]....
        /*044c*/ 	.word	0x00007ae0
        /*0450*/ 	.word	0x000000ff
        /*0454*/ 	.word	0x00000000
        /*0458*/ 	.short	0x010a
        /*045a*/ 	.byte	0x14
	.zero		1


	//   ....[53]....
        /*045c*/ 	.word	0x00007c30
        /*0460*/ 	.word	0x000000ff
        /*0464*/ 	.word	0x00000000
        /*0468*/ 	.short	0x010a
        /*046a*/ 	.byte	0x05
	.zero		1


	//   ....[54]....
        /*046c*/ 	.word	0x000080e0
        /*0470*/ 	.word	0x000000ff
        /*0474*/ 	.word	0x00000000
        /*0478*/ 	.short	0x010a
        /*047a*/ 	.byte	0x04
	.zero		1


	//   ....[55]....
        /*047c*/ 	.word	0x00008180
        /*0480*/ 	.word	0x00000002
        /*0484*/ 	.word	0x00000000
        /*0488*/ 	.short	0x010a
        /*048a*/ 	.byte	0xff
	.zero		1


	//   ....[56]....
        /*048c*/ 	.word	0x000081c0
        /*0490*/ 	.word	0x00000002
        /*0494*/ 	.word	0x00000000
        /*0498*/ 	.short	0x010a
        /*049a*/ 	.byte	0xff
	.zero		1


	//   ....[57]....
        /*049c*/ 	.word	0x00008230
        /*04a0*/ 	.word	0x000000ff
        /*04a4*/ 	.word	0x00000000
        /*04a8*/ 	.short	0x0101
        /*04aa*/ 	.byte	0x04
	.zero		1


	//   ....[58]....
        /*04ac*/ 	.word	0x00008270
        /*04b0*/ 	.word	0x000000ff
        /*04b4*/ 	.word	0x000000c0
        /*04b8*/ 	.short	0x010a
        /*04ba*/ 	.byte	0x16
	.zero		1


	//   ....[59]....
        /*04bc*/ 	.word	0x000082e0
        /*04c0*/ 	.word	0x000000ff
        /*04c4*/ 	.word	0x00000000
        /*04c8*/ 	.short	0x0101
        /*04ca*/ 	.byte	0x04
	.zero		1


	//   ....[60]....
        /*04cc*/ 	.word	0x00008820
        /*04d0*/ 	.word	0x000000ff
        /*04d4*/ 	.word	0x00000090
        /*04d8*/ 	.short	0x010a
        /*04da*/ 	.byte	0x1f
	.zero		1


	//   ....[61]....
        /*04dc*/ 	.word	0x000088c0
        /*04e0*/ 	.word	0x000000ff
        /*04e4*/ 	.word	0x00000000
        /*04e8*/ 	.short	0x0101
        /*04ea*/ 	.byte	0x37
	.zero		1


	//   ....[62]....
        /*04ec*/ 	.word	0x00008e10
        /*04f0*/ 	.word	0x000000ff
        /*04f4*/ 	.word	0x00000088
        /*04f8*/ 	.short	0x010a
        /*04fa*/ 	.byte	0x1f
	.zero		1


	//   ....[63]....
        /*04fc*/ 	.word	0x00008fb0
        /*0500*/ 	.word	0x000000ff
        /*0504*/ 	.word	0x00000060
        /*0508*/ 	.short	0x010a
        /*050a*/ 	.byte	0x1f
	.zero		1


	//   ....[64]....
        /*050c*/ 	.word	0x000091d0
        /*0510*/ 	.word	0x000000ff
        /*0514*/ 	.word	0x00000040
        /*0518*/ 	.short	0x010b
        /*051a*/ 	.byte	0x1f
	.zero		1


	//   ....[65]....
        /*051c*/ 	.word	0x000091e0
        /*0520*/ 	.word	0x000000ff
        /*0524*/ 	.word	0x00000000
        /*0528*/ 	.short	0x0101
        /*052a*/ 	.byte	0x3b
	.zero		1


	//   ....[66]....
        /*052c*/ 	.word	0x000091f0
        /*0530*/ 	.word	0x000000ff
        /*0534*/ 	.word	0x00000068
        /*0538*/ 	.short	0x010a
        /*053a*/ 	.byte	0x1f
	.zero		1


	//   ....[67]....
        /*053c*/ 	.word	0x00009350
        /*0540*/ 	.word	0x000000ff
        /*0544*/ 	.word	0x00000048
        /*0548*/ 	.short	0x010b
        /*054a*/ 	.byte	0x1f
	.zero		1


	//   ....[68]....
        /*054c*/ 	.word	0x00009360
        /*0550*/ 	.word	0x000000ff
        /*0554*/ 	.word	0x00000000
        /*0558*/ 	.short	0x0101
        /*055a*/ 	.byte	0x3a
	.zero		1


	//   ....[69]....
        /*055c*/ 	.word	0x00009370
        /*0560*/ 	.word	0x000000ff
        /*0564*/ 	.word	0x00000070
        /*0568*/ 	.short	0x010a
        /*056a*/ 	.byte	0x1f
	.zero		1


	//   ....[70]....
        /*056c*/ 	.word	0x000094f0
        /*0570*/ 	.word	0x000000ff
        /*0574*/ 	.word	0x00000050
        /*0578*/ 	.short	0x010b
        /*057a*/ 	.byte	0x1f
	.zero		1


	//   ....[71]....
        /*057c*/ 	.word	0x00009500
        /*0580*/ 	.word	0x000000ff
        /*0584*/ 	.word	0x00000000
        /*0588*/ 	.short	0x0101
        /*058a*/ 	.byte	0x39
	.zero		1


	//   ....[72]....
        /*058c*/ 	.word	0x00009510
        /*0590*/ 	.word	0x000000ff
        /*0594*/ 	.word	0x00000078
        /*0598*/ 	.short	0x010a
        /*059a*/ 	.byte	0x1f
	.zero		1


	//   ....[73]....
        /*059c*/ 	.word	0x000096e0
        /*05a0*/ 	.word	0x000000ff
        /*05a4*/ 	.word	0x00000058
        /*05a8*/ 	.short	0x010b
        /*05aa*/ 	.byte	0x1f
	.zero		1


	//   ....[74]....
        /*05ac*/ 	.word	0x000096f0
        /*05b0*/ 	.word	0x000000ff
        /*05b4*/ 	.word	0x00000000
        /*05b8*/ 	.short	0x0101
        /*05ba*/ 	.byte	0x38
	.zero		1


	//   ....[75]....
        /*05bc*/ 	.word	0x00009720
        /*05c0*/ 	.word	0x000000ff
        /*05c4*/ 	.word	0x00000060
        /*05c8*/ 	.short	0x010a
        /*05ca*/ 	.byte	0x1f
	.zero		1


	//   ....[76]....
        /*05cc*/ 	.word	0x00009740
        /*05d0*/ 	.word	0x000000ff
        /*05d4*/ 	.word	0x00000068
        /*05d8*/ 	.short	0x010a
        /*05da*/ 	.byte	0x1f
	.zero		1


	//   ....[77]....
        /*05dc*/ 	.word	0x00009760
        /*05e0*/ 	.word	0x000000ff
        /*05e4*/ 	.word	0x00000070
        /*05e8*/ 	.short	0x010a
        /*05ea*/ 	.byte	0x1f
	.zero		1


	//   ....[78]....
        /*05ec*/ 	.word	0x000097a0
        /*05f0*/ 	.word	0x00000000
        /*05f4*/ 	.word	0x00000078
        /*05f8*/ 	.short	0x010a
        /*05fa*/ 	.byte	0xff
	.zero		1


	//   ....[79]....
        /*05fc*/ 	.word	0x00009b20
        /*0600*/ 	.word	0x000000ff
        /*0604*/ 	.word	0x00000090
        /*0608*/ 	.short	0x010a
        /*060a*/ 	.byte	0x30
	.zero		1


	//   ....[80]....
        /*060c*/ 	.word	0x00009bf0
        /*0610*/ 	.word	0x000000ff
        /*0614*/ 	.word	0x00000000
        /*0618*/ 	.short	0x0101
        /*061a*/ 	.byte	0x04
	.zero		1


	//   ....[81]....
        /*061c*/ 	.word	0x0000a860
        /*0620*/ 	.word	0x000000ff
        /*0624*/ 	.word	0x00000040
        /*0628*/ 	.short	0x010a
        /*062a*/ 	.byte	0x30
	.zero		1


	//   ....[82]....
        /*062c*/ 	.word	0x0000a8f0
        /*0630*/ 	.word	0x00000058
        /*0634*/ 	.word	0x000000a0
        /*0638*/ 	.short	0x010a
        /*063a*/ 	.byte	0xff
	.zero		1


	//   ....[83]....
        /*063c*/ 	.word	0x0000aab0
        /*0640*/ 	.word	0x000000ff
        /*0644*/ 	.word	0x00000040
        /*0648*/ 	.short	0x010a
        /*064a*/ 	.byte	0x30
	.zero		1


	//   ....[84]....
        /*064c*/ 	.word	0x0000aba0
        /*0650*/ 	.word	0x00000058
        /*0654*/ 	.word	0x000000a0
        /*0658*/ 	.short	0x010a
        /*065a*/ 	.byte	0xff
	.zero		1


	//   ....[85]....
        /*065c*/ 	.word	0x0000b390
        /*0660*/ 	.word	0x00000000
        /*0664*/ 	.word	0x00000000
        /*0668*/ 	.short	0x0101
        /*066a*/ 	.byte	0xff
	.zero		1


	//   ....[86]....
        /*066c*/ 	.word	0x0000b3a0
        /*0670*/ 	.word	0x00000003
        /*0674*/ 	.word	0x00000040
        /*0678*/ 	.short	0x010a
        /*067a*/ 	.byte	0xff
	.zero		1


	//   ....[87]....
        /*067c*/ 	.word	0x0000b480
        /*0680*/ 	.word	0x00000003
        /*0684*/ 	.word	0x00000040
        /*0688*/ 	.short	0x010a
        /*068a*/ 	.byte	0xff
	.zero		1


	//   ....[88]....
        /*068c*/ 	.word	0x0000bd00
        /*0690*/ 	.word	0x0000005d
        /*0694*/ 	.word	0x00000000
        /*0698*/ 	.short	0x0101
        /*069a*/ 	.byte	0xff
	.zero		1


	//   ....[89]....
        /*069c*/ 	.word	0x0000bd20
        /*06a0*/ 	.word	0x00000028
        /*06a4*/ 	.word	0x00000040
        /*06a8*/ 	.short	0x010a
        /*06aa*/ 	.byte	0xff
	.zero		1


	//   ....[90]....
        /*06ac*/ 	.word	0x0000bdf0
        /*06b0*/ 	.word	0x00000028
        /*06b4*/ 	.word	0x00000040
        /*06b8*/ 	.short	0x010a
        /*06ba*/ 	.byte	0xff
	.zero		1


	//   ....[91]....
        /*06bc*/ 	.word	0x0000c660
        /*06c0*/ 	.word	0x0000005d
        /*06c4*/ 	.word	0x00000000
        /*06c8*/ 	.short	0x0101
        /*06ca*/ 	.byte	0xff
	.zero		1


	//   ....[92]....
        /*06cc*/ 	.word	0x0000c680
        /*06d0*/ 	.word	0x00000003
        /*06d4*/ 	.word	0x00000040
        /*06d8*/ 	.short	0x010a
        /*06da*/ 	.byte	0xff
	.zero		1


	//   ....[93]....
        /*06dc*/ 	.word	0x0000c750
        /*06e0*/ 	.word	0x00000003
        /*06e4*/ 	.word	0x00000040
        /*06e8*/ 	.short	0x010a
        /*06ea*/ 	.byte	0xff
	.zero		1


	//   ....[94]....
        /*06ec*/ 	.word	0x0000ca60
        /*06f0*/ 	.word	0x00000058
        /*06f4*/ 	.word	0x00000000
        /*06f8*/ 	.short	0x0101
        /*06fa*/ 	.byte	0xff
	.zero		1


	//   ....[95]....
        /*06fc*/ 	.word	0x0000d010
        /*0700*/ 	.word	0x00000003
        /*0704*/ 	.word	0x00000000
        /*0708*/ 	.short	0x0101
        /*070a*/ 	.byte	0xff
	.zero		1


	//   ....[96]....
        /*070c*/ 	.word	0x0000d290
        /*0710*/ 	.word	0x000000ff
        /*0714*/ 	.word	0x00000000
        /*0718*/ 	.short	0x0101
        /*071a*/ 	.byte	0x04
	.zero		1


	//   ....[97]....
        /*071c*/ 	.word	0x0000d2b0
        /*0720*/ 	.word	0x00000002
        /*0724*/ 	.word	0x00000020
        /*0728*/ 	.short	0x010a
        /*072a*/ 	.byte	0xff
	.zero		1


	//   ....[98]....
        /*072c*/ 	.word	0x0000d300
        /*0730*/ 	.word	0x00000037
        /*0734*/ 	.word	0x00000020
        /*0738*/ 	.short	0x010a
        /*073a*/ 	.byte	0xff
	.zero		1


	//   ....[99]....
        /*073c*/ 	.word	0x0000d350
        /*0740*/ 	.word	0x00000003
        /*0744*/ 	.word	0x00000090
        /*0748*/ 	.short	0x010a
        /*074a*/ 	.byte	0xff
	.zero		1


	//   ....[100]....
        /*074c*/ 	.word	0x0000d3a0
        /*0750*/ 	.word	0x00000003
        /*0754*/ 	.word	0x00000000
        /*0758*/ 	.short	0x010a
        /*075a*/ 	.byte	0xff
	.zero		1


	//   ....[101]....
        /*075c*/ 	.word	0x0000d3f0
        /*0760*/ 	.word	0x00000004
        /*0764*/ 	.word	0x00000000
        /*0768*/ 	.short	0x010a
        /*076a*/ 	.byte	0xff
	.zero		1


	//   ....[102]....
        /*076c*/ 	.word	0x0000d440
        /*0770*/ 	.word	0x00000002
        /*0774*/ 	.word	0x00000000
        /*0778*/ 	.short	0x010a
        /*077a*/ 	.byte	0xff
	.zero		1


	//   ....[103]....
        /*077c*/ 	.word	0x0000d4a0
        /*0780*/ 	.word	0x00000004
        /*0784*/ 	.word	0x00000098
        /*0788*/ 	.short	0x010a
        /*078a*/ 	.byte	0xff
	.zero		1


	//   ....[104]....
        /*078c*/ 	.word	0x0000d500
        /*0790*/ 	.word	0x00000004
        /*0794*/ 	.word	0x00000090
        /*0798*/ 	.short	0x010a
        /*079a*/ 	.byte	0xff
	.zero		1


	//   ....[105]....
        /*079c*/ 	.word	0x0000d560
        /*07a0*/ 	.word	0x00000000
        /*07a4*/ 	.word	0x00000008
        /*07a8*/ 	.short	0x010a
        /*07aa*/ 	.byte	0xff
	.zero		1


	//   ....[106]....
        /*07ac*/ 	.word	0x0000d640
        /*07b0*/ 	.word	0x00000000
        /*07b4*/ 	.word	0x00000008
        /*07b8*/ 	.short	0x010a
        /*07ba*/ 	.byte	0xff
	.zero		1


	//   ....[107]....
        /*07bc*/ 	.word	0x0000d6a0
        /*07c0*/ 	.word	0x00000004
        /*07c4*/ 	.word	0x00000090
        /*07c8*/ 	.short	0x010a
        /*07ca*/ 	.byte	0xff
	.zero		1


	//   ....[108]....
        /*07cc*/ 	.word	0x0000d700
        /*07d0*/ 	.word	0x00000004
        /*07d4*/ 	.word	0x000000b0
        /*07d8*/ 	.short	0x010a
        /*07da*/ 	.byte	0xff
	.zero		1


	//   ....[109]....
        /*07dc*/ 	.word	0x0000d760
        /*07e0*/ 	.word	0x00000004
        /*07e4*/ 	.word	0x00000000
        /*07e8*/ 	.short	0x010a
        /*07ea*/ 	.byte	0xff
	.zero		1


	//   ....[110]....
        /*07ec*/ 	.word	0x0000d7c0
        /*07f0*/ 	.word	0x00000002
        /*07f4*/ 	.word	0x00000000
        /*07f8*/ 	.short	0x010a
        /*07fa*/ 	.byte	0xff
	.zero		1


	//   ....[111]....
        /*07fc*/ 	.word	0x0000d820
        /*0800*/ 	.word	0x00000002
        /*0804*/ 	.word	0x000000c0
        /*0808*/ 	.short	0x010a
        /*080a*/ 	.byte	0xff
	.zero		1


	//   ....[112]....
        /*080c*/ 	.word	0x0000d880
        /*0810*/ 	.word	0x00000002
        /*0814*/ 	.word	0x00000090
        /*0818*/ 	.short	0x010a
        /*081a*/ 	.byte	0xff
	.zero		1


	//   ....[113]....
        /*081c*/ 	.word	0x0000d8e0
        /*0820*/ 	.word	0x00000002
        /*0824*/ 	.word	0x00000088
        /*0828*/ 	.short	0x010a
        /*082a*/ 	.byte	0xff
	.zero		1


	//   ....[114]....
        /*082c*/ 	.word	0x0000d940
        /*0830*/ 	.word	0x00000003
        /*0834*/ 	.word	0x00000060
        /*0838*/ 	.short	0x010a
        /*083a*/ 	.byte	0xff
	.zero		1


	//   ....[115]....
        /*083c*/ 	.word	0x0000d9a0
        /*0840*/ 	.word	0x00000003
        /*0844*/ 	.word	0x00000068
        /*0848*/ 	.short	0x010a
        /*084a*/ 	.byte	0xff
	.zero		1


	//   ....[116]....
        /*084c*/ 	.word	0x0000da00
        /*0850*/ 	.word	0x00000003
        /*0854*/ 	.word	0x00000070
        /*0858*/ 	.short	0x010a
        /*085a*/ 	.byte	0xff
	.zero		1


	//   ....[117]....
        /*085c*/ 	.word	0x0000da60
        /*0860*/ 	.word	0x00000003
        /*0864*/ 	.word	0x00000078
        /*0868*/ 	.short	0x010a
        /*086a*/ 	.byte	0xff
	.zero		1


	//   ....[118]....
        /*086c*/ 	.word	0x0000dac0
        /*0870*/ 	.word	0x00000000
        /*0874*/ 	.word	0x00000060
        /*0878*/ 	.short	0x010a
        /*087a*/ 	.byte	0xff
	.zero		1


	//   ....[119]....
        /*087c*/ 	.word	0x0000db20
        /*0880*/ 	.word	0x00000000
        /*0884*/ 	.word	0x00000068
        /*0888*/ 	.short	0x010a
        /*088a*/ 	.byte	0xff
	.zero		1


	//   ....[120]....
        /*088c*/ 	.word	0x0000db80
        /*0890*/ 	.word	0x00000000
        /*0894*/ 	.word	0x00000070
        /*0898*/ 	.short	0x010a
        /*089a*/ 	.byte	0xff
	.zero		1


	//   ....[121]....
        /*089c*/ 	.word	0x0000dbe0
        /*08a0*/ 	.word	0x00000000
        /*08a4*/ 	.word	0x00000090
        /*08a8*/ 	.short	0x010a
        /*08aa*/ 	.byte	0xff
	.zero		1


	//   ....[122]....
        /*08ac*/ 	.word	0x0000dc40
        /*08b0*/ 	.word	0x00000000
        /*08b4*/ 	.word	0x00000040
        /*08b8*/ 	.short	0x010a
        /*08ba*/ 	.byte	0xff
	.zero		1


	//   ....[123]....
        /*08bc*/ 	.word	0x0000dc90
        /*08c0*/ 	.word	0x00000058
        /*08c4*/ 	.word	0x000000a0
        /*08c8*/ 	.short	0x010a
        /*08ca*/ 	.byte	0xff
	.zero		1


	//   ....[124]....
        /*08cc*/ 	.word	0x0000dce0
        /*08d0*/ 	.word	0x00000003
        /*08d4*/ 	.word	0x00000040
        /*08d8*/ 	.short	0x010a
        /*08da*/ 	.byte	0xff
	.zero		1


	//   ....[125]....
        /*08dc*/ 	.word	0x0000dd30
        /*08e0*/ 	.word	0x00000028
        /*08e4*/ 	.word	0x00000040
        /*08e8*/ 	.short	0x010a
        /*08ea*/ 	.byte	0xff
	.zero		1


	//   ....[126]....
        /*08ec*/ 	.word	0x0000dd80
        /*08f0*/ 	.word	0x00000003
        /*08f4*/ 	.word	0x00000040
        /*08f8*/ 	.short	0x010a
        /*08fa*/ 	.byte	0xff
	.zero		1


	//----- nvinfo : EIATTR_NUM_MBARRIERS
	.align		4
.L_47:
        /*08fc*/ 	.byte	0x03, 0x38
        /*08fe*/ 	.short	0x0019


	//----- nvinfo : EIATTR_EXIT_INSTR_OFFSETS
	.align		4
        /*0900*/ 	.byte	0x04, 0x1c
        /*0902*/ 	.short	(.L_49 - .L_48)


	//   ....[0]....
.L_48:
        /*0904*/ 	.word	0x00006d60


	//   ....[1]....
        /*0908*/ 	.word	0x00007010


	//   ....[2]....
        /*090c*/ 	.word	0x00007070


	//   ....[3]....
        /*0910*/ 	.word	0x00008500


	//   ....[4]....
        /*0914*/ 	.word	0x000097d0


	//   ....[5]....
        /*0918*/ 	.word	0x00009810


	//   ....[6]....
        /*091c*/ 	.word	0x0000d170


	//   ....[7]....
        /*0920*/ 	.word	0x0000d1f0


	//   ....[8]....
        /*0924*/ 	.word	0x0000d220


	//   ....[9]....
        /*0928*/ 	.word	0x0000d2a0


	//----- nvinfo : EIATTR_MAX_THREADS
	.align		4
.L_49:
        /*092c*/ 	.byte	0x04, 0x05
        /*092e*/ 	.short	(.L_51 - .L_50)
.L_50:
        /*0930*/ 	.word	0x00000100
        /*0934*/ 	.word	0x00000001
        /*0938*/ 	.word	0x00000001


	//----- nvinfo : EIATTR_CRS_STACK_SIZE
	.align		4
.L_51:
        /*093c*/ 	.byte	0x04, 0x1e
        /*093e*/ 	.short	(.L_53 - .L_52)
.L_52:
        /*0940*/ 	.word	0x00000000


	//----- nvinfo : EIATTR_CBANK_PARAM_SIZE
	.align		4
.L_53:
        /*0944*/ 	.byte	0x03, 0x19
        /*0946*/ 	.short	0x0800


	//----- nvinfo : EIATTR_PARAM_CBANK
	.align		4
        /*0948*/ 	.byte	0x04, 0x0a
        /*094a*/ 	.short	(.L_55 - .L_54)
	.align		4
.L_54:
        /*094c*/ 	.word	index@(.nv.constant0._ZN7cutlass13device_kernelINS_4conv6kernel13ConvUniversalINS1_16ConvProblemShapeILNS1_8OperatorE1ELi2EEENS1_10collective14CollectiveConvINS1_47MainloopSm100TmaUmmaWarpSpecializedImplicitGemmILS5_1ELi4ELi2ELi1ELi2EN4cute5tupleIJNSA_1CILi2EEENSC_ILi1EEESE_EEEEENSB_IJNSC_ILi256EEENSC_ILi64EEENSB_IJSI_EEEEEENS_10tfloat32_tESL_NSA_8TiledMMAINSA_8MMA_AtomIJNSA_23SM100_MMA_TF32_2x1SM_SSISL_SL_fLi256ELi64ELNSA_4UMMA5MajorE0ELSQ_1ELNSP_7ScaleInE0ELSR_0EEEEEENSA_6LayoutINSB_IJSE_SE_SE_EEENSB_IJNSC_ILi0EEESW_SW_EEEEENSB_IJNSA_10UnderscoreESZ_SZ_EEEEENS7_6detail27Sm100ImplicitGemmTileTraitsINSA_25SM100_TMA_2SM_LOAD_IM2COLENSA_14ComposedLayoutINSA_7SwizzleILi3ELi4ELi3EEENSA_18smem_ptr_flag_bitsILi32EEENSU_INSB_IJNSC_ILi8EEENSC_ILi32EEEEEENSB_IJS1B_SE_EEEEEEEvEENS13_INSA_18SM100_TMA_2SM_LOADENS15_INS16_ILi2ELi5ELi2EEES19_NSU_INSB_IJS1B_NSC_ILi4EEEEEENSB_IJSE_S1B_EEEEEEEvEEEENS_8epilogue10collective18CollectiveEpilogueINS1Q_23Sm100TmaWarpSpecializedILi4ELi2ELi16ELb1ELb0EEEJNSB_IJNSC_ILi128EEESI_SJ_EEENSB_IJNSU_IS1V_SE_EENSU_INSC_ILi16EEESE_EEEEESL_NSB_IJNSB_IJlllEEESE_SW_EEESL_S22_NS1Q_6fusion15FusionCallbacksIS1U_NS23_17LinearCombinationISL_fSL_fLNS_15FloatRoundStyleE2EEES1W_S20_JEEENSA_5SM1004TMEM4LOAD26SM100_TMEM_LOAD_32dp32b16xENSA_20SM90_TMA_LOAD_IM2COLENS15_INS16_ILi2ELi4ELi3EEES19_NSU_INSB_IJS1A_S1Y_EEENSB_IJS1Y_SE_EEEEEEENSA_39AutoVectorizingCopyWithAssumedAlignmentILi128EEENSA_21SM90_TMA_STORE_IM2COLES2I_S2K_S2K_EEEvvEEEEvNT_6ParamsE)
        /*0950*/ 	.short	0x0380
        /*0952*/ 	.short	0x0800


	//----- nvinfo : EIATTR_SW_WAR
	.align		4
.L_55:
        /*0954*/ 	.byte	0x04, 0x36
        /*0956*/ 	.short	(.L_57 - .L_56)
.L_56:
        /*0958*/ 	.word	0x00000008
.L_57:


//--------------------- .nv.callgraph             --------------------------
	.section	.nv.callgraph,"",@"SHT_CUDA_CALLGRAPH"
	.align	4
	.sectionentsize	8
	.align		4
        /*0000*/ 	.word	0x00000000
	.align		4
        /*0004*/ 	.word	0xffffffff
	.align		4
        /*0008*/ 	.word	index@(_ZN7cutlass13device_kernelINS_4conv6kernel13ConvUniversalINS1_16ConvProblemShapeILNS1_8OperatorE1ELi2EEENS1_10collective14CollectiveConvINS1_47MainloopSm100TmaUmmaWarpSpecializedImplicitGemmILS5_1ELi4ELi2ELi1ELi2EN4cute5tupleIJNSA_1CILi2EEENSC_ILi1EEESE_EEEEENSB_IJNSC_ILi256EEENSC_ILi64EEENSB_IJSI_EEEEEENS_10tfloat32_tESL_NSA_8TiledMMAINSA_8MMA_AtomIJNSA_23SM100_MMA_TF32_2x1SM_SSISL_SL_fLi256ELi64ELNSA_4UMMA5MajorE0ELSQ_1ELNSP_7ScaleInE0ELSR_0EEEEEENSA_6LayoutINSB_IJSE_SE_SE_EEENSB_IJNSC_ILi0EEESW_SW_EEEEENSB_IJNSA_10UnderscoreESZ_SZ_EEEEENS7_6detail27Sm100ImplicitGemmTileTraitsINSA_25SM100_TMA_2SM_LOAD_IM2COLENSA_14ComposedLayoutINSA_7SwizzleILi3ELi4ELi3EEENSA_18smem_ptr_flag_bitsILi32EEENSU_INSB_IJNSC_ILi8EEENSC_ILi32EEEEEENSB_IJS1B_SE_EEEEEEEvEENS13_INSA_18SM100_TMA_2SM_LOADENS15_INS16_ILi2ELi5ELi2EEES19_NSU_INSB_IJS1B_NSC_ILi4EEEEEENSB_IJSE_S1B_EEEEEEEvEEEENS_8epilogue10collective18CollectiveEpilogueINS1Q_23Sm100TmaWarpSpecializedILi4ELi2ELi16ELb1ELb0EEEJNSB_IJNSC_ILi128EEESI_SJ_EEENSB_IJNSU_IS1V_SE_EENSU_INSC_ILi16EEESE_EEEEESL_NSB_IJNSB_IJlllEEESE_SW_EEESL_S22_NS1Q_6fusion15FusionCallbacksIS1U_NS23_17LinearCombinationISL_fSL_fLNS_15FloatRoundStyleE2EEES1W_S20_JEEENSA_5SM1004TMEM4LOAD26SM100_TMEM_LOAD_32dp32b16xENSA_20SM90_TMA_LOAD_IM2COLENS15_INS16_ILi2ELi4ELi3EEES19_NSU_INSB_IJS1A_S1Y_EEENSB_IJS1Y_SE_EEEEEEENSA_39AutoVectorizingCopyWithAssumedAlignmentILi128EEENSA_21SM90_TMA_STORE_IM2COLES2I_S2K_S2K_EEEvvEEEEvNT_6ParamsE)
	.align		4
        /*000c*/ 	.word	index@(__assertfail)
	.align		4
        /*0010*/ 	.word	0x00000000
	.align		4
        /*0014*/ 	.word	0xfffffffe
	.align		4
        /*0018*/ 	.word	0x00000000
	.align		4
        /*001c*/ 	.word	0xfffffffd
	.align		4
        /*0020*/ 	.word	0x00000000
	.align		4
        /*0024*/ 	.word	0xfffffffc


//--------------------- .nv.constant4             --------------------------
	.section	.nv.constant4,"a",@progbits
	.align	8
	.align		8
.nv.constant4:
        /*0000*/ 	.dword	__assertfail
	.align		8
        /*0008*/ 	.dword	__unnamed_1
	.align		8
        /*0010*/ 	.dword	__unnamed_2
	.align		8
        /*0018*/ 	.dword	_ZN39_INTERNAL_412601e0_4_k_cu_a6c88d4e_31564cuda3std3__45__cpo5beginE
	.align		8
        /*0020*/ 	.dword	_ZN39_INTERNAL_412601e0_4_k_cu_a6c88d4e_31564cuda3std3__45__cpo3endE
	.align		8
        /*0028*/ 	.dword	_ZN39_INTERNAL_412601e0_4_k_cu_a6c88d4e_31564cuda3std3__45__cpo6cbeginE
	.align		8
        /*0030*/ 	.dword	_ZN39_INTERNAL_412601e0_4_k_cu_a6c88d4e_31564cuda3std3__45__cpo4cendE
	.align		8
        /*0038*/ 	.dword	_ZN39_INTERNAL_412601e0_4_k_cu_a6c88d4e_31564cuda3std3__441_GLOBAL__N__412601e0_4_k_cu_a6c88d4e_31566ignoreE
	.align		8
        /*0040*/ 	.dword	_ZN39_INTERNAL_412601e0_4_k_cu_a6c88d4e_31564cuda3std3__419piecewise_constructE
	.align		8
        /*0048*/ 	.dword	_ZN39_INTERNAL_412601e0_4_k_cu_a6c88d4e_31564cuda3std3__48in_placeE
	.align		8
        /*0050*/ 	.dword	_ZN39_INTERNAL_412601e0_4_k_cu_a6c88d4e_31564cuda3std6ranges3__45__cpo4swapE
	.align		8
        /*0058*/ 	.dword	_ZN39_INTERNAL_412601e0_4_k_cu_a6c88d4e_31564cuda3std6ranges3__45__cpo9iter_moveE
	.align		8
        /*0060*/ 	.dword	_ZN39_INTERNAL_412601e0_4_k_cu_a6c88d4e_31564cute7productE
	.align		8
        /*0068*/ 	.dword	_ZN39_INTERNAL_412601e0_4_k_cu_a6c88d4e_31564cute1_E
	.align		8
        /*0070*/ 	.dword	$str$27
	.align		8
        /*0078*/ 	.dword	$str$28
	.align		8
        /*0080*/ 	.dword	$str$29
	.align		8
        /*0088*/ 	.dword	$str$30


//--------------------- .text._ZN7cutlass13device_kernelINS_4conv6kernel13ConvUniversalINS1_16ConvProblemShapeILNS1_8OperatorE1ELi2EEENS1_10collective14CollectiveConvINS1_47MainloopSm100TmaUmmaWarpSpecializedImplicitGemmILS5_1ELi4ELi2ELi1ELi2EN4cute5tupleIJNSA_1CILi2EEENSC_ILi1EEESE_EEEEENSB_IJNSC_ILi256EEENSC_ILi64EEENSB_IJSI_EEEEEENS_10tfloat32_tESL_NSA_8TiledMMAINSA_8MMA_AtomIJNSA_23SM100_MMA_TF32_2x1SM_SSISL_SL_fLi256ELi64ELNSA_4UMMA5MajorE0ELSQ_1ELNSP_7ScaleInE0ELSR_0EEEEEENSA_6LayoutINSB_IJSE_SE_SE_EEENSB_IJNSC_ILi0EEESW_SW_EEEEENSB_IJNSA_10UnderscoreESZ_SZ_EEEEENS7_6detail27Sm100ImplicitGemmTileTraitsINSA_25SM100_TMA_2SM_LOAD_IM2COLENSA_14ComposedLayoutINSA_7SwizzleILi3ELi4ELi3EEENSA_18smem_ptr_flag_bitsILi32EEENSU_INSB_IJNSC_ILi8EEENSC_ILi32EEEEEENSB_IJS1B_SE_EEEEEEEvEENS13_INSA_18SM100_TMA_2SM_LOADENS15_INS16_ILi2ELi5ELi2EEES19_NSU_INSB_IJS1B_NSC_ILi4EEEEEENSB_IJSE_S1B_EEEEEEEvEEEENS_8epilogue10collective18CollectiveEpilogueINS1Q_23Sm100TmaWarpSpecializedILi4ELi2ELi16ELb1ELb0EEEJNSB_IJNSC_ILi128EEESI_SJ_EEENSB_IJNSU_IS1V_SE_EENSU_INSC_ILi16EEESE_EEEEESL_NSB_IJNSB_IJlllEEESE_SW_EEESL_S22_NS1Q_6fusion15FusionCallbacksIS1U_NS23_17LinearCombinationISL_fSL_fLNS_15FloatRoundStyleE2EEES1W_S20_JEEENSA_5SM1004TMEM4LOAD26SM100_TMEM_LOAD_32dp32b16xENSA_20SM90_TMA_LOAD_IM2COLENS15_INS16_ILi2ELi4ELi3EEES19_NSU_INSB_IJS1A_S1Y_EEENSB_IJS1Y_SE_EEEEEEENSA_39AutoVectorizingCopyWithAssumedAlignmentILi128EEENSA_21SM90_TMA_STORE_IM2COLES2I_S2K_S2K_EEEvvEEEEvNT_6ParamsE --------------------------
	.section	.text._ZN7cutlass13device_kernelINS_4conv6kernel13ConvUniversalINS1_16ConvProblemShapeILNS1_8OperatorE1ELi2EEENS1_10collective14CollectiveConvINS1_47MainloopSm100TmaUmmaWarpSpecializedImplicitGemmILS5_1ELi4ELi2ELi1ELi2EN4cute5tupleIJNSA_1CILi2EEENSC_ILi1EEESE_EEEEENSB_IJNSC_ILi256EEENSC_ILi64EEENSB_IJSI_EEEEEENS_10tfloat32_tESL_NSA_8TiledMMAINSA_8MMA_AtomIJNSA_23SM100_MMA_TF32_2x1SM_SSISL_SL_fLi256ELi64ELNSA_4UMMA5MajorE0ELSQ_1ELNSP_7ScaleInE0ELSR_0EEEEEENSA_6LayoutINSB_IJSE_SE_SE_EEENSB_IJNSC_ILi0EEESW_SW_EEEEENSB_IJNSA_10UnderscoreESZ_SZ_EEEEENS7_6detail27Sm100ImplicitGemmTileTraitsINSA_25SM100_TMA_2SM_LOAD_IM2COLENSA_14ComposedLayoutINSA_7SwizzleILi3ELi4ELi3EEENSA_18smem_ptr_flag_bitsILi32EEENSU_INSB_IJNSC_ILi8EEENSC_ILi32EEEEEENSB_IJS1B_SE_EEEEEEEvEENS13_INSA_18SM100_TMA_2SM_LOADENS15_INS16_ILi2ELi5ELi2EEES19_NSU_INSB_IJS1B_NSC_ILi4EEEEEENSB_IJSE_S1B_EEEEEEEvEEEENS_8epilogue10collective18CollectiveEpilogueINS1Q_23Sm100TmaWarpSpecializedILi4ELi2ELi16ELb1ELb0EEEJNSB_IJNSC_ILi128EEESI_SJ_EEENSB_IJNSU_IS1V_SE_EENSU_INSC_ILi16EEESE_EEEEESL_NSB_IJNSB_IJlllEEESE_SW_EEESL_S22_NS1Q_6fusion15FusionCallbacksIS1U_NS23_17LinearCombinationISL_fSL_fLNS_15FloatRoundStyleE2EEES1W_S20_JEEENSA_5SM1004TMEM4LOAD26SM100_TMEM_LOAD_32dp32b16xENSA_20SM90_TMA_LOAD_IM2COLENS15_INS16_ILi2ELi4ELi3EEES19_NSU_INSB_IJS1A_S1Y_EEENSB_IJS1Y_SE_EEEEEEENSA_39AutoVectorizingCopyWithAssumedAlignmentILi128EEENSA_21SM90_TMA_STORE_IM2COLES2I_S2K_S2K_EEEvvEEEEvNT_6ParamsE,"ax",@progbits
	.align	128
.text._ZN7cutlass13device_kernelINS_4conv6kernel13ConvUniversalINS1_16ConvProblemShapeILNS1_8OperatorE1ELi2EEENS1_10collective14CollectiveConvINS1_47MainloopSm100TmaUmmaWarpSpecializedImplicitGemmILS5_1ELi4ELi2ELi1ELi2EN4cute5tupleIJNSA_1CILi2EEENSC_ILi1EEESE_EEEEENSB_IJNSC_ILi256EEENSC_ILi64EEENSB_IJSI_EEEEEENS_10tfloat32_tESL_NSA_8TiledMMAINSA_8MMA_AtomIJNSA_23SM100_MMA_TF32_2x1SM_SSISL_SL_fLi256ELi64ELNSA_4UMMA5MajorE0ELSQ_1ELNSP_7ScaleInE0ELSR_0EEEEEENSA_6LayoutINSB_IJSE_SE_SE_EEENSB_IJNSC_ILi0EEESW_SW_EEEEENSB_IJNSA_10UnderscoreESZ_SZ_EEEEENS7_6detail27Sm100ImplicitGemmTileTraitsINSA_25SM100_TMA_2SM_LOAD_IM2COLENSA_14ComposedLayoutINSA_7SwizzleILi3ELi4ELi3EEENSA_18smem_ptr_flag_bitsILi32EEENSU_INSB_IJNSC_ILi8EEENSC_ILi32EEEEEENSB_IJS1B_SE_EEEEEEEvEENS13_INSA_18SM100_TMA_2SM_LOADENS15_INS16_ILi2ELi5ELi2EEES19_NSU_INSB_IJS1B_NSC_ILi4EEEEEENSB_IJSE_S1B_EEEEEEEvEEEENS_8epilogue10collective18CollectiveEpilogueINS1Q_23Sm100TmaWarpSpecializedILi4ELi2ELi16ELb1ELb0EEEJNSB_IJNSC_ILi128EEESI_SJ_EEENSB_IJNSU_IS1V_SE_EENSU_INSC_ILi16EEESE_EEEEESL_NSB_IJNSB_IJlllEEESE_SW_EEESL_S22_NS1Q_6fusion15FusionCallbacksIS1U_NS23_17LinearCombinationISL_fSL_fLNS_15FloatRoundStyleE2EEES1W_S20_JEEENSA_5SM1004TMEM4LOAD26SM100_TMEM_LOAD_32dp32b16xENSA_20SM90_TMA_LOAD_IM2COLENS15_INS16_ILi2ELi4ELi3EEES19_NSU_INSB_IJS1A_S1Y_EEENSB_IJS1Y_SE_EEEEEEENSA_39AutoVectorizingCopyWithAssumedAlignmentILi128EEENSA_21SM90_TMA_STORE_IM2COLES2I_S2K_S2K_EEEvvEEEEvNT_6ParamsE:
        .type           _ZN7cutlass13device_kernelINS_4conv6kernel13ConvUniversalINS1_16ConvProblemShapeILNS1_8OperatorE1ELi2EEENS1_10collective14CollectiveConvINS1_47MainloopSm100TmaUmmaWarpSpecializedImplicitGemmILS5_1ELi4ELi2ELi1ELi2EN4cute5tupleIJNSA_1CILi2EEENSC_ILi1EEESE_EEEEENSB_IJNSC_ILi256EEENSC_ILi64EEENSB_IJSI_EEEEEENS_10tfloat32_tESL_NSA_8TiledMMAINSA_8MMA_AtomIJNSA_23SM100_MMA_TF32_2x1SM_SSISL_SL_fLi256ELi64ELNSA_4UMMA5MajorE0ELSQ_1ELNSP_7ScaleInE0ELSR_0EEEEEENSA_6LayoutINSB_IJSE_SE_SE_EEENSB_IJNSC_ILi0EEESW_SW_EEEEENSB_IJNSA_10UnderscoreESZ_SZ_EEEEENS7_6detail27Sm100ImplicitGemmTileTraitsINSA_25SM100_TMA_2SM_LOAD_IM2COLENSA_14ComposedLayoutINSA_7SwizzleILi3ELi4ELi3EEENSA_18smem_ptr_flag_bitsILi32EEENSU_INSB_IJNSC_ILi8EEENSC_ILi32EEEEEENSB_IJS1B_SE_EEEEEEEvEENS13_INSA_18SM100_TMA_2SM_LOADENS15_INS16_ILi2ELi5ELi2EEES19_NSU_INSB_IJS1B_NSC_ILi4EEEEEENSB_IJSE_S1B_EEEEEEEvEEEENS_8epilogue10collective18CollectiveEpilogueINS1Q_23Sm100TmaWarpSpecializedILi4ELi2ELi16ELb1ELb0EEEJNSB_IJNSC_ILi128EEESI_SJ_EEENSB_IJNSU_IS1V_SE_EENSU_INSC_ILi16EEESE_EEEEESL_NSB_IJNSB_IJlllEEESE_SW_EEESL_S22_NS1Q_6fusion15FusionCallbacksIS1U_NS23_17LinearCombinationISL_fSL_fLNS_15FloatRoundStyleE2EEES1W_S20_JEEENSA_5SM1004TMEM4LOAD26SM100_TMEM_LOAD_32dp32b16xENSA_20SM90_TMA_LOAD_IM2COLENS15_INS16_ILi2ELi4ELi3EEES19_NSU_INSB_IJS1A_S1Y_EEENSB_IJS1Y_SE_EEEEEEENSA_39AutoVectorizingCopyWithAssumedAlignmentILi128EEENSA_21SM90_TMA_STORE_IM2COLES2I_S2K_S2K_EEEvvEEEEvNT_6ParamsE,@function
        .size           _ZN7cutlass13device_kernelINS_4conv6kernel13ConvUniversalINS1_16ConvProblemShapeILNS1_8OperatorE1ELi2EEENS1_10collective14CollectiveConvINS1_47MainloopSm100TmaUmmaWarpSpecializedImplicitGemmILS5_1ELi4ELi2ELi1ELi2EN4cute5tupleIJNSA_1CILi2EEENSC_ILi1EEESE_EEEEENSB_IJNSC_ILi256EEENSC_ILi64EEENSB_IJSI_EEEEEENS_10tfloat32_tESL_NSA_8TiledMMAINSA_8MMA_AtomIJNSA_23SM100_MMA_TF32_2x1SM_SSISL_SL_fLi256ELi64ELNSA_4UMMA5MajorE0ELSQ_1ELNSP_7ScaleInE0ELSR_0EEEEEENSA_6LayoutINSB_IJSE_SE_SE_EEENSB_IJNSC_ILi0EEESW_SW_EEEEENSB_IJNSA_10UnderscoreESZ_SZ_EEEEENS7_6detail27Sm100ImplicitGemmTileTraitsINSA_25SM100_TMA_2SM_LOAD_IM2COLENSA_14ComposedLayoutINSA_7SwizzleILi3ELi4ELi3EEENSA_18smem_ptr_flag_bitsILi32EEENSU_INSB_IJNSC_ILi8EEENSC_ILi32EEEEEENSB_IJS1B_SE_EEEEEEEvEENS13_INSA_18SM100_TMA_2SM_LOADENS15_INS16_ILi2ELi5ELi2EEES19_NSU_INSB_IJS1B_NSC_ILi4EEEEEENSB_IJSE_S1B_EEEEEEEvEEEENS_8epilogue10collective18CollectiveEpilogueINS1Q_23Sm100TmaWarpSpecializedILi4ELi2ELi16ELb1ELb0EEEJNSB_IJNSC_ILi128EEESI_SJ_EEENSB_IJNSU_IS1V_SE_EENSU_INSC_ILi16EEESE_EEEEESL_NSB_IJNSB_IJlllEEESE_SW_EEESL_S22_NS1Q_6fusion15FusionCallbacksIS1U_NS23_17LinearCombinationISL_fSL_fLNS_15FloatRoundStyleE2EEES1W_S20_JEEENSA_5SM1004TMEM4LOAD26SM100_TMEM_LOAD_32dp32b16xENSA_20SM90_TMA_LOAD_IM2COLENS15_INS16_ILi2ELi4ELi3EEES19_NSU_INSB_IJS1A_S1Y_EEENSB_IJS1Y_SE_EEEEEEENSA_39AutoVectorizingCopyWithAssumedAlignmentILi128EEENSA_21SM90_TMA_STORE_IM2COLES2I_S2K_S2K_EEEvvEEEEvNT_6ParamsE,(.L_x_181 - _ZN7cutlass13device_kernelINS_4conv6kernel13ConvUniversalINS1_16ConvProblemShapeILNS1_8OperatorE1ELi2EEENS1_10collective14CollectiveConvINS1_47MainloopSm100TmaUmmaWarpSpecializedImplicitGemmILS5_1ELi4ELi2ELi1ELi2EN4cute5tupleIJNSA_1CILi2EEENSC_ILi1EEESE_EEEEENSB_IJNSC_ILi256EEENSC_ILi64EEENSB_IJSI_EEEEEENS_10tfloat32_tESL_NSA_8TiledMMAINSA_8MMA_AtomIJNSA_23SM100_MMA_TF32_2x1SM_SSISL_SL_fLi256ELi64ELNSA_4UMMA5MajorE0ELSQ_1ELNSP_7ScaleInE0ELSR_0EEEEEENSA_6LayoutINSB_IJSE_SE_SE_EEENSB_IJNSC_ILi0EEESW_SW_EEEEENSB_IJNSA_10UnderscoreESZ_SZ_EEEEENS7_6detail27Sm100ImplicitGemmTileTraitsINSA_25SM100_TMA_2SM_LOAD_IM2COLENSA_14ComposedLayoutINSA_7SwizzleILi3ELi4ELi3EEENSA_18smem_ptr_flag_bitsILi32EEENSU_INSB_IJNSC_ILi8EEENSC_ILi32EEEEEENSB_IJS1B_SE_EEEEEEEvEENS13_INSA_18SM100_TMA_2SM_LOADENS15_INS16_ILi2ELi5ELi2EEES19_NSU_INSB_IJS1B_NSC_ILi4EEEEEENSB_IJSE_S1B_EEEEEEEvEEEENS_8epilogue10collective18CollectiveEpilogueINS1Q_23Sm100TmaWarpSpecializedILi4ELi2ELi16ELb1ELb0EEEJNSB_IJNSC_ILi128EEESI_SJ_EEENSB_IJNSU_IS1V_SE_EENSU_INSC_ILi16EEESE_EEEEESL_NSB_IJNSB_IJlllEEESE_SW_EEESL_S22_NS1Q_6fusion15FusionCallbacksIS1U_NS23_17LinearCombinationISL_fSL_fLNS_15FloatRoundStyleE2EEES1W_S20_JEEENSA_5SM1004TMEM4LOAD26SM100_TMEM_LOAD_32dp32b16xENSA_20SM90_TMA_LOAD_IM2COLENS15_INS16_ILi2ELi4ELi3EEES19_NSU_INSB_IJS1A_S1Y_EEENSB_IJS1Y_SE_EEEEEEENSA_39AutoVectorizingCopyWithAssumedAlignmentILi128EEENSA_21SM90_TMA_STORE_IM2COLES2I_S2K_S2K_EEEvvEEEEvNT_6ParamsE)
        .other          _ZN7cutlass13device_kernelINS_4conv6kernel13ConvUniversalINS1_16ConvProblemShapeILNS1_8OperatorE1ELi2EEENS1_10collective14CollectiveConvINS1_47MainloopSm100TmaUmmaWarpSpecializedImplicitGemmILS5_1ELi4ELi2ELi1ELi2EN4cute5tupleIJNSA_1CILi2EEENSC_ILi1EEESE_EEEEENSB_IJNSC_ILi256EEENSC_ILi64EEENSB_IJSI_EEEEEENS_10tfloat32_tESL_NSA_8TiledMMAINSA_8MMA_AtomIJNSA_23SM100_MMA_TF32_2x1SM_SSISL_SL_fLi256ELi64ELNSA_4UMMA5MajorE0ELSQ_1ELNSP_7ScaleInE0ELSR_0EEEEEENSA_6LayoutINSB_IJSE_SE_SE_EEENSB_IJNSC_ILi0EEESW_SW_EEEEENSB_IJNSA_10UnderscoreESZ_SZ_EEEEENS7_6detail27Sm100ImplicitGemmTileTraitsINSA_25SM100_TMA_2SM_LOAD_IM2COLENSA_14ComposedLayoutINSA_7SwizzleILi3ELi4ELi3EEENSA_18smem_ptr_flag_bitsILi32EEENSU_INSB_IJNSC_ILi8EEENSC_ILi32EEEEEENSB_IJS1B_SE_EEEEEEEvEENS13_INSA_18SM100_TMA_2SM_LOADENS15_INS16_ILi2ELi5ELi2EEES19_NSU_INSB_IJS1B_NSC_ILi4EEEEEENSB_IJSE_S1B_EEEEEEEvEEEENS_8epilogue10collective18CollectiveEpilogueINS1Q_23Sm100TmaWarpSpecializedILi4ELi2ELi16ELb1ELb0EEEJNSB_IJNSC_ILi128EEESI_SJ_EEENSB_IJNSU_IS1V_SE_EENSU_INSC_ILi16EEESE_EEEEESL_NSB_IJNSB_IJlllEEESE_SW_EEESL_S22_NS1Q_6fusion15FusionCallbacksIS1U_NS23_17LinearCombinationISL_fSL_fLNS_15FloatRoundStyleE2EEES1W_S20_JEEENSA_5SM1004TMEM4LOAD26SM100_TMEM_LOAD_32dp32b16xENSA_20SM90_TMA_LOAD_IM2COLENS15_INS16_ILi2ELi4ELi3EEES19_NSU_INSB_IJS1A_S1Y_EEENSB_IJS1Y_SE_EEEEEEENSA_39AutoVectorizingCopyWithAssumedAlignmentILi128EEENSA_21SM90_TMA_STORE_IM2COLES2I_S2K_S2K_EEEvvEEEEvNT_6ParamsE,@"STO_CUDA_ENTRY STV_DEFAULT"
_ZN7cutlass13device_kernelINS_4conv6kernel13ConvUniversalINS1_16ConvProblemShapeILNS1_8OperatorE1ELi2EEENS1_10collective14CollectiveConvINS1_47MainloopSm100TmaUmmaWarpSpecializedImplicitGemmILS5_1ELi4ELi2ELi1ELi2EN4cute5tupleIJNSA_1CILi2EEENSC_ILi1EEESE_EEEEENSB_IJNSC_ILi256EEENSC_ILi64EEENSB_IJSI_EEEEEENS_10tfloat32_tESL_NSA_8TiledMMAINSA_8MMA_AtomIJNSA_23SM100_MMA_TF32_2x1SM_SSISL_SL_fLi256ELi64ELNSA_4UMMA5MajorE0ELSQ_1ELNSP_7ScaleInE0ELSR_0EEEEEENSA_6LayoutINSB_IJSE_SE_SE_EEENSB_IJNSC_ILi0EEESW_SW_EEEEENSB_IJNSA_10UnderscoreESZ_SZ_EEEEENS7_6detail27Sm100ImplicitGemmTileTraitsINSA_25SM100_TMA_2SM_LOAD_IM2COLENSA_14ComposedLayoutINSA_7SwizzleILi3ELi4ELi3EEENSA_18smem_ptr_flag_bitsILi32EEENSU_INSB_IJNSC_ILi8EEENSC_ILi32EEEEEENSB_IJS1B_SE_EEEEEEEvEENS13_INSA_18SM100_TMA_2SM_LOADENS15_INS16_ILi2ELi5ELi2EEES19_NSU_INSB_IJS1B_NSC_ILi4EEEEEENSB_IJSE_S1B_EEEEEEEvEEEENS_8epilogue10collective18CollectiveEpilogueINS1Q_23Sm100TmaWarpSpecializedILi4ELi2ELi16ELb1ELb0EEEJNSB_IJNSC_ILi128EEESI_SJ_EEENSB_IJNSU_IS1V_SE_EENSU_INSC_ILi16EEESE_EEEEESL_NSB_IJNSB_IJlllEEESE_SW_EEESL_S22_NS1Q_6fusion15FusionCallbacksIS1U_NS23_17LinearCombinationISL_fSL_fLNS_15FloatRoundStyleE2EEES1W_S20_JEEENSA_5SM1004TMEM4LOAD26SM100_TMEM_LOAD_32dp32b16xENSA_20SM90_TMA_LOAD_IM2COLENS15_INS16_ILi2ELi4ELi3EEES19_NSU_INSB_IJS1A_S1Y_EEENSB_IJS1Y_SE_EEEEEEENSA_39AutoVectorizingCopyWithAssumedAlignmentILi128EEENSA_21SM90_TMA_STORE_IM2COLES2I_S2K_S2K_EEEvvEEEEvNT_6ParamsE:
[----:B------:R-:W1:Y:S01]  /*0000*/  LDC R1, c[0x0][0x37c] ;  /* 0x0000df00ff017b82 */ /* 0x000e620000000800 */
[----:B------:R-:W2:Y:S01]  /*0010*/  S2R R67, SR_TID.X ;  /* 0x0000000000437919 */ /* 0x000ea20000002100 */
[----:B------:R-:W3:Y:S06]  /*0020*/  LDCU.64 UR8, c[0x0][0x890] ;  /* 0x00011200ff0877ac */ /* 0x000eec0008000a00 */
[----:B------:R-:W4:Y:S01]  /*0030*/  S2UR UR4, SR_CgaCtaId ;  /* 0x00000000000479c3 */ /* 0x000f220000008800 */
[----:B-1----:R-:W-:Y:S01]  /*0040*/  VIADD R1, R1, 0xfffffff8 ;  /* 0xfffffff801017836 */ /* 0x002fe20000000000 */
[----:B------:R-:W-:-:S02]  /*0050*/  PRMT R69, RZ, 0x7610, R69 ;  /* 0x00007610ff457816 */ /* 0x000fc40000000045 */
[----:B------:R-:W-:Y:S02]  /*0060*/  ELECT P1, URZ, PT ;  /* 0x0000000000ff782f */ /* 0x000fe40003820000 */
[----:B------:R-:W-:Y:S01]  /*0070*/  R2UR UR45, R1 ;  /* 0x00000000012d72ca */ /* 0x000fe200000e0000 */
[----:B---3--:R-:W-:-:S04]  /*0080*/  UISETP.NE.U32.AND UP0, UPT, UR8, URZ, UPT ;  /* 0x000000ff0800728c */ /* 0x008fc8000bf05070 */
[----:B------:R-:W-:Y:S02]  /*0090*/  UISETP.NE.AND.EX UP0, UPT, UR9, URZ, UPT, UP0 ;  /* 0x000000ff0900728c */ /* 0x000fe4000bf05300 */
[----:B----4-:R-:W-:Y:S02]  /*00a0*/  ULOP3.LUT UR49, UR4, 0x1, URZ, 0xc0, !UPT ;  /* 0x0000000104317892 */ /* 0x010fe4000f8ec0ff */
[----:B------:R-:W-:Y:S01]  /*00b0*/  ULOP3.LUT UR48, UR4, 0x1, URZ, 0x3c, !UPT ;  /* 0x0000000104307892 */ /* 0x000fe2000f8e3cff */
[----:B--2---:R-:W-:-:S05]  /*00c0*/  SHF.R.U32.HI R70, RZ, 0x5, R67 ;  /* 0x00000005ff467819 */ /* 0x004fca0000011643 */
[----:B------:R-:W1:Y:S02]  /*00d0*/  SHFL.IDX PT, R0, R70, RZ, 0x1f ;  /* 0x00001fff46007589 */ /* 0x000e6400000e0000 */
[----:B-1----:R-:W-:Y:S01]  /*00e0*/  R2UR UR18, R0 ;  /* 0x00000000001272ca */ /* 0x002fe200000e0000 */
[----:B------:R-:W-:-:S14]  /*00f0*/  BRA.U UP0, `(.L_x_0) ;  /* 0x0000000100307547 */ /* 0x000fdc000b800000 */
[----:B------:R-:W1:Y:S02]  /*0100*/  LDCU.64 UR4, c[0x0][0x888] ;  /* 0x00011100ff0477ac */ /* 0x000e640008000a00 */
[----:B-1----:R-:W-:-:S04]  /*0110*/  UISETP.NE.U32.AND UP0, UPT, UR4, URZ, UPT ;  /* 0x000000ff0400728c */ /* 0x002fc8000bf05070 */
[----:B------:R-:W-:-:S09]  /*0120*/  UISETP.NE.AND.EX UP0, UPT, UR5, URZ, UPT, UP0 ;  /* 0x000000ff0500728c */ /* 0x000fd2000bf05300 */
[----:B------:R-:W-:Y:S05]  /*0130*/  BRA.U !UP0, `(.L_x_1) ;  /* 0x0000000108147547 */ /* 0x000fea000b800000 */
[----:B------:R-:W1:Y:S01]  /*0140*/  LDC.64 R2, c[0x0][0x888] ;  /* 0x00022200ff027b82 */ /* 0x000e620000000a00 */
[----:B------:R-:W1:Y:S02]  /*0150*/  LDCU.64 UR4, c[0x0][0x358] ;  /* 0x00006b00ff0477ac */ /* 0x000e640008000a00 */
[----:B-1----:R1:W5:Y:S01]  /*0160*/  LDG.E R27, desc[UR4][R2.64] ;  /* 0x00000004021b7981 */ /* 0x002362000c1e1900 */
[----:B------:R-:W-:Y:S01]  /*0170*/  HFMA2 R69, -RZ, RZ, 0, 5.9604644775390625e-08 ;  /* 0x00000001ff457431 */ /* 0x000fe200000001ff */
[----:B------:R-:W-:Y:S05]  /*0180*/  BRA `(.L_x_0) ;  /* 0x00000000000c7947 */ /* 0x000fea0003800000 */
.L_x_1:
[----:B------:R-:W1:Y:S01]  /*0190*/  LDCU UR4, c[0x0][0x880] ;  /* 0x00011000ff0477ac */ /* 0x000e620008000800 */
[----:B------:R-:W-:Y:S01]  /*01a0*/  HFMA2 R69, -RZ, RZ, 0, 5.9604644775390625e-08 ;  /* 0x00000001ff457431 */ /* 0x000fe200000001ff */
[----:B-1----:R-:W-:-:S07]  /*01b0*/  MOV R27, UR4 ;  /* 0x00000004001b7c02 */ /* 0x002fce0008000f00 */
.L_x_0:
[----:B------:R-:W2:Y:S02]  /*01c0*/  LDCU.64 UR4, c[0x0][0x8b0] ;  /* 0x00011600ff0477ac */ /* 0x000ea40008000a00 */
[----:B--2---:R-:W-:-:S04]  /*01d0*/  UISETP.NE.U32.AND UP0, UPT, UR4, URZ, UPT ;  /* 0x000000ff0400728c */ /* 0x004fc8000bf05070 */
[----:B------:R-:W-:-:S09]  /*01e0*/  UISETP.NE.AND.EX UP0, UPT, UR5, URZ, UPT, UP0 ;  /* 0x000000ff0500728c */ /* 0x000fd2000bf05300 */
[----:B------:R-:W-:Y:S05]  /*01f0*/  BRA.U UP0, `(.L_x_2) ;  /* 0x0000000100287547 */ /* 0x000fea000b800000 */
[----:B------:R-:W2:Y:S02]  /*0200*/  LDCU.64 UR4, c[0x0][0x8a8] ;  /* 0x00011500ff0477ac */ /* 0x000ea40008000a00 */
[----:B--2---:R-:W-:-:S04]  /*0210*/  UISETP.NE.U32.AND UP0, UPT, UR4, URZ, UPT ;  /* 0x000000ff0400728c */ /* 0x004fc8000bf05070 */
[----:B------:R-:W-:-:S09]  /*0220*/  UISETP.NE.AND.EX UP0, UPT, UR5, URZ, UPT, UP0 ;  /* 0x000000ff0500728c */ /* 0x000fd2000bf05300 */
[----:B------:R-:W-:Y:S05]  /*0230*/  BRA.U !UP0, `(.L_x_3) ;  /* 0x0000000108107547 */ /* 0x000fea000b800000 */
[----:B------:R-:W2:Y:S01]  /*0240*/  LDC.64 R24, c[0x0][0x8a8] ;  /* 0x00022a00ff187b82 */ /* 0x000ea20000000a00 */
[----:B------:R-:W2:Y:S02]  /*0250*/  LDCU.64 UR4, c[0x0][0x358] ;  /* 0x00006b00ff0477ac */ /* 0x000ea40008000a00 */
[----:B--2---:R2:W5:Y:S01]  /*0260*/  LDG.E R24, desc[UR4][R24.64] ;  /* 0x0000000418187981 */ /* 0x004562000c1e1900 */
[----:B------:R-:W-:Y:S05]  /*0270*/  BRA `(.L_x_2) ;  /* 0x0000000000087947 */ /* 0x000fea0003800000 */
.L_x_3:
[----:B------:R-:W2:Y:S02]  /*0280*/  LDCU UR4, c[0x0][0x8a0] ;  /* 0x00011400ff0477ac */ /* 0x000ea40008000800 */
[----:B--2---:R-:W-:Y:S02]  /*0290*/  MOV R24, UR4 ;  /* 0x0000000400187c02 */ /* 0x004fe40008000f00 */
.L_x_2:
[----:B------:R-:W-:Y:S01]  /*02a0*/  IMAD.U32 R0, RZ, RZ, UR18 ;  /* 0x00000012ff007e24 */ /* 0x000fe2000f8e00ff */
[----:B------:R-:W-:Y:S04]  /*02b0*/  BSSY.RECONVERGENT B0, `(.L_x_4) ;  /* 0x000000c000007945 */ /* 0x000fe80003800200 */
[C---:B------:R-:W-:Y:S02]  /*02c0*/  ISETP.NE.OR P2, PT, R0.reuse, 0x1, !P1 ;  /* 0x000000010000780c */ /* 0x040fe40004f45670 */
[----:B------:R-:W-:-:S11]  /*02d0*/  ISETP.NE.OR P0, PT, R0, 0x3, !P1 ;  /* 0x000000030000780c */ /* 0x000fd60004f05670 */
[----:B------:R-:W-:Y:S05]  /*02e0*/  @P2 BRA `(.L_x_5) ;  /* 0x0000000000202947 */ /* 0x000fea0003800000 */
[----:B------:R-:W3:Y:S02]  /*02f0*/  LDCU.64 UR4, c[0x0][0x348] ;  /* 0x00006900ff0477ac */ /* 0x000ee40008000a00 */
[----:B---3--:R-:W-:Y:S02]  /*0300*/  UIADD3 UR6, UP1, UPT, UR4, 0x80, URZ ;  /* 0x0000008004067890 */ /* 0x008fe4000ff3e0ff */
[----:B------:R-:W-:Y:S02]  /*0310*/  UIADD3 UR4, UP0, UPT, UR4, 0x180, URZ ;  /* 0x0000018004047890 */ /* 0x000fe4000ff1e0ff */
[----:B------:R-:W-:Y:S02]  /*0320*/  UIADD3.X UR7, UPT, UPT, URZ, UR5, URZ, UP1, !UPT ;  /* 0x00000005ff077290 */ /* 0x000fe40008ffe4ff */
[----:B------:R-:W-:-:S07]  /*0330*/  UIADD3.X UR5, UPT, UPT, URZ, UR5, URZ, UP0, !UPT ;  /* 0x00000005ff057290 */ /* 0x000fce00087fe4ff */
[----:B------:R3:W-:Y:S02]  /*0340*/  UTMACCTL.PF [UR6] ;  /* 0x00000000060079b9 */ /* 0x0007e40008040000 */
[----:B------:R3:W-:Y:S02]  /*0350*/  UTMACCTL.PF [UR4] ;  /* 0x00000000040079b9 */ /* 0x0007e40008040000 */
[----:B---3--:R-:W-:Y:S01]  /*0360*/  NOP ;  /* 0x0000000000007918 */ /* 0x008fe20000000000 */
.L_x_5:
[----:B------:R-:W-:Y:S05]  /*0370*/  BSYNC.RECONVERGENT B0 ;  /* 0x0000000000007941 */ /* 0x000fea0003800200 */
.L_x_4:
[----:B------:R-:W-:Y:S04]  /*0380*/  BSSY.RECONVERGENT B0, `(.L_x_6) ;  /* 0x000000a000007945 */ /* 0x000fe80003800200 */
        /* <DEDUP_REMOVED lines=9> */
.L_x_7:
[----:B------:R-:W-:Y:S05]  /*0420*/  BSYNC.RECONVERGENT B0 ;  /* 0x0000000000007941 */ /* 0x000fea0003800200 */
.L_x_6:
[----:B------:R-:W3:Y:S01]  /*0430*/  LDCU.64 UR4, c[0x0][0x888] ;  /* 0x00011100ff0477ac */ /* 0x000ee20008000a00 */
[----:B------:R-:W-:Y:S02]  /*0440*/  UISETP.EQ.U32.AND UP2, UPT, UR8, URZ, UPT ;  /* 0x000000ff0800728c */ /* 0x000fe4000bf42070 */
[----:B------:R-:W-:Y:S02]  /*0450*/  UPLOP3.LUT UP3, UPT, UPT, UPT, UPT, 0x80, 0x8 ;  /* 0x000000000008789c */ /* 0x000fe40003f6f070 */
[----:B---3--:R-:W-:-:S04]  /*0460*/  UISETP.NE.U32.AND UP0, UPT, UR4, URZ, UPT ;  /* 0x000000ff0400728c */ /* 0x008fc8000bf05070 */
[----:B------:R-:W-:-:S04]  /*0470*/  UISETP.NE.AND.EX UP1, UPT, UR5, URZ, UPT, UP0 ;  /* 0x000000ff0500728c */ /* 0x000fc8000bf25300 */
[----:B------:R-:W-:-:S04]  /*0480*/  UISETP.EQ.OR.EX UP4, UPT, UR9, URZ, !UP1, UP2 ;  /* 0x000000ff0900728c */ /* 0x000fc8000cf82720 */
[----:B------:R-:W-:-:S06]  /*0490*/  UP2UR UR4, UPR, URZ, 0x10 ;  /* 0x00000010ff047883 */ /* 0x000fcc0008000000 */
[----:B------:R-:W-:Y:S01]  /*04a0*/  MOV R79, UR4 ;  /* 0x00000004004f7c02 */ /* 0x000fe20008000f00 */
[----:B------:R-:W-:Y:S06]  /*04b0*/  BRA.U !UP4, `(.L_x_8) ;  /* 0x000000010c207547 */ /* 0x000fec000b800000 */
[----:B------:R-:W-:Y:S01]  /*04c0*/  UISETP.NE.U32.AND UP2, UPT, UR8, URZ, UPT ;  /* 0x000000ff0800728c */ /* 0x000fe2000bf45070 */
[----:B-----5:R-:W-:Y:S01]  /*04d0*/  FSETP.NEU.AND P0, PT, R27, RZ, PT ;  /* 0x000000ff1b00720b */ /* 0x020fe20003f0d000 */
[----:B------:R-:W-:Y:S02]  /*04e0*/  USEL UR4, URZ, 0xffffffff, UP1 ;  /* 0xffffffffff047887 */ /* 0x000fe40008800000 */
[----:B------:R-:W-:-:S10]  /*04f0*/  UISETP.NE.AND.EX UP2, UPT, UR9, URZ, UPT, UP2 ;  /* 0x000000ff0900728c */ /* 0x000fd4000bf45320 */
[----:B------:R-:W-:Y:S01]  /*0500*/  VOTEU.ANY UP0, P0 ;  /* 0x0000000000ff7886 */ /* 0x000fe20000000100 */
[----:B------:R-:W-:-:S04]  /*0510*/  @!UP2 USEL UR4, URZ, 0xffffffff, UP0 ;  /* 0xffffffffff04a887 */ /* 0x000fc80008000000 */
[----:B------:R-:W-:-:S04]  /*0520*/  ULOP3.LUT UR4, UR4, 0x1, URZ, 0xc0, !UPT ;  /* 0x0000000104047892 */ /* 0x000fc8000f8ec0ff */
[----:B------:R-:W-:-:S11]  /*0530*/  UISETP.NE.U32.AND UP3, UPT, UR4, 0x1, UPT ;  /* 0x000000010400788c */ /* 0x000fd6000bf65070 */
.L_x_8:
[----:B------:R-:W3:Y:S01]  /*0540*/  SHFL.IDX PT, R0, R70, RZ, 0x1f ;  /* 0x00001fff46007589 */ /* 0x000ee200000e0000 */
[----:B------:R-:W-:Y:S02]  /*0550*/  UISETP.NE.AND UP5, UPT, UR18, 0x2, UPT ;  /* 0x000000021200788c */ /* 0x000fe4000bfa5270 */
[----:B------:R-:W-:Y:S02]  /*0560*/  UISETP.NE.AND UP0, UPT, UR18, 0x2, UPT ;  /* 0x000000021200788c */ /* 0x000fe4000bf05270 */
[----:B------:R-:W-:Y:S02]  /*0570*/  UISETP.NE.OR UP2, UPT, UR49, URZ, UP5 ;  /* 0x000000ff3100728c */ /* 0x000fe4000af45670 */
[----:B------:R-:W-:-:S04]  /*0580*/  USEL UR62, URZ, 0x1, UP0 ;  /* 0x00000001ff3e7887 */ /* 0x000fc80008000000 */
[----:B------:R-:W-:Y:S02]  /*0590*/  PLOP3.LUT P5, PT, P1, PT, UP2, 0xae, 0xea ;  /* 0x0000000000ea781c */ /* 0x000fe40000faf52e */
[----:B---3--:R-:W-:-:S13]  /*05a0*/  ISETP.NE.AND P0, PT, R0, RZ, PT ;  /* 0x000000ff0000720c */ /* 0x008fda0003f05270 */
[----:B------:R-:W-:Y:S05]  /*05b0*/  @P0 BRA `(.L_x_9) ;  /* 0x0000000000480947 */ /* 0x000fea0003800000 */
[----:B------:R-:W3:Y:S01]  /*05c0*/  S2UR UR5, SR_CgaCtaId ;  /* 0x00000000000579c3 */ /* 0x000ee20000008800 */
[----:B------:R-:W-:Y:S01]  /*05d0*/  UMOV UR4, 0x400 ;  /* 0x0000040000047882 */ /* 0x000fe20000000000 */
[----:B------:R-:W-:Y:S01]  /*05e0*/  UMOV UR6, 0x1 ;  /* 0x0000000100067882 */ /* 0x000fe20000000000 */
[----:B------:R-:W-:Y:S01]  /*05f0*/  ELECT P0, URZ, PT ;  /* 0x0000000000ff782f */ /* 0x000fe20003800000 */
[----:B------:R-:W-:-:S04]  /*0600*/  UIADD3 UR6, UPT, UPT, -UR6, 0x100000, URZ ;  /* 0x0010000006067890 */ /* 0x000fc8000fffe1ff */
[----:B------:R-:W-:Y:S02]  /*0610*/  USHF.L.U32 UR7, UR6, 0xb, URZ ;  /* 0x0000000b06077899 */ /* 0x000fe400080006ff */
[----:B------:R-:W-:Y:S02]  /*0620*/  USHF.L.U32 UR6, UR6, 0x1, URZ ;  /* 0x0000000106067899 */ /* 0x000fe400080006ff */
[----:B---3--:R-:W-:Y:S01]  /*0630*/  ULEA UR4, UR5, UR4, 0x18 ;  /* 0x0000000405047291 */ /* 0x008fe2000f8ec0ff */
[----:B------:R-:W3:Y:S11]  /*0640*/  FENCE.VIEW.ASYNC.S ;  /* 0x00000000000073c6 */ /* 0x000ef60000000000 */
[----:B---3--:R3:W4:Y:S01]  /*0650*/  SYNCS.EXCH.64 URZ, [UR4], UR6 ;  /* 0x0000000604ff75b2 */ /* 0x0087220008000100 */
[----:B------:R3:W1:Y:S01]  /*0660*/  SYNCS.EXCH.64 URZ, [UR4+0x20], UR6 ;  /* 0x0000200604ff75b2 */ /* 0x0006620008000100 */
[----:B------:R3:W1:Y:S01]  /*0670*/  SYNCS.EXCH.64 URZ, [UR4+0x8], UR6 ;  /* 0x0000080604ff75b2 */ /* 0x0006620008000100 */
[----:B------:R3:W1:Y:S01]  /*0680*/  SYNCS.EXCH.64 URZ, [UR4+0x28], UR6 ;  /* 0x0000280604ff75b2 */ /* 0x0006620008000100 */
[----:B------:R3:W1:Y:S01]  /*0690*/  SYNCS.EXCH.64 URZ, [UR4+0x10], UR6 ;  /* 0x0000100604ff75b2 */ /* 0x0006620008000100 */
[----:B------:R3:W1:Y:S01]  /*06a0*/  SYNCS.EXCH.64 URZ, [UR4+0x30], UR6 ;  /* 0x0000300604ff75b2 */ /* 0x0006620008000100 */
[----:B------:R3:W1:Y:S01]  /*06b0*/  SYNCS.EXCH.64 URZ, [UR4+0x18], UR6 ;  /* 0x0000180604ff75b2 */ /* 0x0006620008000100 */
[----:B------:R3:W1:Y:S01]  /*06c0*/  SYNCS.EXCH.64 URZ, [UR4+0x38], UR6 ;  /* 0x0000380604ff75b2 */ /* 0x0006620008000100 */
[----:B------:R-:W-:Y:S01]  /*06d0*/  NOP ;  /* 0x0000000000007918 */ /* 0x000fe20000000000 */
.L_x_9:
[----:B------:R-:W2:Y:S01]  /*06e0*/  SHFL.IDX PT, R0, R70, RZ, 0x1f ;  /* 0x00001fff46007589 */ /* 0x000ea200000e0000 */
[----:B------:R-:W-:Y:S01]  /*06f0*/  NOP ;  /* 0x0000000000007918 */ /* 0x000fe20000000000 */
[----:B--2---:R-:W-:-:S13]  /*0700*/  ISETP.NE.AND P0, PT, R0, 0x1, PT ;  /* 0x000000010000780c */ /* 0x004fda0003f05270 */
[----:B------:R-:W-:Y:S05]  /*0710*/  @P0 BRA `(.L_x_10) ;  /* 0x0000000000580947 */ /* 0x000fea0003800000 */
[----:B------:R-:W2:Y:S01]  /*0720*/  S2UR UR5, SR_CgaCtaId ;  /* 0x00000000000579c3 */ /* 0x000ea20000008800 */
[----:B---3--:R-:W-:Y:S01]  /*0730*/  UMOV UR4, 0x400 ;  /* 0x0000040000047882 */ /* 0x008fe20000000000 */
[----:B------:R-:W-:Y:S01]  /*0740*/  UMOV UR8, 0x20 ;  /* 0x0000002000087882 */ /* 0x000fe20000000000 */
[----:B------:R-:W-:Y:S01]  /*0750*/  UMOV UR6, 0x80 ;  /* 0x0000008000067882 */ /* 0x000fe20000000000 */
[----:B------:R-:W-:-:S04]  /*0760*/  UIADD3 UR8, UPT, UPT, -UR8, 0x100000, URZ ;  /* 0x0010000008087890 */ /* 0x000fc8000fffe1ff */
[----:B------:R-:W-:Y:S02]  /*0770*/  USHF.L.U32 UR9, UR8, 0xb, URZ ;  /* 0x0000000b08097899 */ /* 0x000fe400080006ff */
[----:B------:R-:W-:Y:S02]  /*0780*/  USHF.L.U32 UR8, UR8, 0x1, URZ ;  /* 0x0000000108087899 */ /* 0x000fe400080006ff */
[----:B------:R-:W-:-:S04]  /*0790*/  UIADD3 UR6, UPT, UPT, -UR6, 0x100000, URZ ;  /* 0x0010000006067890 */ /* 0x000fc8000fffe1ff */
[----:B------:R-:W-:Y:S02]  /*07a0*/  USHF.L.U32 UR7, UR6, 0xb, URZ ;  /* 0x0000000b06077899 */ /* 0x000fe400080006ff */
[----:B------:R-:W-:Y:S01]  /*07b0*/  USHF.L.U32 UR6, UR6, 0x1, URZ ;  /* 0x0000000106067899 */ /* 0x000fe200080006ff */
[----:B------:R-:W-:Y:S01]  /*07c0*/  ELECT P0, URZ, PT ;  /* 0x0000000000ff782f */ /* 0x000fe20003800000 */
[----:B--2---:R-:W-:Y:S01]  /*07d0*/  ULEA UR4, UR5, UR4, 0x18 ;  /* 0x0000000405047291 */ /* 0x004fe2000f8ec0ff */
[----:B------:R-:W2:Y:S11]  /*07e0*/  FENCE.VIEW.ASYNC.S ;  /* 0x00000000000073c6 */ /* 0x000eb60000000000 */
[----:B--2---:R2:W3:Y:S01]  /*07f0*/  SYNCS.EXCH.64 URZ, [UR4+0x40], UR8 ;  /* 0x0000400804ff75b2 */ /* 0x0044e20008000100 */
        /* <DEDUP_REMOVED lines=8> */
.L_x_10:
[----:B------:R-:W4:Y:S01]  /*0880*/  SHFL.IDX PT, R0, R70, RZ, 0x1f ;  /* 0x00001fff46007589 */ /* 0x000f2200000e0000 */
[----:B------:R-:W-:Y:S01]  /*0890*/  NOP ;  /* 0x0000000000007918 */ /* 0x000fe20000000000 */
[----:B----4-:R-:W-:-:S13]  /*08a0*/  ISETP.NE.AND P0, PT, R0, 0x3, PT ;  /* 0x000000030000780c */ /* 0x010fda0003f05270 */
[----:B------:R-:W-:Y:S05]  /*08b0*/  @P0 BRA `(.L_x_11) ;  /* 0x0000000000300947 */ /* 0x000fea0003800000 */
[----:B------:R-:W4:Y:S01]  /*08c0*/  S2UR UR5, SR_CgaCtaId ;  /* 0x00000000000579c3 */ /* 0x000f220000008800 */
[----:B--23--:R-:W-:Y:S01]  /*08d0*/  UMOV UR4, 0x400 ;  /* 0x0000040000047882 */ /* 0x00cfe20000000000 */
[----:B------:R-:W-:Y:S01]  /*08e0*/  UMOV UR6, 0x20 ;  /* 0x0000002000067882 */ /* 0x000fe20000000000 */
[----:B------:R-:W-:Y:S01]  /*08f0*/  ELECT P0, URZ, PT ;  /* 0x0000000000ff782f */ /* 0x000fe20003800000 */
[----:B------:R-:W-:-:S04]  /*0900*/  UIADD3 UR6, UPT, UPT, -UR6, 0x100000, URZ ;  /* 0x0010000006067890 */ /* 0x000fc8000fffe1ff */
[----:B------:R-:W-:Y:S02]  /*0910*/  USHF.L.U32 UR7, UR6, 0xb, URZ ;  /* 0x0000000b06077899 */ /* 0x000fe400080006ff */
[----:B------:R-:W-:Y:S02]  /*0920*/  USHF.L.U32 UR6, UR6, 0x1, URZ ;  /* 0x0000000106067899 */ /* 0x000fe400080006ff */
[----:B----4-:R-:W-:Y:S01]  /*0930*/  ULEA UR4, UR5, UR4, 0x18 ;  /* 0x0000000405047291 */ /* 0x010fe2000f8ec0ff */
[----:B------:R-:W2:Y:S11]  /*0940*/  FENCE.VIEW.ASYNC.S ;  /* 0x00000000000073c6 */ /* 0x000eb60000000000 */
[----:B--2---:R4:W2:Y:S01]  /*0950*/  SYNCS.EXCH.64 URZ, [UR4+0x80], UR6 ;  /* 0x0000800604ff75b2 */ /* 0x0048a20008000100 */
[----:B------:R4:W3:Y:S02]  /*0960*/  SYNCS.EXCH.64 URZ, [UR4+0x88], UR6 ;  /* 0x0000880604ff75b2 */ /* 0x0008e40008000100 */
[----:B----4-:R-:W-:Y:S01]  /*0970*/  NOP ;  /* 0x0000000000007918 */ /* 0x010fe20000000000 */
.L_x_11:
[----:B------:R-:W4:Y:S01]  /*0980*/  SHFL.IDX PT, R0, R70, RZ, 0x1f ;  /* 0x00001fff46007589 */ /* 0x000f2200000e0000 */
[----:B------:R-:W-:Y:S01]  /*0990*/  NOP ;  /* 0x0000000000007918 */ /* 0x000fe20000000000 */
[----:B----4-:R-:W-:-:S13]  /*09a0*/  ISETP.NE.AND P0, PT, R0, 0x4, PT ;  /* 0x000000040000780c */ /* 0x010fda0003f05270 */
[----:B------:R-:W-:Y:S05]  /*09b0*/  @P0 BRA `(.L_x_12) ;  /* 0x0000000000440947 */ /* 0x000fea0003800000 */
[----:B------:R-:W4:Y:S01]  /*09c0*/  S2UR UR5, SR_CgaCtaId ;  /* 0x00000000000579c3 */ /* 0x000f220000008800 */
[----:B--23--:R-:W-:Y:S01]  /*09d0*/  UMOV UR4, 0x1e0 ;  /* 0x000001e000047882 */ /* 0x00cfe20000000000 */
[----:B------:R-:W-:Y:S01]  /*09e0*/  UMOV UR6, 0x400 ;  /* 0x0000040000067882 */ /* 0x000fe20000000000 */
[----:B------:R-:W-:Y:S01]  /*09f0*/  USEL UR4, UR4, 0x1a0, UP3 ;  /* 0x000001a004047887 */ /* 0x000fe20009800000 */
[----:B------:R-:W-:Y:S01]  /*0a00*/  UMOV UR8, 0x1 ;  /* 0x0000000100087882 */ /* 0x000fe20000000000 */
[----:B------:R-:W-:Y:S01]  /*0a10*/  ELECT P0, URZ, PT ;  /* 0x0000000000ff782f */ /* 0x000fe20003800000 */
[----:B------:R-:W-:-:S04]  /*0a20*/  UIADD3 UR8, UPT, UPT, -UR8, 0x100000, URZ ;  /* 0x0010000008087890 */ /* 0x000fc8000fffe1ff */
[----:B------:R-:W-:Y:S02]  /*0a30*/  USHF.L.U32 UR9, UR8, 0xb, URZ ;  /* 0x0000000b08097899 */ /* 0x000fe400080006ff */
[----:B------:R-:W-:Y:S02]  /*0a40*/  USHF.L.U32 UR8, UR8, 0x1, URZ ;  /* 0x0000000108087899 */ /* 0x000fe400080006ff */
[----:B----4-:R-:W-:Y:S02]  /*0a50*/  ULEA UR6, UR5, UR6, 0x18 ;  /* 0x0000000605067291 */ /* 0x010fe4000f8ec0ff */
[----:B------:R-:W-:-:S04]  /*0a60*/  UIADD3 UR4, UPT, UPT, -UR4, 0x100000, URZ ;  /* 0x0010000004047890 */ /* 0x000fc8000fffe1ff */
[----:B------:R-:W-:Y:S02]  /*0a70*/  USHF.L.U32 UR5, UR4, 0xb, URZ ;  /* 0x0000000b04057899 */ /* 0x000fe400080006ff */
[----:B------:R-:W-:Y:S01]  /*0a80*/  USHF.L.U32 UR4, UR4, 0x1, URZ ;  /* 0x0000000104047899 */ /* 0x000fe200080006ff */
[----:B------:R-:W2:Y:S03]  /*0a90*/  FENCE.VIEW.ASYNC.S ;  /* 0x00000000000073c6 */ /* 0x000ea60000000000 */
[----:B--2---:R4:W2:Y:S08]  /*0aa0*/  SYNCS.EXCH.64 URZ, [UR6+0x90], UR8 ;  /* 0x0000900806ff75b2 */ /* 0x0048b00008000100 */
[----:B------:R4:W3:Y:S02]  /*0ab0*/  SYNCS.EXCH.64 URZ, [UR6+0x98], UR4 ;  /* 0x0000980406ff75b2 */ /* 0x0008e40008000100 */
[----:B----4-:R-:W-:Y:S01]  /*0ac0*/  NOP ;  /* 0x0000000000007918 */ /* 0x010fe20000000000 */
.L_x_12:
[----:B------:R-:W4:Y:S01]  /*0ad0*/  SHFL.IDX PT, R0, R70, RZ, 0x1f ;  /* 0x00001fff46007589 */ /* 0x000f2200000e0000 */
[----:B------:R-:W-:Y:S01]  /*0ae0*/  ISETP.NE.OR P1, PT, RZ, UR18, !P1 ;  /* 0x00000012ff007c0c */ /* 0x000fe2000cf25670 */
[----:B------:R-:W-:Y:S01]  /*0af0*/  NOP ;  /* 0x0000000000007918 */ /* 0x000fe20000000000 */
[----:B----4-:R-:W-:-:S13]  /*0b00*/  ISETP.NE.AND P0, PT, R0, 0x5, PT ;  /* 0x000000050000780c */ /* 0x010fda0003f05270 */
[----:B------:R-:W-:Y:S05]  /*0b10*/  @P0 BRA `(.L_x_13) ;  /* 0x0000000000480947 */ /* 0x000fea0003800000 */
[----:B------:R-:W4:Y:S01]  /*0b20*/  S2UR UR5, SR_CgaCtaId ;  /* 0x00000000000579c3 */ /* 0x000f220000008800 */
[----:B--23--:R-:W-:Y:S01]  /*0b30*/  UMOV UR4, 0x400 ;  /* 0x0000040000047882 */ /* 0x00cfe20000000000 */
        /* <DEDUP_REMOVED lines=9> */
[----:B----4-:R-:W-:Y:S01]  /*0bd0*/  ULEA UR4, UR5, UR4, 0x18 ;  /* 0x0000000405047291 */ /* 0x010fe2000f8ec0ff */
[----:B------:R-:W2:Y:S11]  /*0be0*/  FENCE.VIEW.ASYNC.S ;  /* 0x00000000000073c6 */ /* 0x000eb60000000000 */
[----:B--2---:R4:W2:Y:S01]  /*0bf0*/  SYNCS.EXCH.64 URZ, [UR4+0xa0], UR6 ;  /* 0x0000a00604ff75b2 */ /* 0x0048a20008000100 */
[----:B------:R4:W3:Y:S01]  /*0c00*/  SYNCS.EXCH.64 URZ, [UR4+0xb0], UR8 ;  /* 0x0000b00804ff75b2 */ /* 0x0008e20008000100 */
[----:B------:R4:W1:Y:S01]  /*0c10*/  SYNCS.EXCH.64 URZ, [UR4+0xa8], UR6 ;  /* 0x0000a80604ff75b2 */ /* 0x0008620008000100 */
[----:B------:R4:W1:Y:S02]  /*0c20*/  SYNCS.EXCH.64 URZ, [UR4+0xb8], UR8 ;  /* 0x0000b80804ff75b2 */ /* 0x0008640008000100 */
[----:B----4-:R-:W-:Y:S01]  /*0c30*/  NOP ;  /* 0x0000000000007918 */ /* 0x010fe20000000000 */
.L_x_13:
[----:B--23--:R-:W2:Y:S01]  /*0c40*/  S2UR UR7, SR_CgaCtaId ;  /* 0x00000000000779c3 */ /* 0x00cea20000008800 */
[----:B------:R-:W-:Y:S01]  /*0c50*/  VOTEU.ALL UP0, P1 ;  /* 0x0000000000ff7886 */ /* 0x000fe20000800000 */
[----:B------:R-:W-:Y:S01]  /*0c60*/  UMOV UR4, 0x20 ;  /* 0x0000002000047882 */ /* 0x000fe20000000000 */
[----:B------:R-:W-:Y:S01]  /*0c70*/  NOP ;  /* 0x0000000000007918 */ /* 0x000fe20000000000 */
[----:B------:R-:W-:Y:S01]  /*0c80*/  LOP3.LUT R0, R67, 0x1f, RZ, 0xc0, !PT ;  /* 0x0000001f43007812 */ /* 0x000fe200078ec0ff */
[----:B------:R-:W-:Y:S01]  /*0c90*/  UISETP.NE.AND UP4, UPT, UR18, URZ, UPT ;  /* 0x000000ff1200728c */ /* 0x000fe2000bf85270 */
[----:B------:R-:W-:Y:S01]  /*0ca0*/  @!UP0 UMOV UR6, 0x400 ;  /* 0x0000040000068882 */ /* 0x000fe20000000000 */
[----:B------:R-:W-:-:S04]  /*0cb0*/  @!UP0 UIADD3 UR4, UPT, UPT, -UR4, 0x100000, URZ ;  /* 0x0010000004048890 */ /* 0x000fc8000fffe1ff */
[----:B------:R-:W-:Y:S02]  /*0cc0*/  @!UP0 USHF.L.U32 UR5, UR4, 0xb, URZ ;  /* 0x0000000b04058899 */ /* 0x000fe400080006ff */
[----:B------:R-:W-:Y:S02]  /*0cd0*/  @!UP0 USHF.L.U32 UR4, UR4, 0x1, URZ ;  /* 0x0000000104048899 */ /* 0x000fe400080006ff */
[----:B--2---:R-:W-:Y:S01]  /*0ce0*/  @!UP0 ULEA UR6, UR7, UR6, 0x18 ;  /* 0x0000000607068291 */ /* 0x004fe2000f8ec0ff */
[----:B------:R-:W2:Y:S01]  /*0cf0*/  LDCU UR7, c[0x0][0x36c] ;  /* 0x00006d80ff0777ac */ /* 0x000ea20008000800 */
[----:B------:R-:W-:Y:S01]  /*0d00*/  VOTEU.ALL UP0, P1 ;  /* 0x0000000000ff7886 */ /* 0x000fe20000800000 */
[----:B------:R-:W3:Y:S09]  /*0d10*/  FENCE.VIEW.ASYNC.S ;  /* 0x00000000000073c6 */ /* 0x000ef20000000000 */
[----:B---3--:R3:W4:Y:S01]  /*0d20*/  @!UP0 SYNCS.EXCH.64 URZ, [UR6+0xc0], UR4 ;  /* 0x0000c00406ff85b2 */ /* 0x0087220008000100 */
[----:B--2---:R-:W-:-:S09]  /*0d30*/  UISETP.EQ.U32.AND UP6, UPT, UR7, 0x1, UPT ;  /* 0x000000010700788c */ /* 0x004fd2000bfc2070 */
[----:B---3--:R-:W-:Y:S05]  /*0d40*/  BRA.U !UP6, `(.L_x_14) ;  /* 0x000000010e087547 */ /* 0x008fea000b800000 */
[----:B-1--4-:R-:W-:Y:S01]  /*0d50*/  UCGABAR_ARV ;  /* 0x00000000000079c7 */ /* 0x012fe20008000000 */
[----:B------:R-:W-:Y:S05]  /*0d60*/  BRA `(.L_x_15) ;  /* 0x0000000000047947 */ /* 0x000fea0003800000 */
.L_x_14:
[----:B-1--4-:R-:W-:Y:S01]  /*0d70*/  NOP ;  /* 0x0000000000007918 */ /* 0x012fe20000000000 */
.L_x_15:
[----:B------:R-:W1:Y:S01]  /*0d80*/  S2UR UR20, SR_CTAID.X ;  /* 0x00000000001479c3 */ /* 0x000e620000002500 */
[----:B------:R-:W-:-:S05]  /*0d90*/  CS2R.32 R78, SR_CgaSize ;  /* 0x00000000004e7805 */ /* 0x000fca0000008a00 */
[----:B------:R-:W-:-:S05]  /*0da0*/  IMAD R78, R78, -0xa0, RZ ;  /* 0xffffff604e4e7824 */ /* 0x000fca00078e02ff */
[----:B------:R-:W-:-:S14]  /*0db0*/  R2UR UR5, R78 ;  /* 0x000000004e0572ca */ /* 0x000fdc00000e0000 */
[----:B------:R-:W2:Y:S01]  /*0dc0*/  LDCU UR5, c[0x0][UR5+0x2b0] ;  /* 0x00005600050577ac */ /* 0x000ea20008000800 */
[----:B------:R-:W-:-:S05]  /*0dd0*/  CS2R.32 R78, SR_CgaSize ;  /* 0x00000000004e7805 */ /* 0x000fca0000008a00 */
[----:B------:R-:W-:-:S05]  /*0de0*/  IMAD R78, R78, -0xa0, RZ ;  /* 0xffffff604e4e7824 */ /* 0x000fca00078e02ff */
[----:B------:R-:W-:-:S14]  /*0df0*/  R2UR UR4, R78 ;  /* 0x000000004e0472ca */ /* 0x000fdc00000e0000 */
[----:B------:R-:W3:Y:S01]  /*0e00*/  LDCU UR4, c[0x0][UR4+0x2b4] ;  /* 0x00005680040477ac */ /* 0x000ee20008000800 */
[----:B------:R-:W4:Y:S01]  /*0e10*/  S2UR UR21, SR_CTAID.Y ;  /* 0x00000000001579c3 */ /* 0x000f220000002600 */
[----:B------:R-:W-:-:S05]  /*0e20*/  CS2R.32 R78, SR_CgaSize ;  /* 0x00000000004e7805 */ /* 0x000fca0000008a00 */
[----:B------:R-:W-:-:S05]  /*0e30*/  IMAD R78, R78, -0xa0, RZ ;  /* 0xffffff604e4e7824 */ /* 0x000fca00078e02ff */
[----:B------:R-:W-:-:S14]  /*0e40*/  R2UR UR7, R78 ;  /* 0x000000004e0772ca */ /* 0x000fdc00000e0000 */
[----:B------:R-:W3:Y:S01]  /*0e50*/  LDCU UR7, c[0x0][UR7+0x2a0] ;  /* 0x00005400070777ac */ /* 0x000ee20008000800 */
[----:B------:R-:W-:-:S05]  /*0e60*/  CS2R.32 R78, SR_CgaSize ;  /* 0x00000000004e7805 */ /* 0x000fca0000008a00 */
[----:B------:R-:W-:-:S05]  /*0e70*/  IMAD R78, R78, -0xa0, RZ ;  /* 0xffffff604e4e7824 */ /* 0x000fca00078e02ff */
[----:B------:R-:W-:-:S14]  /*0e80*/  R2UR UR8, R78 ;  /* 0x000000004e0872ca */ /* 0x000fdc00000e0000 */
[----:B------:R-:W3:Y:S01]  /*0e90*/  LDCU UR8, c[0x0][UR8+0x2a4] ;  /* 0x00005480080877ac */ /* 0x000ee20008000800 */
[----:B------:R-:W3:Y:S01]  /*0ea0*/  LDCU UR19, c[0x0][0xb24] ;  /* 0x00016480ff1377ac */ /* 0x000ee20008000800 */
[----:B------:R-:W3:Y:S01]  /*0eb0*/  LDCU UR54, c[0x0][0xb24] ;  /* 0x00016480ff3677ac */ /* 0x000ee20008000800 */
[----:B-1----:R-:W-:Y:S01]  /*0ec0*/  I2FP.F32.U32 R3, UR20 ;  /* 0x0000001400037c45 */ /* 0x002fe20008201000 */
[----:B------:R-:W1:Y:S04]  /*0ed0*/  LDCU UR24, c[0x0][0xb30] ;  /* 0x00016600ff1877ac */ /* 0x000e680008000800 */
[----:B--2---:R-:W-:Y:S01]  /*0ee0*/  FMUL R3, R3, UR5 ;  /* 0x0000000503037c20 */ /* 0x004fe20008400000 */
[----:B----4-:R-:W-:-:S05]  /*0ef0*/  I2FP.F32.U32 R2, UR21 ;  /* 0x0000001500027c45 */ /* 0x010fca0008201000 */
[----:B------:R-:W2:Y:S01]  /*0f00*/  F2I.U32.TRUNC.NTZ R3, R3 ;  /* 0x0000000300037305 */ /* 0x000ea2000020f000 */
[----:B---3--:R-:W-:-:S07]  /*0f10*/  FMUL R2, R2, UR4 ;  /* 0x0000000402027c20 */ /* 0x008fce0008400000 */
[----:B------:R-:W3:Y:S01]  /*0f20*/  F2I.U32.TRUNC.NTZ R2, R2 ;  /* 0x0000000200027305 */ /* 0x000ee2000020f000 */
[----:B--2---:R-:W-:Y:S02]  /*0f30*/  R2UR UR4, R3 ;  /* 0x00000000030472ca */ /* 0x004fe400000e0000 */
[----:B------:R-:W-:Y:S02]  /*0f40*/  PRMT R3, RZ, 0x7610, R3 ;  /* 0x00007610ff037816 */ /* 0x000fe40000000003 */
[----:B---3--:R-:W-:Y:S02]  /*0f50*/  R2UR UR6, R2 ;  /* 0x00000000020672ca */ /* 0x008fe400000e0000 */
[----:B------:R-:W-:-:S07]  /*0f60*/  PRMT R2, RZ, 0x7610, R2 ;  /* 0x00007610ff027816 */ /* 0x000fce0000000002 */
[----:B------:R-:W-:-:S04]  /*0f70*/  UIADD3 UR5, UPT, UPT, -UR4, URZ, URZ ;  /* 0x000000ff04057290 */ /* 0x000fc8000fffe1ff */
[----:B------:R-:W-:Y:S02]  /*0f80*/  UIMAD UR5, UR7, UR5, UR20 ;  /* 0x00000005070572a4 */ /* 0x000fe4000f8e0214 */
[----:B------:R-:W-:-:S04]  /*0f90*/  UIADD3 UR4, UPT, UPT, -UR6, URZ, URZ ;  /* 0x000000ff06047290 */ /* 0x000fc8000fffe1ff */
[----:B------:R-:W-:Y:S01]  /*0fa0*/  IMAD.U32 R78, RZ, RZ, UR5 ;  /* 0x00000005ff4e7e24 */ /* 0x000fe2000f8e00ff */
[----:B------:R-:W-:-:S06]  /*0fb0*/  UIMAD UR4, UR8, UR4, UR21 ;  /* 0x00000004080472a4 */ /* 0x000fcc000f8e0215 */
[----:B------:R-:W-:Y:S01]  /*0fc0*/  IMAD.U32 R77, RZ, RZ, UR4 ;  /* 0x00000004ff4d7e24 */ /* 0x000fe2000f8e00ff */
[----:B-1----:R-:W-:Y:S06]  /*0fd0*/  BRA.U UP4, `(.L_x_16) ;  /* 0x0000000104307547 */ /* 0x002fec000b800000 */
[----:B------:R-:W-:Y:S01]  /*0fe0*/  R2UR UR5, R77 ;  /* 0x000000004d0572ca */ /* 0x000fe200000e0000 */
[----:B------:R-:W-:Y:S01]  /*0ff0*/  UMOV UR7, 0x3 ;  /* 0x0000000300077882 */ /* 0x000fe20000000000 */
[----:B------:R-:W-:-:S11]  /*1000*/  R2UR UR4, R78 ;  /* 0x000000004e0472ca */ /* 0x000fd600000e0000 */
[----:B------:R-:W-:-:S04]  /*1010*/  UISETP.NE.AND UP0, UPT, UR5, URZ, UPT ;  /* 0x000000ff0500728c */ /* 0x000fc8000bf05270 */
[----:B------:R-:W-:Y:S02]  /*1020*/  UISETP.LT.U32.OR UP0, UPT, UR4, 0x2, !UP0 ;  /* 0x000000020400788c */ /* 0x000fe4000c701470 */
[----:B------:R-:W-:Y:S02]  /*1030*/  ULOP3.LUT UR4, UR4, 0xfffffffe, URZ, 0xc0, !UPT ;  /* 0xfffffffe04047892 */ /* 0x000fe4000f8ec0ff */
[----:B------:R-:W-:Y:S02]  /*1040*/  USEL UR6, URZ, 0x1, !UP0 ;  /* 0x00000001ff067887 */ /* 0x000fe4000c000000 */
[----:B------:R-:W-:Y:S02]  /*1050*/  USEL UR5, URZ, 0x2, !UP0 ;  /* 0x00000002ff057887 */ /* 0x000fe4000c000000 */
[----:B------:R-:W-:Y:S02]  /*1060*/  USHF.L.U32 UR4, UR7, UR4, URZ ;  /* 0x0000000407047299 */ /* 0x000fe400080006ff */
[----:B------:R-:W-:-:S04]  /*1070*/  UIADD3 UR5, UPT, UPT, UR6, UR5, URZ ;  /* 0x0000000506057290 */ /* 0x000fc8000fffe0ff */
[----:B------:R-:W-:Y:S02]  /*1080*/  IMAD.U32 R2, RZ, RZ, UR4 ;  /* 0x00000004ff027e24 */ /* 0x000fe4000f8e00ff */
[----:B------:R-:W-:-:S07]  /*1090*/  IMAD.U32 R3, RZ, RZ, UR5 ;  /* 0x00000005ff037e24 */ /* 0x000fce000f8e00ff */
.L_x_16:
[----:B------:R-:W1:Y:S01]  /*10a0*/  S2UR UR51, SR_CTAID.Z ;  /* 0x00000000003379c3 */ /* 0x000e620000002700 */
[----:B------:R-:W-:Y:S01]  /*10b0*/  UISETP.GE.AND UP0, UPT, UR19, 0x1, UPT ;  /* 0x000000011300788c */ /* 0x000fe2000bf06270 */
[----:B------:R-:W-:-:S08]  /*10c0*/  UMOV UR50, UR20 ;  /* 0x0000001400327c82 */ /* 0x000fd00008000000 */
[----:B------:R-:W-:Y:S05]  /*10d0*/  BRA.U !UP0, `(.L_x_17) ;  /* 0x0000000108d47547 */ /* 0x000fea000b800000 */
[----:B------:R-:W2:Y:S01]  /*10e0*/  LDCU.128 UR12, c[0x0][0xb10] ;  /* 0x00016200ff0c77ac */ /* 0x000ea20008000c00 */
[----:B------:R-:W3:Y:S01]  /*10f0*/  LDCU UR22, c[0x0][0xb0c] ;  /* 0x00016180ff1677ac */ /* 0x000ee20008000800 */
[----:B------:R-:W4:Y:S01]  /*1100*/  LDCU UR6, c[0x0][0x370] ;  /* 0x00006e00ff0677ac */ /* 0x000f220008000800 */
[----:B------:R-:W1:Y:S01]  /*1110*/  LDCU UR7, c[0x0][0x374] ;  /* 0x00006e80ff0777ac */ /* 0x000e620008000800 */
[----:B------:R-:W1:Y:S01]  /*1120*/  LDCU UR23, c[0x0][0xb20] ;  /* 0x00016400ff1777ac */ /* 0x000e620008000800 */
[----:B--2---:R-:W-:Y:S02]  /*1130*/  UIMAD.WIDE.U32 UR4, UR20, UR12, URZ ;  /* 0x0000000c140472a5 */ /* 0x004fe4000f8e00ff */
[----:B---3--:R-:W-:Y:S01]  /*1140*/  UISETP.NE.AND UP0, UPT, UR22, 0x1, UPT ;  /* 0x000000011600788c */ /* 0x008fe2000bf05270 */
[----:B------:R-:W2:Y:S01]  /*1150*/  LDCU.64 UR8, c[0x0][0xb28] ;  /* 0x00016500ff0877ac */ /* 0x000ea20008000a00 */
[----:B----4-:R-:W-:-:S03]  /*1160*/  UIMAD.WIDE.U32 UR10, UR6, UR12, URZ ;  /* 0x0000000c060a72a5 */ /* 0x010fc6000f8e00ff */
[----:B------:R-:W-:Y:S01]  /*1170*/  UMOV UR4, UR5 ;  /* 0x0000000500047c82 */ /* 0x000fe20008000000 */
[----:B------:R-:W-:Y:S02]  /*1180*/  UISETP.NE.AND UP2, UPT, UR19, 0x1, UPT ;  /* 0x000000011300788c */ /* 0x000fe4000bf45270 */
[----:B------:R-:W-:Y:S01]  /*1190*/  USHF.R.U32.HI UR4, URZ, UR13, UR4 ;  /* 0x0000000dff047299 */ /* 0x000fe20008011604 */
[----:B------:R-:W-:Y:S01]  /*11a0*/  UMOV UR10, UR11 ;  /* 0x0000000b000a7c82 */ /* 0x000fe20008000000 */
[----:B------:R-:W-:Y:S02]  /*11b0*/  UIMAD.WIDE.U32 UR16, UR21, UR15, URZ ;  /* 0x0000000f151072a5 */ /* 0x000fe4000f8e00ff */
[----:B------:R-:W-:Y:S02]  /*11c0*/  USEL UR5, UR20, UR4, !UP0 ;  /* 0x0000000414057287 */ /* 0x000fe4000c000000 */
[----:B------:R-:W-:Y:S02]  /*11d0*/  @UP0 USHF.R.U32.HI UR6, URZ, UR13, UR10 ;  /* 0x0000000dff060299 */ /* 0x000fe4000801160a */
[----:B------:R-:W-:-:S02]  /*11e0*/  UISETP.NE.AND UP0, UPT, UR14, 0x1, UPT ;  /* 0x000000010e00788c */ /* 0x000fc4000bf05270 */
[----:B-1----:R-:W-:Y:S02]  /*11f0*/  UIMAD.WIDE.U32 UR10, UR7, UR15, URZ ;  /* 0x0000000f070a72a5 */ /* 0x002fe4000f8e00ff */
[----:B--2---:R-:W-:Y:S01]  /*1200*/  UIMAD.WIDE.U32 UR12, UR6, UR8, URZ ;  /* 0x00000008060c72a5 */ /* 0x004fe2000f8e00ff */
[----:B------:R-:W-:Y:S01]  /*1210*/  UMOV UR4, UR17 ;  /* 0x0000001100047c82 */ /* 0x000fe20008000000 */
[----:B------:R-:W-:-:S03]  /*1220*/  UIADD3 UR50, UPT, UPT, -UR5, URZ, URZ ;  /* 0x000000ff05327290 */ /* 0x000fc6000fffe1ff */
[----:B------:R-:W-:Y:S01]  /*1230*/  UMOV UR10, UR11 ;  /* 0x0000000b000a7c82 */ /* 0x000fe20008000000 */
[----:B------:R-:W-:Y:S02]  /*1240*/  USHF.R.U32.HI UR4, URZ, UR23, UR4 ;  /* 0x00000017ff047299 */ /* 0x000fe40008011604 */
[----:B------:R-:W-:Y:S01]  /*1250*/  @UP0 USHF.R.U32.HI UR7, URZ, UR23, UR10 ;  /* 0x00000017ff070299 */ /* 0x000fe2000801160a */
[----:B------:R-:W-:Y:S01]  /*1260*/  UMOV UR12, UR13 ;  /* 0x0000000d000c7c82 */ /* 0x000fe20008000000 */
[----:B------:R-:W-:Y:S02]  /*1270*/  USEL UR4, UR21, UR4, !UP0 ;  /* 0x0000000415047287 */ /* 0x000fe4000c000000 */
[----:B------:R-:W-:Y:S02]  /*1280*/  UIMAD.WIDE.U32 UR10, UR7, UR8, URZ ;  /* 0x00000008070a72a5 */ /* 0x000fe4000f8e00ff */
[----:B------:R-:W-:Y:S02]  /*1290*/  @UP2 USHF.R.U32.HI UR6, URZ, UR9, UR12 ;  /* 0x00000009ff062299 */ /* 0x000fe4000801160c */
[----:B------:R-:W-:-:S02]  /*12a0*/  UIMAD.WIDE.U32 UR12, UR4, UR8, URZ ;  /* 0x00000008040c72a5 */ /* 0x000fc4000f8e00ff */
[----:B------:R-:W-:Y:S01]  /*12b0*/  UIMAD UR50, UR22, UR50, UR20 ;  /* 0x00000032163272a4 */ /* 0x000fe2000f8e0214 */
[----:B------:R-:W-:Y:S02]  /*12c0*/  UMOV UR10, UR11 ;  /* 0x0000000b000a7c82 */ /* 0x000fe40008000000 */
[----:B------:R-:W-:Y:S02]  /*12d0*/  @UP2 USHF.R.U32.HI UR7, URZ, UR9, UR10 ;  /* 0x00000009ff072299 */ /* 0x000fe4000801160a */
[----:B------:R-:W-:Y:S02]  /*12e0*/  UIMAD UR10, UR6, UR19, URZ ;  /* 0x00000013060a72a4 */ /* 0x000fe4000f8e02ff */
[----:B------:R-:W-:-:S04]  /*12f0*/  UIMAD UR7, UR7, UR19, URZ ;  /* 0x00000013070772a4 */ /* 0x000fc8000f8e02ff */
[----:B------:R-:W-:-:S03]  /*1300*/  UISETP.GE.AND UP0, UPT, UR4, UR7, UPT ;  /* 0x000000070400728c */ /* 0x000fc6000bf06270 */
[----:B------:R-:W-:Y:S01]  /*1310*/  UMOV UR7, UR13 ;  /* 0x0000000d00077c82 */ /* 0x000fe20008000000 */
[----:B------:R-:W-:Y:S02]  /*1320*/  UISETP.GE.OR UP0, UPT, UR5, UR10, UP0 ;  /* 0x0000000a0500728c */ /* 0x000fe40008706670 */
[----:B------:R-:W-:Y:S02]  /*1330*/  UIMAD.WIDE.U32 UR10, UR5, UR8, URZ ;  /* 0x00000008050a72a5 */ /* 0x000fe4000f8e00ff */
[----:B------:R-:W-:Y:S02]  /*1340*/  USHF.R.U32.HI UR7, URZ, UR9, UR7 ;  /* 0x00000009ff077299 */ /* 0x000fe40008011607 */
[----:B------:R-:W-:Y:S02]  /*1350*/  UIADD3 UR10, UPT, UPT, -UR4, URZ, URZ ;  /* 0x000000ff040a7290 */ /* 0x000fe4000fffe1ff */
[----:B------:R-:W-:Y:S02]  /*1360*/  USEL UR7, UR4, UR7, !UP2 ;  /* 0x0000000704077287 */ /* 0x000fe4000d000000 */
[----:B------:R-:W-:Y:S01]  /*1370*/  UIMAD UR10, UR14, UR10, UR21 ;  /* 0x0000000a0e0a72a4 */ /* 0x000fe2000f8e0215 */
[----:B------:R-:W-:-:S02]  /*1380*/  @!UP0 UMOV UR8, UR11 ;  /* 0x0000000b00088c82 */ /* 0x000fc40008000000 */
[----:B------:R-:W-:Y:S02]  /*1390*/  @!UP0 USHF.R.U32.HI UR8, URZ, UR9, UR8 ;  /* 0x00000009ff088299 */ /* 0x000fe40008011608 */
[----:B------:R-:W-:Y:S02]  /*13a0*/  UIADD3 UR9, UPT, UPT, -UR7, URZ, URZ ;  /* 0x000000ff07097290 */ /* 0x000fe4000fffe1ff */
[----:B------:R-:W-:Y:S02]  /*13b0*/  @!UP0 USEL UR8, UR5, UR8, !UP2 ;  /* 0x0000000805088287 */ /* 0x000fe4000d000000 */
[----:B------:R-:W-:Y:S02]  /*13c0*/  UIMAD UR9, UR19, UR9, UR4 ;  /* 0x00000009130972a4 */ /* 0x000fe4000f8e0204 */
[----:B------:R-:W-:Y:S02]  /*13d0*/  @!UP0 UIADD3 UR7, UPT, UPT, UR7, -UR8, URZ ;  /* 0x8000000807078290 */ /* 0x000fe4000fffe0ff */
[----:B------:R-:W-:-:S02]  /*13e0*/  @!UP0 UIMAD UR6, UR9, UR6, UR8 ;  /* 0x00000006090682a4 */ /* 0x000fc4000f8e0208 */
[----:B------:R-:W-:-:S04]  /*13f0*/  @!UP0 UIMAD UR4, UR7, UR19, UR5 ;  /* 0x00000013070482a4 */ /* 0x000fc8000f8e0205 */
[----:B------:R-:W-:Y:S01]  /*1400*/  UIMAD UR21, UR4, UR14, UR10 ;  /* 0x0000000e041572a4 */ /* 0x000fe2000f8e020a */
[----:B------:R-:W-:Y:S02]  /*1410*/  @!UP0 UMOV UR5, UR6 ;  /* 0x0000000600058c82 */ /* 0x000fe40008000000 */
[----:B------:R-:W-:-:S12]  /*1420*/  UIMAD UR50, UR5, UR22, UR50 ;  /* 0x00000016053272a4 */ /* 0x000fd8000f8e0232 */
.L_x_17:
[----:B------:R-:W-:-:S09]  /*1430*/  UISETP.NE.AND UP0, UPT, UR24, 0x1, UPT ;  /* 0x000000011800788c */ /* 0x000fd2000bf05270 */
[----:B------:R-:W-:Y:S05]  /*1440*/  BRA.U UP0, `(.L_x_18) ;  /* 0x0000000100407547 */ /* 0x000fea000b800000 */
[----:B------:R-:W2:Y:S01]  /*1450*/  LDCU.128 UR8, c[0x0][0xb10] ;  /* 0x00016200ff0877ac */ /* 0x000ea20008000c00 */
[----:B------:R-:W3:Y:S01]  /*1460*/  LDCU UR12, c[0x0][0xb0c] ;  /* 0x00016180ff0c77ac */ /* 0x000ee20008000800 */
[----:B------:R-:W4:Y:S01]  /*1470*/  LDCU UR13, c[0x0][0xb20] ;  /* 0x00016400ff0d77ac */ /* 0x000f220008000800 */
[----:B--2---:R-:W-:Y:S02]  /*1480*/  UIMAD.WIDE.U32 UR4, UR50, UR8, URZ ;  /* 0x00000008320472a5 */ /* 0x004fe4000f8e00ff */
[----:B------:R-:W-:Y:S02]  /*1490*/  UIMAD.WIDE.U32 UR6, UR21, UR11, URZ ;  /* 0x0000000b150672a5 */ /* 0x000fe4000f8e00ff */
[----:B---3--:R-:W-:Y:S02]  /*14a0*/  UISETP.NE.AND UP0, UPT, UR12, 0x1, UPT ;  /* 0x000000010c00788c */ /* 0x008fe4000bf05270 */
[----:B------:R-:W-:-:S03]  /*14b0*/  USHF.R.U32.HI UR5, URZ, UR9, UR5 ;  /* 0x00000009ff057299 */ /* 0x000fc60008011605 */
[----:B------:R-:W-:Y:S01]  /*14c0*/  UMOV UR4, UR7 ;  /* 0x0000000700047c82 */ /* 0x000fe20008000000 */
[----:B------:R-:W-:Y:S02]  /*14d0*/  USEL UR5, UR50, UR5, !UP0 ;  /* 0x0000000532057287 */ /* 0x000fe4000c000000 */
[----:B------:R-:W-:Y:S02]  /*14e0*/  UISETP.NE.AND UP0, UPT, UR10, 0x1, UPT ;  /* 0x000000010a00788c */ /* 0x000fe4000bf05270 */
[----:B----4-:R-:W-:-:S04]  /*14f0*/  USHF.R.U32.HI UR4, URZ, UR13, UR4 ;  /* 0x0000000dff047299 */ /* 0x010fc80008011604 */
[----:B------:R-:W-:-:S04]  /*1500*/  USEL UR4, UR21, UR4, !UP0 ;  /* 0x0000000415047287 */ /* 0x000fc8000c000000 */
[----:B------:R-:W-:Y:S02]  /*1510*/  UIADD3 UR6, UPT, UPT, -UR4, UR5, URZ ;  /* 0x0000000504067290 */ /* 0x000fe4000fffe1ff */
[----:B------:R-:W-:Y:S02]  /*1520*/  UIADD3 UR4, UPT, UPT, UR4, -UR5, URZ ;  /* 0x8000000504047290 */ /* 0x000fe4000fffe0ff */
[----:B------:R-:W-:Y:S02]  /*1530*/  UIMAD UR21, UR6, UR10, UR21 ;  /* 0x0000000a061572a4 */ /* 0x000fe4000f8e0215 */
[----:B------:R-:W-:-:S12]  /*1540*/  UIMAD UR50, UR4, UR12, UR50 ;  /* 0x0000000c043272a4 */ /* 0x000fd8000f8e0232 */
.L_x_18:
[----:B------:R-:W-:Y:S05]  /*1550*/  BRA.U !UP6, `(.L_x_19) ;  /* 0x000000010e0c7547 */ /* 0x000fea000b800000 */
[----:B------:R-:W-:Y:S01]  /*1560*/  UCGABAR_WAIT ;  /* 0x0000000000007dc7 */ /* 0x000fe20008000000 */
[----:B------:R-:W-:Y:S01]  /*1570*/  CCTL.IVALL ;  /* 0x00000000ff00798f */ /* 0x000fe20002000000 */
[----:B------:R-:W-:Y:S05]  /*1580*/  BRA `(.L_x_20) ;  /* 0x0000000000047947 */ /* 0x000fea0003800000 */
.L_x_19:
[----:B------:R-:W-:Y:S06]  /*1590*/  BAR.SYNC.DEFER_BLOCKING 0x0 ;  /* 0x0000000000007b1d */ /* 0x000fec0000010000 */
.L_x_20:
[----:B------:R-:W-:Y:S05]  /*15a0*/  BRA.U UP5, `(.L_x_21) ;  /* 0x0000005505f47547 */ /* 0x000fea000b800000 */
[----:B------:R-:W2:Y:S01]  /*15b0*/  LDCU UR5, c[0x0][0x388] ;  /* 0x00007100ff0577ac */ /* 0x000ea20008000800 */
[----:B------:R-:W3:Y:S01]  /*15c0*/  LDC R13, c[0x0][0x390] ;  /* 0x0000e400ff0d7b82 */ /* 0x000ee20000000800 */
[----:B------:R-:W-:Y:S01]  /*15d0*/  PLOP3.LUT P3, PT, PT, PT, UP3, 0x80, 0x8 ;  /* 0x000000000008781c */ /* 0x000fe20003f6f038 */
[----:B------:R-:W-:Y:S01]  /*15e0*/  HFMA2 R11, -RZ, RZ, 0, 5.9604644775390625e-08 ;  /* 0x00000001ff0b7431 */ /* 0x000fe200000001ff */
[----:B------:R-:W4:Y:S01]  /*15f0*/  LDCU UR6, c[0x0][0x38c] ;  /* 0x00007180ff0677ac */ /* 0x000f220008000800 */
[----:B------:R-:W-:Y:S01]  /*1600*/  HFMA2 R7, -RZ, RZ, 0, 0 ;  /* 0x00000000ff077431 */ /* 0x000fe200000001ff */
[----:B------:R-:W-:Y:S01]  /*1610*/  ISETP.EQ.OR P4, PT, R0, RZ, P5 ;  /* 0x000000ff0000720c */ /* 0x000fe20002f82670 */
[----:B------:R-:W-:Y:S01]  /*1620*/  IMAD.MOV.U32 R10, RZ, RZ, RZ ;  /* 0x000000ffff0a7224 */ /* 0x000fe200078e00ff */
[----:B------:R-:W-:Y:S01]  /*1630*/  UISETP.NE.AND UP0, UPT, UR18, URZ, UPT ;  /* 0x000000ff1200728c */ /* 0x000fe2000bf05270 */
[----:B------:R-:W1:Y:S01]  /*1640*/  LDC.64 R62, c[0x0][0x348] ;  /* 0x0000d200ff3e7b82 */ /* 0x000e620000000a00 */
[----:B------:R-:W-:Y:S01]  /*1650*/  MOV R2, RZ ;  /* 0x000000ff00027202 */ /* 0x000fe20000000f00 */
[----:B------:R-:W-:Y:S01]  /*1660*/  IMAD.MOV.U32 R9, RZ, RZ, RZ ;  /* 0x000000ffff097224 */ /* 0x000fe200078e00ff */
[----:B------:R-:W-:Y:S01]  /*1670*/  PLOP3.LUT P3, PT, P3, PT, PT, 0x8, 0x80 ;  /* 0x000000000080781c */ /* 0x000fe20001f6e170 */
[----:B------:R-:W-:-:S02]  /*1680*/  USEL UR62, UR62, 0x2, UP0 ;  /* 0x000000023e3e7887 */ /* 0x000fc40008000000 */
[----:B--2---:R-:W-:-:S04]  /*1690*/  UIADD3 UR5, UPT, UPT, UR5, 0x3f, URZ ;  /* 0x0000003f05057890 */ /* 0x004fc8000fffe0ff */
[----:B------:R-:W-:-:S04]  /*16a0*/  USHF.R.S32.HI UR4, URZ, 0x1f, UR5 ;  /* 0x0000001fff047899 */ /* 0x000fc80008011405 */
[----:B------:R-:W-:-:S03]  /*16b0*/  ULEA.HI UR4, UR4, UR5, URZ, 0x6 ;  /* 0x0000000504047291 */ /* 0x000fc6000f8f30ff */
[----:B------:R-:W2:Y:S01]  /*16c0*/  LDCU UR5, c[0x0][0x370] ;  /* 0x00006e00ff0577ac */ /* 0x000ea20008000800 */
[----:B------:R-:W-:-:S04]  /*16d0*/  USHF.R.S32.HI UR4, URZ, 0x6, UR4 ;  /* 0x00000006ff047899 */ /* 0x000fc80008011404 */
[----:B----4-:R-:W-:-:S06]  /*16e0*/  UIMAD UR4, UR4, UR6, URZ ;  /* 0x00000006040472a4 */ /* 0x010fcc000f8e02ff */
[----:B---3--:R-:W-:Y:S01]  /*16f0*/  IMAD R13, R13, UR4, RZ ;  /* 0x000000040d0d7c24 */ /* 0x008fe2000f8e02ff */
[----:B------:R-:W-:Y:S01]  /*1700*/  USHF.L.U32 UR4, UR20, 0x5, URZ ;  /* 0x0000000514047899 */ /* 0x000fe200080006ff */
[----:B--2---:R-:W-:Y:S01]  /*1710*/  IMAD.U32 R40, RZ, RZ, UR5 ;  /* 0x00000005ff287e24 */ /* 0x004fe2000f8e00ff */
[----:B------:R-:W-:Y:S02]  /*1720*/  USHF.L.U32 UR5, UR20, 0x7, URZ ;  /* 0x0000000714057899 */ /* 0x000fe400080006ff */
[C---:B------:R-:W-:Y:S01]  /*1730*/  ISETP.NE.AND P0, PT, R13.reuse, RZ, PT ;  /* 0x000000ff0d00720c */ /* 0x040fe20003f05270 */
[----:B------:R-:W-:Y:S01]  /*1740*/  ULOP3.LUT UR4, UR4, 0x20, URZ, 0xc0, !UPT ;  /* 0x0000002004047892 */ /* 0x000fe2000f8ec0ff */
[----:B------:R-:W-:Y:S02]  /*1750*/  VIMNMX.U32 R12, PT, PT, R13, 0x4, PT ;  /* 0x000000040d0c7848 */ /* 0x000fe40003fe0000 */
[----:B------:R-:W-:Y:S02]  /*1760*/  IMAD.U32 R45, RZ, RZ, UR5 ;  /* 0x00000005ff2d7e24 */ /* 0x000fe4000f8e00ff */
[----:B------:R-:W-:Y:S01]  /*1770*/  IADD3 R4, PT, PT, R12, -0x1, RZ ;  /* 0xffffffff0c047810 */ /* 0x000fe20007ffe0ff */
[----:B------:R-:W-:-:S02]  /*1780*/  IMAD.U32 R46, RZ, RZ, UR4 ;  /* 0x00000004ff2e7e24 */ /* 0x000fc4000f8e00ff */
[----:B------:R-:W2:Y:S04]  /*1790*/  LDCU UR5, c[0x0][0x374] ;  /* 0x00006e80ff0577ac */ /* 0x000ea80008000800 */
[----:B------:R-:W-:Y:S01]  /*17a0*/  @!P0 IADD3 R4, PT, PT, R12, RZ, RZ ;  /* 0x000000ff0c048210 */ /* 0x000fe20007ffe0ff */
[----:B------:R-:W-:-:S03]  /*17b0*/  IMAD.IADD R12, R13, 0x1, -R12 ;  /* 0x000000010d0c7824 */ /* 0x000fc600078e0a0c */
[----:B------:R-:W-:Y:S01]  /*17c0*/  IADD3 R4, PT, PT, R4, 0x1, RZ ;  /* 0x0000000104047810 */ /* 0x000fe20007ffe0ff */
[----:B-12---:R-:W-:-:S07]  /*17d0*/  IMAD.U32 R39, RZ, RZ, UR5 ;  /* 0x00000005ff277e24 */ /* 0x006fce000f8e00ff */
.L_x_39:
[----:B-1----:R-:W1:Y:S01]  /*17e0*/  S2R R3, SR_CgaCtaId ;  /* 0x0000000000037919 */ /* 0x002e620000008800 */
[----:B------:R-:W-:Y:S01]  /*17f0*/  R2UR UR6, R46 ;  /* 0x000000002e0672ca */ /* 0x000fe200000e0000 */
[----:B------:R-:W-:Y:S01]  /*1800*/  ULEA.HI UR4, UR50, UR50, URZ, 0x1 ;  /* 0x0000003232047291 */ /* 0x000fe2000f8f08ff */
[----:B------:R-:W-:Y:S01]  /*1810*/  R2UR UR5, R45 ;  /* 0x000000002d0572ca */ /* 0x000fe200000e0000 */
[----:B------:R-:W-:Y:S01]  /*1820*/  UMOV UR22, URZ ;  /* 0x000000ff00167c82 */ /* 0x000fe20008000000 */
[----:B------:R-:W-:Y:S01]  /*1830*/  MOV R0, 0x400 ;  /* 0x0000040000007802 */ /* 0x000fe20000000f00 */
[----:B------:R-:W-:Y:S01]  /*1840*/  USHF.L.U32 UR4, UR4, 0x7, URZ ;  /* 0x0000000704047899 */ /* 0x000fe200080006ff */
[----:B------:R-:W-:-:S03]  /*1850*/  ISETP.NE.AND P0, PT, R13, RZ, PT ;  /* 0x000000ff0d00720c */ /* 0x000fc60003f05270 */
[----:B------:R-:W-:-:S04]  /*1860*/  ULOP3.LUT UR4, UR4, 0xffffff00, URZ, 0xc0, !UPT ;  /* 0xffffff0004047892 */ /* 0x000fc8000f8ec0ff */
[----:B------:R-:W-:Y:S02]  /*1870*/  ULEA UR6, UR21, UR6, 0x6 ;  /* 0x0000000615067291 */ /* 0x000fe4000f8e30ff */
[----:B------:R-:W-:-:S03]  /*1880*/  ULOP3.LUT UR23, UR4, 0x80, UR5, 0xf8, !UPT ;  /* 0x0000008004177892 */ /* 0x000fc6000f8ef805 */
[----:B------:R-:W-:Y:S01]  /*1890*/  UMOV UR5, URZ ;  /* 0x000000ff00057c82 */ /* 0x000fe20008000000 */
[----:B------:R-:W-:Y:S01]  /*18a0*/  UMOV UR4, URZ ;  /* 0x000000ff00047c82 */ /* 0x000fe20008000000 */
[----:B------:R-:W-:Y:S02]  /*18b0*/  IMAD.U32 R38, RZ, RZ, UR6 ;  /* 0x00000006ff267e24 */ /* 0x000fe4000f8e00ff */
[----:B------:R-:W-:Y:S02]  /*18c0*/  IMAD.U32 R43, RZ, RZ, UR4 ;  /* 0x00000004ff2b7e24 */ /* 0x000fe4000f8e00ff */
[----:B------:R-:W-:Y:S01]  /*18d0*/  IMAD.U32 R44, RZ, RZ, UR5 ;  /* 0x00000005ff2c7e24 */ /* 0x000fe2000f8e00ff */
[----:B-1----:R-:W-:Y:S02]  /*18e0*/  LEA R3, R3, R0, 0x18 ;  /* 0x0000000003037211 */ /* 0x002fe400078ec0ff */
[----:B------:R-:W-:-:S03]  /*18f0*/  SHF.L.U32 R0, R11, 0x1f, RZ ;  /* 0x0000001f0b007819 */ /* 0x000fc600000006ff */
[----:B------:R-:W-:-:S04]  /*1900*/  IMAD R5, R2, 0x8, R3 ;  /* 0x0000000802057824 */ /* 0x000fc800078e0203 */
[----:B--2---:R1:W2:Y:S01]  /*1910*/  SYNCS.PHASECHK.TRANS64.TRYWAIT P2, [R5+URZ+0x20], R0 ;  /* 0x00002000050075a7 */ /* 0x0042a200080411ff */
[----:B------:R-:W-:Y:S05]  /*1920*/  @!P0 BRA `(.L_x_22) ;  /* 0x00000024005c8947 */ /* 0x000fea0003800000 */
[----:B------:R-:W3:Y:S01]  /*1930*/  LDCU.128 UR8, c[0x0][0x480] ;  /* 0x00009000ff0877ac */ /* 0x000ee20008000c00 */
[----:B------:R-:W-:Y:S01]  /*1940*/  MOV R8, R2 ;  /* 0x0000000200087202 */ /* 0x000fe20000000f00 */
[----:B------:R-:W-:Y:S01]  /*1950*/  IMAD.IADD R7, R4, 0x1, R9 ;  /* 0x0000000104077824 */ /* 0x000fe200078e0209 */
[----:B------:R-:W-:Y:S02]  /*1960*/  UIADD3 UR65, UPT, UPT, UR23, 0x8, URZ ;  /* 0x0000000817417890 */ /* 0x000fe4000fffe0ff */
[----:B------:R-:W-:Y:S02]  /*1970*/  UIADD3 UR66, UPT, UPT, UR23, 0x10, URZ ;  /* 0x0000001017427890 */ /* 0x000fe4000fffe0ff */
[----:B------:R-:W-:Y:S02]  /*1980*/  UIADD3 UR67, UPT, UPT, UR23, 0x18, URZ ;  /* 0x0000001817437890 */ /* 0x000fe4000fffe0ff */
[----:B------:R-:W-:Y:S02]  /*1990*/  UIADD3 UR68, UPT, UPT, UR23, 0x20, URZ ;  /* 0x0000002017447890 */ /* 0x000fe4000fffe0ff */
[----:B------:R-:W-:-:S02]  /*19a0*/  UIADD3 UR70, UPT, UPT, UR23, 0x28, URZ ;  /* 0x0000002817467890 */ /* 0x000fc4000fffe0ff */
[----:B------:R-:W-:Y:S02]  /*19b0*/  UIADD3 UR71, UPT, UPT, UR23, 0x30, URZ ;  /* 0x0000003017477890 */ /* 0x000fe4000fffe0ff */
[----:B------:R-:W-:Y:S02]  /*19c0*/  UIADD3 UR72, UPT, UPT, UR23, 0x38, URZ ;  /* 0x0000003817487890 */ /* 0x000fe4000fffe0ff */
[----:B---3--:R-:W-:Y:S02]  /*19d0*/  UIMAD.WIDE.U32 UR6, UR65, UR9, URZ ;  /* 0x00000009410672a5 */ /* 0x008fe4000f8e00ff */
[----:B------:R-:W-:Y:S02]  /*19e0*/  UIMAD.WIDE.U32 UR12, UR66, UR9, URZ ;  /* 0x00000009420c72a5 */ /* 0x000fe4000f8e00ff */
[----:B------:R-:W-:Y:S02]  /*19f0*/  UIMAD.WIDE.U32 UR14, UR67, UR9, URZ ;  /* 0x00000009430e72a5 */ /* 0x000fe4000f8e00ff */
[----:B------:R-:W-:Y:S01]  /*1a00*/  UIMAD.WIDE.U32 UR16, UR68, UR9, URZ ;  /* 0x00000009441072a5 */ /* 0x000fe2000f8e00ff */
[----:B------:R-:W-:Y:S01]  /*1a10*/  UMOV UR6, UR7 ;  /* 0x0000000700067c82 */ /* 0x000fe20008000000 */
[----:B------:R-:W-:-:S02]  /*1a20*/  UIMAD.WIDE.U32 UR18, UR70, UR9, URZ ;  /* 0x00000009461272a5 */ /* 0x000fc4000f8e00ff */
[----:B------:R-:W-:Y:S02]  /*1a30*/  USHF.R.U32.HI UR44, URZ, UR10, UR6 ;  /* 0x0000000aff2c7299 */ /* 0x000fe40008011606 */
[----:B------:R-:W-:Y:S01]  /*1a40*/  UIMAD.WIDE.U32 UR20, UR71, UR9, URZ ;  /* 0x00000009471472a5 */ /* 0x000fe2000f8e00ff */
[----:B------:R-:W-:Y:S01]  /*1a50*/  UMOV UR6, UR13 ;  /* 0x0000000d00067c82 */ /* 0x000fe20008000000 */
[----:B------:R-:W-:Y:S02]  /*1a60*/  UIADD3 UR75, UPT, UPT, UR23, 0x40, URZ ;  /* 0x00000040174b7890 */ /* 0x000fe4000fffe0ff */
[----:B------:R-:W-:Y:S02]  /*1a70*/  USHF.R.U32.HI UR22, URZ, UR10, UR6 ;  /* 0x0000000aff167299 */ /* 0x000fe40008011606 */
[----:B------:R-:W-:Y:S01]  /*1a80*/  UIMAD.WIDE.U32 UR24, UR72, UR9, URZ ;  /* 0x00000009481872a5 */ /* 0x000fe2000f8e00ff */
[----:B------:R-:W-:Y:S01]  /*1a90*/  UMOV UR6, UR15 ;  /* 0x0000000f00067c82 */ /* 0x000fe20008000000 */
[----:B------:R-:W-:-:S02]  /*1aa0*/  UIADD3 UR73, UPT, UPT, UR23, 0x48, URZ ;  /* 0x0000004817497890 */ /* 0x000fc4000fffe0ff */
        /* <DEDUP_REMOVED lines=23> */
[----:B------:R-:W-:-:S02]  /*1c20*/  UIMAD.WIDE.U32 UR38, UR53, UR9, URZ ;  /* 0x00000009352672a5 */ /* 0x000fc4000f8e00ff */
[----:B------:R-:W-:Y:S01]  /*1c30*/  USHF.R.U32.HI UR16, URZ, UR10, UR6 ;  /* 0x0000000aff107299 */ /* 0x000fe20008011606 */
[----:B------:R-:W3:Y:S02]  /*1c40*/  LDCU.64 UR4, c[0x0][0x490] ;  /* 0x00009200ff0477ac */ /* 0x000ee40008000a00 */
[----:B------:R-:W-:Y:S01]  /*1c50*/  UMOV UR6, UR31 ;  /* 0x0000001f00067c82 */ /* 0x000fe20008000000 */
[----:B------:R-:W-:Y:S02]  /*1c60*/  UIADD3 UR45, UPT, UPT, UR23, 0x78, URZ ;  /* 0x00000078172d7890 */ /* 0x000fe4000fffe0ff */
[----:B------:R-:W-:Y:S02]  /*1c70*/  USHF.R.U32.HI UR15, URZ, UR10, UR6 ;  /* 0x0000000aff0f7299 */ /* 0x000fe40008011606 */
[----:B------:R-:W-:Y:S01]  /*1c80*/  UIMAD.WIDE.U32 UR40, UR23, UR9, URZ ;  /* 0x00000009172872a5 */ /* 0x000fe2000f8e00ff */
[----:B------:R-:W-:Y:S01]  /*1c90*/  UMOV UR6, UR33 ;  /* 0x0000002100067c82 */ /* 0x000fe20008000000 */
[----:B------:R-:W-:-:S02]  /*1ca0*/  UIMAD.WIDE.U32 UR42, UR45, UR9, URZ ;  /* 0x000000092d2a72a5 */ /* 0x000fc4000f8e00ff */
[----:B------:R-:W-:Y:S02]  /*1cb0*/  USHF.R.U32.HI UR14, URZ, UR10, UR6 ;  /* 0x0000000aff0e7299 */ /* 0x000fe40008011606 */
[----:B------:R-:W-:Y:S01]  /*1cc0*/  UISETP.NE.AND UP0, UPT, UR8, 0x1, UPT ;  /* 0x000000010800788c */ /* 0x000fe2000bf05270 */
[----:B------:R-:W-:Y:S02]  /*1cd0*/  UMOV UR6, UR35 ;  /* 0x0000002300067c82 */ /* 0x000fe40008000000 */
[----:B------:R-:W-:Y:S02]  /*1ce0*/  USHF.R.U32.HI UR13, URZ, UR10, UR6 ;  /* 0x0000000aff0d7299 */ /* 0x000fe40008011606 */
[----:B------:R-:W-:Y:S01]  /*1cf0*/  USEL UR46, UR67, UR46, !UP0 ;  /* 0x0000002e432e7287 */ /* 0x000fe2000c000000 */
[----:B------:R-:W-:Y:S01]  /*1d00*/  UMOV UR6, UR37 ;  /* 0x0000002500067c82 */ /* 0x000fe20008000000 */
[----:B------:R-:W-:Y:S02]  /*1d10*/  USEL UR49, UR68, UR49, !UP0 ;  /* 0x0000003144317287 */ /* 0x000fe4000c000000 */
[----:B------:R-:W-:-:S02]  /*1d20*/  USHF.R.U32.HI UR12, URZ, UR10, UR6 ;  /* 0x0000000aff0c7299 */ /* 0x000fc40008011606 */
[----:B------:R-:W-:Y:S01]  /*1d30*/  USEL UR52, UR72, UR18, !UP0 ;  /* 0x0000001248347287 */ /* 0x000fe2000c000000 */
[----:B------:R-:W-:Y:S01]  /*1d40*/  UMOV UR6, UR39 ;  /* 0x0000002700067c82 */ /* 0x000fe20008000000 */
[----:B------:R-:W-:Y:S02]  /*1d50*/  USEL UR47, UR74, UR15, !UP0 ;  /* 0x0000000f4a2f7287 */ /* 0x000fe4000c000000 */
        /* <DEDUP_REMOVED lines=8> */
[----:B------:R-:W-:Y:S02]  /*1de0*/  USEL UR22, UR23, UR7, !UP0 ;  /* 0x0000000717167287 */ /* 0x000fe4000c000000 */
[----:B------:R-:W-:Y:S02]  /*1df0*/  USEL UR40, UR56, UR12, !UP0 ;  /* 0x0000000c38287287 */ /* 0x000fe4000c000000 */
[----:B------:R-:W-:Y:S02]  /*1e00*/  USHF.R.U32.HI UR10, URZ, UR10, UR6 ;  /* 0x0000000aff0a7299 */ /* 0x000fe40008011606 */
[----:B---3--:R-:W-:-:S02]  /*1e10*/  UIMAD.WIDE.U32 UR18, UR22, UR4, URZ ;  /* 0x00000004161272a5 */ /* 0x008fc4000f8e00ff */
[----:B------:R-:W-:Y:S02]  /*1e20*/  UIMAD.WIDE.U32 UR14, UR43, UR4, URZ ;  /* 0x000000042b0e72a5 */ /* 0x000fe4000f8e00ff */
[----:B------:R-:W-:Y:S02]  /*1e30*/  UIMAD.WIDE.U32 UR12, UR46, UR4, URZ ;  /* 0x000000042e0c72a5 */ /* 0x000fe4000f8e00ff */
[----:B------:R-:W-:Y:S02]  /*1e40*/  USEL UR51, UR70, UR51, !UP0 ;  /* 0x0000003346337287 */ /* 0x000fe4000c000000 */
[----:B------:R-:W-:Y:S02]  /*1e50*/  UIMAD.WIDE.U32 UR6, UR49, UR4, URZ ;  /* 0x00000004310672a5 */ /* 0x000fe4000f8e00ff */
[----:B------:R-:W-:Y:S02]  /*1e60*/  USEL UR55, UR71, UR55, !UP0 ;  /* 0x0000003747377287 */ /* 0x000fe4000c000000 */
[----:B------:R-:W-:-:S02]  /*1e70*/  USEL UR50, UR75, UR17, !UP0 ;  /* 0x000000114b327287 */ /* 0x000fc4000c000000 */
[----:B------:R-:W-:Y:S02]  /*1e80*/  USEL UR48, UR73, UR16, !UP0 ;  /* 0x0000001049307287 */ /* 0x000fe4000c000000 */
[----:B------:R-:W-:Y:S02]  /*1e90*/  USEL UR39, UR53, UR9, !UP0 ;  /* 0x0000000935277287 */ /* 0x000fe4000c000000 */
[----:B------:R-:W-:Y:S02]  /*1ea0*/  USEL UR38, UR45, UR10, !UP0 ;  /* 0x0000000a2d267287 */ /* 0x000fe4000c000000 */
[----:B------:R-:W-:Y:S01]  /*1eb0*/  UIMAD.WIDE.U32 UR20, UR51, UR4, URZ ;  /* 0x00000004331472a5 */ /* 0x000fe2000f8e00ff */
[----:B------:R-:W-:Y:S01]  /*1ec0*/  UMOV UR45, UR19 ;  /* 0x00000013002d7c82 */ /* 0x000fe20008000000 */
[----:B------:R-:W-:Y:S01]  /*1ed0*/  UMOV UR10, UR15 ;  /* 0x0000000f000a7c82 */ /* 0x000fe20008000000 */
[----:B------:R-:W-:Y:S01]  /*1ee0*/  UMOV UR9, UR13 ;  /* 0x0000000d00097c82 */ /* 0x000fe20008000000 */
[----:B------:R-:W-:-:S02]  /*1ef0*/  UIMAD.WIDE.U32 UR16, UR41, UR4, URZ ;  /* 0x00000004291072a5 */ /* 0x000fc4000f8e00ff */
[----:B------:R-:W-:Y:S02]  /*1f00*/  UIMAD.WIDE.U32 UR24, UR55, UR4, URZ ;  /* 0x00000004371872a5 */ /* 0x000fe4000f8e00ff */
[----:B------:R-:W-:Y:S02]  /*1f10*/  UIMAD.WIDE.U32 UR26, UR52, UR4, URZ ;  /* 0x00000004341a72a5 */ /* 0x000fe4000f8e00ff */
[----:B------:R-:W-:Y:S02]  /*1f20*/  UIMAD.WIDE.U32 UR28, UR50, UR4, URZ ;  /* 0x00000004321c72a5 */ /* 0x000fe4000f8e00ff */
[----:B------:R-:W-:Y:S02]  /*1f30*/  UIMAD.WIDE.U32 UR30, UR48, UR4, URZ ;  /* 0x00000004301e72a5 */ /* 0x000fe4000f8e00ff */
[----:B------:R-:W-:Y:S02]  /*1f40*/  UIMAD.WIDE.U32 UR32, UR47, UR4, URZ ;  /* 0x000000042f2072a5 */ /* 0x000fe4000f8e00ff */
[----:B------:R-:W-:-:S02]  /*1f50*/  UIMAD.WIDE.U32 UR34, UR44, UR4, URZ ;  /* 0x000000042c2272a5 */ /* 0x000fc4000f8e00ff */
[----:B------:R-:W-:Y:S02]  /*1f60*/  UIMAD.WIDE.U32 UR36, UR42, UR4, URZ ;  /* 0x000000042a2472a5 */ /* 0x000fe4000f8e00ff */
[----:B------:R-:W-:Y:S02]  /*1f70*/  UIMAD.WIDE.U32 UR18, UR40, UR4, URZ ;  /* 0x00000004281272a5 */ /* 0x000fe4000f8e00ff */
[----:B------:R-:W-:Y:S02]  /*1f80*/  UIMAD.WIDE.U32 UR14, UR39, UR4, URZ ;  /* 0x00000004270e72a5 */ /* 0x000fe4000f8e00ff */
[----:B------:R-:W-:Y:S02]  /*1f90*/  UIMAD.WIDE.U32 UR12, UR38, UR4, URZ ;  /* 0x00000004260c72a5 */ /* 0x000fe4000f8e00ff */
[----:B------:R-:W-:Y:S01]  /*1fa0*/  USHF.R.U32.HI UR64, URZ, UR5, UR45 ;  /* 0x00000005ff407299 */ /* 0x000fe2000801162d */
[----:B------:R-:W-:Y:S01]  /*1fb0*/  UMOV UR4, UR7 ;  /* 0x0000000700047c82 */ /* 0x000fe20008000000 */
[----:B------:R-:W-:-:S02]  /*1fc0*/  USHF.R.U32.HI UR59, URZ, UR5, UR9 ;  /* 0x00000005ff3b7299 */ /* 0x000fc40008011609 */
[----:B------:R-:W-:Y:S02]  /*1fd0*/  USHF.R.U32.HI UR58, URZ, UR5, UR4 ;  /* 0x00000005ff3a7299 */ /* 0x000fe40008011604 */
[----:B------:R-:W-:Y:S01]  /*1fe0*/  UIADD3 UR9, UPT, UPT, -UR43, URZ, URZ ;  /* 0x000000ff2b097290 */ /* 0x000fe2000fffe1ff */
[----:B------:R-:W-:Y:S01]  /*1ff0*/  UMOV UR4, UR21 ;  /* 0x0000001500047c82 */ /* 0x000fe20008000000 */
[----:B------:R-:W-:Y:S02]  /*2000*/  UIADD3 UR7, UPT, UPT, -UR46, URZ, URZ ;  /* 0x000000ff2e077290 */ /* 0x000fe4000fffe1ff */
[----:B------:R-:W-:Y:S02]  /*2010*/  USHF.R.U32.HI UR57, URZ, UR5, UR4 ;  /* 0x00000005ff397299 */ /* 0x000fe40008011604 */
[----:B------:R-:W-:Y:S01]  /*2020*/  USHF.R.U32.HI UR60, URZ, UR5, UR10 ;  /* 0x00000005ff3c7299 */ /* 0x000fe2000801160a */
[----:B------:R-:W-:Y:S01]  /*2030*/  UMOV UR4, UR25 ;  /* 0x0000001900047c82 */ /* 0x000fe20008000000 */
[----:B------:R-:W-:Y:S01]  /*2040*/  UMOV UR16, UR17 ;  /* 0x0000001100107c82 */ /* 0x000fe20008000000 */
[----:B------:R-:W-:-:S02]  /*2050*/  USHF.R.U32.HI UR56, URZ, UR5, UR4 ;  /* 0x00000005ff387299 */ /* 0x000fc40008011604 */
[----:B------:R-:W-:Y:S01]  /*2060*/  UIADD3 UR10, UPT, UPT, -UR41, URZ, URZ ;  /* 0x000000ff290a7290 */ /* 0x000fe2000fffe1ff */
[----:B------:R-:W-:Y:S01]  /*2070*/  UMOV UR4, UR27 ;  /* 0x0000001b00047c82 */ /* 0x000fe20008000000 */
[----:B------:R-:W-:Y:S02]  /*2080*/  UIMAD UR66, UR8, UR9, UR66 ;  /* 0x00000009084272a4 */ /* 0x000fe4000f8e0242 */
[----:B------:R-:W-:Y:S02]  /*2090*/  USHF.R.U32.HI UR24, URZ, UR5, UR4 ;  /* 0x00000005ff187299 */ /* 0x000fe40008011604 */
[----:B------:R-:W-:Y:S01]  /*20a0*/  USHF.R.U32.HI UR63, URZ, UR5, UR16 ;  /* 0x00000005ff3f7299 */ /* 0x000fe20008011610 */
[----:B------:R-:W-:Y:S01]  /*20b0*/  UMOV UR4, UR29 ;  /* 0x0000001d00047c82 */ /* 0x000fe20008000000 */
[----:B------:R-:W-:Y:S02]  /*20c0*/  UIMAD UR34, UR8, UR7, UR67 ;  /* 0x00000007082272a4 */ /* 0x000fe4000f8e0243 */
[----:B------:R-:W-:-:S02]  /*20d0*/  USHF.R.U32.HI UR77, URZ, UR5, UR4 ;  /* 0x00000005ff4d7299 */ /* 0x000fc40008011604 */
[----:B------:R-:W-:Y:S01]  /*20e0*/  UIADD3 UR9, UPT, UPT, -UR40, URZ, URZ ;  /* 0x000000ff28097290 */ /* 0x000fe2000fffe1ff */
[----:B------:R-:W-:Y:S01]  /*20f0*/  UMOV UR4, UR31 ;  /* 0x0000001f00047c82 */ /* 0x000fe20008000000 */
[----:B------:R-:W-:Y:S02]  /*2100*/  UIADD3 UR27, UPT, UPT, UR23, 0x68, URZ ;  /* 0x00000068171b7890 */ /* 0x000fe4000fffe0ff */
[----:B------:R-:W-:Y:S02]  /*2110*/  USHF.R.U32.HI UR69, URZ, UR5, UR4 ;  /* 0x00000005ff457299 */ /* 0x000fe40008011604 */
[----:B------:R-:W-:Y:S01]  /*2120*/  UISETP.NE.AND UP0, UPT, UR11, 0x1, UPT ;  /* 0x000000010b00788c */ /* 0x000fe2000bf05270 */
[----:B------:R-:W-:Y:S01]  /*2130*/  UMOV UR4, UR33 ;  /* 0x0000002100047c82 */ /* 0x000fe20008000000 */
[----:B------:R-:W-:Y:S02]  /*2140*/  UIADD3 UR14, UPT, UPT, -UR51, URZ, URZ ;  /* 0x000000ff330e7290 */ /* 0x000fe4000fffe1ff */
[----:B------:R-:W-:-:S02]  /*2150*/  USHF.R.U32.HI UR61, URZ, UR5, UR4 ;  /* 0x00000005ff3d7299 */ /* 0x000fc40008011604 */
[----:B------:R-:W-:Y:S01]  /*2160*/  UIADD3 UR7, UPT, UPT, -UR39, URZ, URZ ;  /* 0x000000ff27077290 */ /* 0x000fe2000fffe1ff */
[----:B------:R-:W-:Y:S01]  /*2170*/  UMOV UR4, UR35 ;  /* 0x0000002300047c82 */ /* 0x000fe20008000000 */
[----:B------:R-:W-:Y:S02]  /*2180*/  UIADD3 UR25, UPT, UPT, UR23, 0x70, URZ ;  /* 0x0000007017197890 */ /* 0x000fe4000fffe0ff */
[----:B------:R-:W-:Y:S02]  /*2190*/  USHF.R.U32.HI UR53, URZ, UR5, UR4 ;  /* 0x00000005ff357299 */ /* 0x000fe40008011604 */
[----:B------:R-:W-:Y:S01]  /*21a0*/  UIMAD UR65, UR8, UR10, UR65 ;  /* 0x0000000a084172a4 */ /* 0x000fe2000f8e0241 */
[----:B------:R-:W-:Y:S01]  /*21b0*/  UMOV UR4, UR37 ;  /* 0x0000002500047c82 */ /* 0x000fe20008000000 */
[----:B------:R-:W-:Y:S02]  /*21c0*/  UIADD3 UR6, UPT, UPT, -UR49, URZ, URZ ;  /* 0x000000ff31067290 */ /* 0x000fe4000fffe1ff */
[----:B------:R-:W-:-:S02]  /*21d0*/  USHF.R.U32.HI UR45, URZ, UR5, UR4 ;  /* 0x00000005ff2d7299 */ /* 0x000fc40008011604 */
[----:B------:R-:W-:Y:S01]  /*21e0*/  UIADD3 UR10, UPT, UPT, -UR42, URZ, URZ ;  /* 0x000000ff2a0a7290 */ /* 0x000fe2000fffe1ff */
[----:B------:R-:W-:Y:S01]  /*21f0*/  UMOV UR4, UR19 ;  /* 0x0000001300047c82 */ /* 0x000fe20008000000 */
[----:B------:R-:W-:Y:S02]  /*2200*/  UIADD3 UR26, UPT, UPT, UR23, 0x60, URZ ;  /* 0x00000060171a7890 */ /* 0x000fe4000fffe0ff */
[----:B------:R-:W-:Y:S02]  /*2210*/  USHF.R.U32.HI UR37, URZ, UR5, UR4 ;  /* 0x00000005ff257299 */ /* 0x000fe40008011604 */
[----:B------:R-:W-:Y:S01]  /*2220*/  UIADD3 UR18, UPT, UPT, -UR52, URZ, URZ ;  /* 0x000000ff34127290 */ /* 0x000fe2000fffe1ff */
[----:B------:R-:W-:Y:S01]  /*2230*/  UMOV UR4, UR15 ;  /* 0x0000000f00047c82 */ /* 0x000fe20008000000 */
[----:B------:R-:W-:Y:S02]  /*2240*/  UIADD3 UR17, UPT, UPT, -UR47, URZ, URZ ;  /* 0x000000ff2f117290 */ /* 0x000fe4000fffe1ff */
[----:B------:R-:W-:-:S02]  /*2250*/  USHF.R.U32.HI UR29, URZ, UR5, UR4 ;  /* 0x00000005ff1d7299 */ /* 0x000fc40008011604 */
[----:B------:R-:W-:Y:S01]  /*2260*/  UIMAD UR35, UR8, UR9, UR27 ;  /* 0x00000009082372a4 */ /* 0x000fe2000f8e021b */
[----:B------:R-:W-:Y:S01]  /*2270*/  UMOV UR4, UR13 ;  /* 0x0000000d00047c82 */ /* 0x000fe20008000000 */
[----:B------:R-:W3:Y:S01]  /*2280*/  LDCU.64 UR12, c[0x0][0x4b0] ;  /* 0x00009600ff0c77ac */ /* 0x000ee20008000a00 */
[----:B------:R-:W-:Y:S02]  /*2290*/  USHF.R.U32.HI UR21, URZ, UR5, UR4 ;  /* 0x00000005ff157299 */ /* 0x000fe40008011604 */
[----:B------:R-:W3:Y:S01]  /*22a0*/  LDCU.64 UR4, c[0x0][0x4d0] ;  /* 0x00009a00ff0477ac */ /* 0x000ee20008000a00 */
[----:B------:R-:W-:Y:S02]  /*22b0*/  UIMAD UR70, UR8, UR14, UR70 ;  /* 0x0000000e084672a4 */ /* 0x000fe4000f8e0246 */
[----:B------:R-:W-:Y:S02]  /*22c0*/  UIMAD UR27, UR8, UR7, UR25 ;  /* 0x00000007081b72a4 */ /* 0x000fe4000f8e0219 */
[----:B------:R-:W-:-:S02]  /*22d0*/  USEL UR9, UR22, UR64, !UP0 ;  /* 0x0000004016097287 */ /* 0x000fc4000c000000 */
[----:B------:R-:W-:Y:S02]  /*22e0*/  UIADD3 UR16, UPT, UPT, -UR55, URZ, URZ ;  /* 0x000000ff37107290 */ /* 0x000fe4000fffe1ff */
[----:B------:R-:W-:Y:S02]  /*22f0*/  UIADD3 UR15, UPT, UPT, -UR44, URZ, URZ ;  /* 0x000000ff2c0f7290 */ /* 0x000fe4000fffe1ff */
[----:B------:R-:W-:Y:S01]  /*2300*/  UIADD3 UR14, UPT, UPT, -UR22, URZ, URZ ;  /* 0x000000ff160e7290 */ /* 0x000fe2000fffe1ff */
[----:B------:R-:W-:Y:S01]  /*2310*/  IMAD.U32 R37, RZ, RZ, UR9 ;  /* 0x00000009ff257e24 */ /* 0x000fe2000f8e00ff */
[----:B------:R-:W-:Y:S02]  /*2320*/  USEL UR7, UR43, UR60, !UP0 ;  /* 0x0000003c2b077287 */ /* 0x000fe4000c000000 */
[----:B------:R-:W-:Y:S02]  /*2330*/  UIMAD UR68, UR8, UR6, UR68 ;  /* 0x00000006084472a4 */ /* 0x000fe4000f8e0244 */
[----:B------:R-:W-:-:S02]  /*2340*/  UIMAD UR30, UR8, UR10, UR26 ;  /* 0x0000000a081e72a4 */ /* 0x000fc4000f8e021a */
[----:B------:R-:W-:Y:S01]  /*2350*/  UIADD3 UR20, UPT, UPT, -UR50, URZ, URZ ;  /* 0x000000ff32147290 */ /* 0x000fe2000fffe1ff */
[----:B------:R-:W-:Y:S01]  /*2360*/  MOV R31, UR7 ;  /* 0x00000007001f7c02 */ /* 0x000fe20008000f00 */
[----:B------:R-:W-:Y:S02]  /*2370*/  UIADD3 UR19, UPT, UPT, -UR48, URZ, URZ ;  /* 0x000000ff30137290 */ /* 0x000fe4000fffe1ff */
[----:B------:R-:W-:Y:S02]  /*2380*/  UIMAD UR33, UR8, UR18, UR72 ;  /* 0x00000012082172a4 */ /* 0x000fe4000f8e0248 */
[----:B------:R-:W-:Y:S02]  /*2390*/  UIADD3 UR6, UPT, UPT, -UR38, URZ, URZ ;  /* 0x000000ff26067290 */ /* 0x000fe4000fffe1ff */
[----:B------:R-:W-:Y:S02]  /*23a0*/  UIMAD UR32, UR8, UR17, UR74 ;  /* 0x00000011082072a4 */ /* 0x000fe4000f8e024a */
[----:B------:R-:W-:-:S02]  /*23b0*/  UIADD3 UR26, UPT, UPT, UR23, 0x78, URZ ;  /* 0x00000078171a7890 */ /* 0x000fc4000fffe0ff */
[----:B------:R-:W-:Y:S02]  /*23c0*/  USEL UR18, UR41, UR63, !UP0 ;  /* 0x0000003f29127287 */ /* 0x000fe4000c000000 */
[----:B------:R-:W-:Y:S02]  /*23d0*/  USEL UR17, UR46, UR59, !UP0 ;  /* 0x0000003b2e117287 */ /* 0x000fe4000c000000 */
[----:B------:R-:W-:Y:S02]  /*23e0*/  UIMAD UR71, UR8, UR16, UR71 ;  /* 0x00000010084772a4 */ /* 0x000fe4000f8e0247 */
[----:B------:R-:W-:Y:S01]  /*23f0*/  UIMAD UR31, UR8, UR15, UR76 ;  /* 0x0000000f081f72a4 */ /* 0x000fe2000f8e024c */
[----:B------:R-:W-:Y:S01]  /*2400*/  IMAD.U32 R34, RZ, RZ, UR18 ;  /* 0x00000012ff227e24 */ /* 0x000fe2000f8e00ff */
[----:B------:R-:W-:Y:S01]  /*2410*/  UIMAD UR25, UR8, UR14, UR23 ;  /* 0x0000000e081972a4 */ /* 0x000fe2000f8e0217 */
[----:B------:R-:W-:Y:S01]  /*2420*/  IMAD.U32 R28, RZ, RZ, UR17 ;  /* 0x00000011ff1c7e24 */ /* 0x000fe2000f8e00ff */
[----:B------:R-:W-:-:S02]  /*2430*/  USEL UR77, UR50, UR77, !UP0 ;  /* 0x0000004d324d7287 */ /* 0x000fc4000c000000 */
[----:B------:R-:W-:Y:S02]  /*2440*/  USEL UR14, UR49, UR58, !UP0 ;  /* 0x0000003a310e7287 */ /* 0x000fe4000c000000 */
[----:B------:R-:W-:Y:S02]  /*2450*/  USEL UR16, UR51, UR57, !UP0 ;  /* 0x0000003933107287 */ /* 0x000fe4000c000000 */
[----:B------:R-:W-:Y:S02]  /*2460*/  USEL UR15, UR55, UR56, !UP0 ;  /* 0x00000038370f7287 */ /* 0x000fe4000c000000 */
[----:B------:R-:W-:Y:S01]  /*2470*/  USEL UR10, UR52, UR24, !UP0 ;  /* 0x00000018340a7287 */ /* 0x000fe2000c000000 */
[----:B------:R-:W-:Y:S01]  /*2480*/  MOV R25, UR14 ;  /* 0x0000000e00197c02 */ /* 0x000fe20008000f00 */
[----:B------:R-:W-:Y:S01]  /*2490*/  UIMAD UR75, UR8, UR20, UR75 ;  /* 0x00000014084b72a4 */ /* 0x000fe2000f8e024b */
[----:B------:R-:W-:Y:S01]  /*24a0*/  IMAD.U32 R22, RZ, RZ, UR16 ;  /* 0x00000010ff167e24 */ /* 0x000fe2000f8e00ff */
[----:B------:R-:W-:Y:S01]  /*24b0*/  UIMAD UR67, UR8, UR19, UR73 ;  /* 0x00000013084372a4 */ /* 0x000fe2000f8e0249 */
[----:B------:R-:W-:Y:S01]  /*24c0*/  MOV R19, UR15 ;  /* 0x0000000f00137c02 */ /* 0x000fe20008000f00 */
[----:B------:R-:W-:Y:S01]  /*24d0*/  UIMAD UR26, UR8, UR6, UR26 ;  /* 0x00000006081a72a4 */ /* 0x000fe2000f8e021a */
[----:B------:R-:W-:Y:S01]  /*24e0*/  IMAD.U32 R16, RZ, RZ, UR10 ;  /* 0x0000000aff107e24 */ /* 0x000fe2000f8e00ff */
[----:B------:R-:W-:-:S02]  /*24f0*/  UIADD3 UR9, UPT, UPT, -UR9, URZ, URZ ;  /* 0x000000ff09097290 */ /* 0x000fc4000fffe1ff */
[----:B------:R-:W-:Y:S02]  /*2500*/  UIADD3 UR8, UPT, UPT, -UR18, URZ, URZ ;  /* 0x000000ff12087290 */ /* 0x000fe4000fffe1ff */
[----:B------:R-:W-:Y:S02]  /*2510*/  UIADD3 UR7, UPT, UPT, -UR7, URZ, URZ ;  /* 0x000000ff07077290 */ /* 0x000fe4000fffe1ff */
[----:B------:R-:W-:Y:S02]  /*2520*/  UIADD3 UR6, UPT, UPT, -UR17, URZ, URZ ;  /* 0x000000ff11067290 */ /* 0x000fe4000fffe1ff */
[----:B------:R-:W-:Y:S02]  /*2530*/  USEL UR69, UR48, UR69, !UP0 ;  /* 0x0000004530457287 */ /* 0x000fe4000c000000 */
[----:B------:R-:W-:Y:S02]  /*2540*/  USEL UR61, UR47, UR61, !UP0 ;  /* 0x0000003d2f3d7287 */ /* 0x000fe4000c000000 */
[----:B------:R-:W-:-:S02]  /*2550*/  USEL UR53, UR44, UR53, !UP0 ;  /* 0x000000352c357287 */ /* 0x000fc4000c000000 */
[----:B------:R-:W-:Y:S02]  /*2560*/  USEL UR45, UR42, UR45, !UP0 ;  /* 0x0000002d2a2d7287 */ /* 0x000fe4000c000000 */
[----:B------:R-:W-:Y:S02]  /*2570*/  USEL UR37, UR40, UR37, !UP0 ;  /* 0x0000002528257287 */ /* 0x000fe4000c000000 */
[----:B------:R-:W-:Y:S02]  /*2580*/  USEL UR29, UR39, UR29, !UP0 ;  /* 0x0000001d271d7287 */ /* 0x000fe4000c000000 */
[----:B------:R-:W-:Y:S02]  /*2590*/  USEL UR21, UR38, UR21, !UP0 ;  /* 0x0000001526157287 */ /* 0x000fe4000c000000 */
[----:B------:R-:W-:Y:S02]  /*25a0*/  UIADD3 UR19, UPT, UPT, -UR77, URZ, URZ ;  /* 0x000000ff4d137290 */ /* 0x000fe4000fffe1ff */
[----:B------:R-:W-:-:S02]  /*25b0*/  UIMAD UR24, UR11, UR9, UR22 ;  /* 0x000000090b1872a4 */ /* 0x000fc4000f8e0216 */
[----:B------:R-:W-:Y:S02]  /*25c0*/  UIADD3 UR18, UPT, UPT, -UR15, URZ, URZ ;  /* 0x000000ff0f127290 */ /* 0x000fe4000fffe1ff */
[----:B------:R-:W-:Y:S02]  /*25d0*/  UIADD3 UR20, UPT, UPT, -UR10, URZ, URZ ;  /* 0x000000ff0a147290 */ /* 0x000fe4000fffe1ff */
[----:B------:R-:W-:Y:S02]  /*25e0*/  UIMAD UR41, UR11, UR8, UR41 ;  /* 0x000000080b2972a4 */ /* 0x000fe4000f8e0229 */
[----:B------:R-:W-:Y:S02]  /*25f0*/  UIMAD UR22, UR11, UR7, UR43 ;  /* 0x000000070b1672a4 */ /* 0x000fe4000f8e022b */
[----:B------:R-:W-:Y:S02]  /*2600*/  UIMAD UR46, UR11, UR6, UR46 ;  /* 0x000000060b2e72a4 */ /* 0x000fe4000f8e022e */
[----:B------:R-:W-:-:S02]  /*2610*/  UIADD3 UR14, UPT, UPT, -UR14, URZ, URZ ;  /* 0x000000ff0e0e7290 */ /* 0x000fc4000fffe1ff */
[----:B------:R-:W-:Y:S02]  /*2620*/  UIADD3 UR16, UPT, UPT, -UR16, URZ, URZ ;  /* 0x000000ff10107290 */ /* 0x000fe4000fffe1ff */
[----:B------:R-:W-:Y:S02]  /*2630*/  UIADD3 UR17, UPT, UPT, -UR69, URZ, URZ ;  /* 0x000000ff45117290 */ /* 0x000fe4000fffe1ff */
[----:B------:R-:W-:Y:S02]  /*2640*/  UIADD3 UR15, UPT, UPT, -UR61, URZ, URZ ;  /* 0x000000ff3d0f7290 */ /* 0x000fe4000fffe1ff */
[----:B------:R-:W-:Y:S02]  /*2650*/  UIADD3 UR10, UPT, UPT, -UR53, URZ, URZ ;  /* 0x000000ff350a7290 */ /* 0x000fe4000fffe1ff */
[----:B------:R-:W-:Y:S02]  /*2660*/  UIADD3 UR9, UPT, UPT, -UR45, URZ, URZ ;  /* 0x000000ff2d097290 */ /* 0x000fe4000fffe1ff */
[----:B------:R-:W-:-:S02]  /*2670*/  UIADD3 UR8, UPT, UPT, -UR37, URZ, URZ ;  /* 0x000000ff25087290 */ /* 0x000fc4000fffe1ff */
[----:B------:R-:W-:Y:S02]  /*2680*/  UIADD3 UR7, UPT, UPT, -UR29, URZ, URZ ;  /* 0x000000ff1d077290 */ /* 0x000fe4000fffe1ff */
[----:B------:R-:W-:Y:S02]  /*2690*/  UIADD3 UR6, UPT, UPT, -UR21, URZ, URZ ;  /* 0x000000ff15067290 */ /* 0x000fe4000fffe1ff */
[----:B------:R-:W-:Y:S02]  /*26a0*/  UIMAD UR76, UR11, UR19, UR50 ;  /* 0x000000130b4c72a4 */ /* 0x000fe4000f8e0232 */
[----:B---3--:R-:W-:Y:S02]  /*26b0*/  UIMAD UR19, UR25, UR12, UR4 ;  /* 0x0000000c191372a4 */ /* 0x008fe4000f8e0204 */
[----:B------:R-:W-:Y:S02]  /*26c0*/  UIMAD UR52, UR11, UR20, UR52 ;  /* 0x000000140b3472a4 */ /* 0x000fe4000f8e0234 */
[----:B------:R-:W-:-:S02]  /*26d0*/  UIMAD UR14, UR11, UR14, UR49 ;  /* 0x0000000e0b0e72a4 */ /* 0x000fc4000f8e0231 */
[----:B------:R-:W-:Y:S01]  /*26e0*/  UIMAD UR16, UR11, UR16, UR51 ;  /* 0x000000100b1072a4 */ /* 0x000fe2000f8e0233 */
[----:B------:R-:W-:Y:S01]  /*26f0*/  MOV R36, UR19 ;  /* 0x0000001300247c02 */ /* 0x000fe20008000f00 */
[----:B------:R-:W-:Y:S02]  /*2700*/  UIMAD UR18, UR11, UR18, UR55 ;  /* 0x000000120b1272a4 */ /* 0x000fe4000f8e0237 */
[----:B------:R-:W-:Y:S02]  /*2710*/  UIMAD UR17, UR11, UR17, UR48 ;  /* 0x000000110b1172a4 */ /* 0x000fe4000f8e0230 */
[----:B------:R-:W-:Y:S02]  /*2720*/  UIMAD UR15, UR11, UR15, UR47 ;  /* 0x0000000f0b0f72a4 */ /* 0x000fe4000f8e022f */
[----:B------:R-:W-:Y:S02]  /*2730*/  UIMAD UR10, UR11, UR10, UR44 ;  /* 0x0000000a0b0a72a4 */ /* 0x000fe4000f8e022c */
[----:B------:R-:W-:-:S02]  /*2740*/  UIMAD UR9, UR11, UR9, UR42 ;  /* 0x000000090b0972a4 */ /* 0x000fc4000f8e022a */
[----:B------:R-:W-:Y:S02]  /*2750*/  UIMAD UR8, UR11, UR8, UR40 ;  /* 0x000000080b0872a4 */ /* 0x000fe4000f8e0228 */
[----:B------:R-:W-:Y:S02]  /*2760*/  UIMAD UR28, UR11, UR7, UR39 ;  /* 0x000000070b1c72a4 */ /* 0x000fe4000f8e0227 */
[----:B------:R-:W-:Y:S02]  /*2770*/  UIMAD UR20, UR11, UR6, UR38 ;  /* 0x000000060b1472a4 */ /* 0x000fe4000f8e0226 */
[----:B------:R-:W-:Y:S02]  /*2780*/  UIMAD UR11, UR65, UR12, UR4 ;  /* 0x0000000c410b72a4 */ /* 0x000fe4000f8e0204 */
[----:B------:R-:W-:Y:S02]  /*2790*/  UIMAD UR19, UR34, UR12, UR4 ;  /* 0x0000000c221372a4 */ /* 0x000fe4000f8e0204 */
[----:B------:R-:W-:-:S02]  /*27a0*/  UIMAD UR25, UR66, UR12, UR4 ;  /* 0x0000000c421972a4 */ /* 0x000fc4000f8e0204 */
[----:B------:R-:W-:Y:S01]  /*27b0*/  IMAD.U32 R33, RZ, RZ, UR11 ;  /* 0x0000000bff217e24 */ /* 0x000fe2000f8e00ff */
[----:B------:R-:W-:Y:S01]  /*27c0*/  UIMAD UR11, UR68, UR12, UR4 ;  /* 0x0000000c440b72a4 */ /* 0x000fe2000f8e0204 */
[----:B-----5:R-:W-:Y:S01]  /*27d0*/  IMAD.U32 R27, RZ, RZ, UR19 ;  /* 0x00000013ff1b7e24 */ /* 0x020fe2000f8e00ff */
[----:B------:R-:W-:Y:S01]  /*27e0*/  UIMAD UR19, UR71, UR12, UR4 ;  /* 0x0000000c471372a4 */ /* 0x000fe2000f8e0204 */
[----:B------:R-:W-:Y:S01]  /*27f0*/  MOV R30, UR25 ;  /* 0x00000019001e7c02 */ /* 0x000fe20008000f00 */
[----:B------:R-:W-:Y:S02]  /*2800*/  UIMAD UR25, UR70, UR12, UR4 ;  /* 0x0000000c461972a4 */ /* 0x000fe4000f8e0204 */
[----:B------:R-:W-:Y:S01]  /*2810*/  MOV R24, UR11 ;  /* 0x0000000b00187c02 */ /* 0x000fe20008000f00 */
[----:B------:R-:W-:Y:S01]  /*2820*/  UIMAD UR11, UR33, UR12, UR4 ;  /* 0x0000000c210b72a4 */ /* 0x000fe2000f8e0204 */
[----:B------:R-:W-:Y:S01]  /*2830*/  MOV R18, UR19 ;  /* 0x0000001300127c02 */ /* 0x000fe20008000f00 */
[----:B------:R-:W-:Y:S01]  /*2840*/  UIMAD UR75, UR75, UR12, UR4 ;  /* 0x0000000c4b4b72a4 */ /* 0x000fe2000f8e0204 */
[----:B------:R-:W-:Y:S01]  /*2850*/  IMAD.U32 R21, RZ, RZ, UR25 ;  /* 0x00000019ff157e24 */ /* 0x000fe2000f8e00ff */
[----:B------:R-:W-:-:S02]  /*2860*/  UIMAD UR67, UR67, UR12, UR4 ;  /* 0x0000000c434372a4 */ /* 0x000fc4000f8e0204 */
[----:B------:R-:W-:Y:S01]  /*2870*/  UIMAD UR59, UR32, UR12, UR4 ;  /* 0x0000000c203b72a4 */ /* 0x000fe2000f8e0204 */
[----:B------:R-:W-:Y:S01]  /*2880*/  IMAD.U32 R15, RZ, RZ, UR11 ;  /* 0x0000000bff0f7e24 */ /* 0x000fe2000f8e00ff */
        /* <DEDUP_REMOVED lines=8> */
[----:B------:R-:W-:Y:S01]  /*2910*/  IMAD.U32 R32, RZ, RZ, UR4 ;  /* 0x00000004ff207e24 */ /* 0x000fe2000f8e00ff */
[----:B------:R-:W-:Y:S01]  /*2920*/  UIMAD UR4, UR14, UR13, UR5 ;  /* 0x0000000d0e0472a4 */ /* 0x000fe2000f8e0205 */
[----:B------:R-:W-:Y:S01]  /*2930*/  MOV R35, UR11 ;  /* 0x0000000b00237c02 */ /* 0x000fe20008000f00 */
[----:B------:R-:W-:Y:S01]  /*2940*/  UIMAD UR11, UR46, UR13, UR5 ;  /* 0x0000000d2e0b72a4 */ /* 0x000fe2000f8e0205 */
[----:B------:R-:W-:Y:S01]  /*2950*/  MOV R29, UR12 ;  /* 0x0000000c001d7c02 */ /* 0x000fe20008000f00 */
[----:B------:R-:W-:-:S02]  /*2960*/  UIMAD UR12, UR16, UR13, UR5 ;  /* 0x0000000d100c72a4 */ /* 0x000fc4000f8e0205 */
[----:B------:R-:W-:Y:S01]  /*2970*/  MOV R23, UR4 ;  /* 0x0000000400177c02 */ /* 0x000fe20008000f00 */
[----:B------:R-:W-:Y:S01]  /*2980*/  UIMAD UR4, UR52, UR13, UR5 ;  /* 0x0000000d340472a4 */ /* 0x000fe2000f8e0205 */
[----:B------:R-:W-:Y:S01]  /*2990*/  IMAD.U32 R26, RZ, RZ, UR11 ;  /* 0x0000000bff1a7e24 */ /* 0x000fe2000f8e00ff */
[----:B------:R-:W-:Y:S01]  /*29a0*/  UIMAD UR11, UR18, UR13, UR5 ;  /* 0x0000000d120b72a4 */ /* 0x000fe2000f8e0205 */
[----:B------:R-:W-:Y:S01]  /*29b0*/  IMAD.U32 R20, RZ, RZ, UR12 ;  /* 0x0000000cff147e24 */ /* 0x000fe2000f8e00ff */
[----:B------:R-:W-:Y:S02]  /*29c0*/  UIMAD UR76, UR76, UR13, UR5 ;  /* 0x0000000d4c4c72a4 */ /* 0x000fe4000f8e0205 */
[----:B------:R-:W-:Y:S01]  /*29d0*/  UIMAD UR68, UR17, UR13, UR5 ;  /* 0x0000000d114472a4 */ /* 0x000fe2000f8e0205 */
[----:B------:R-:W-:Y:S01]  /*29e0*/  IMAD.U32 R14, RZ, RZ, UR4 ;  /* 0x00000004ff0e7e24 */ /* 0x000fe2000f8e00ff */
[----:B------:R-:W-:Y:S01]  /*29f0*/  UIMAD UR60, UR15, UR13, UR5 ;  /* 0x0000000d0f3c72a4 */ /* 0x000fe2000f8e0205 */
[----:B------:R-:W-:Y:S01]  /*2a00*/  MOV R17, UR11 ;  /* 0x0000000b00117c02 */ /* 0x000fe20008000f00 */
[----:B------:R-:W-:-:S02]  /*2a10*/  UIMAD UR52, UR10, UR13, UR5 ;  /* 0x0000000d0a3472a4 */ /* 0x000fc4000f8e0205 */
[----:B------:R-:W-:Y:S02]  /*2a20*/  UIMAD UR44, UR9, UR13, UR5 ;  /* 0x0000000d092c72a4 */ /* 0x000fe4000f8e0205 */
[----:B------:R-:W-:Y:S02]  /*2a30*/  UIMAD UR36, UR8, UR13, UR5 ;  /* 0x0000000d082472a4 */ /* 0x000fe4000f8e0205 */
[----:B------:R-:W-:Y:S02]  /*2a40*/  UIMAD UR28, UR28, UR13, UR5 ;  /* 0x0000000d1c1c72a4 */ /* 0x000fe4000f8e0205 */
[----:B------:R-:W-:Y:S01]  /*2a50*/  UIMAD UR20, UR20, UR13, UR5 ;  /* 0x0000000d141472a4 */ /* 0x000fe2000f8e0205 */
[----:B------:R-:W-:Y:S02]  /*2a60*/  UMOV UR4, URZ ;  /* 0x000000ff00047c82 */ /* 0x000fe40008000000 */
[----:B------:R-:W-:Y:S01]  /*2a70*/  UMOV UR5, URZ ;  /* 0x000000ff00057c82 */ /* 0x000fe20008000000 */
[----:B------:R-:W-:Y:S01]  /*2a80*/  MOV R44, UR4 ;  /* 0x00000004002c7c02 */ /* 0x000fe20008000f00 */
[----:B------:R-:W3:Y:S01]  /*2a90*/  LDCU UR38, c[0x0][0x390] ;  /* 0x00007200ff2677ac */ /* 0x000ee20008000800 */
[----:B------:R-:W-:Y:S01]  /*2aa0*/  MOV R43, UR5 ;  /* 0x00000005002b7c02 */ /* 0x000fe20008000f00 */
[----:B------:R-:W4:Y:S01]  /*2ab0*/  LDCU UR39, c[0x0][0x38c] ;  /* 0x00007180ff2777ac */ /* 0x000f220008000800 */
[----:B------:R-:W1:Y:S01]  /*2ac0*/  LDCU.64 UR6, c[0x0][0x4b8] ;  /* 0x00009700ff0677ac */ /* 0x000e620008000a00 */
[----:B------:R-:W-:-:S05]  /*2ad0*/  UMOV UR22, URZ ;  /* 0x000000ff00167c82 */ /* 0x000fca0008000000 */
.L_x_28:
[----:B-1----:R-:W-:Y:S02]  /*2ae0*/  @!P5 MOV R5, 0x14000 ;  /* 0x000140000005d802 */ /* 0x002fe40000000f00 */
[----:B------:R-:W-:Y:S01]  /*2af0*/  LEA R2, R8, R3, 0x3 ;  /* 0x0000000308027211 */ /* 0x000fe200078e18ff */
[----:B--2---:R-:W-:Y:S06]  /*2b00*/  @P2 BRA `(.L_x_23) ;  /* 0x00000000000c2947 */ /* 0x004fec0003800000 */
[----:B------:R-:W-:Y:S04]  /*2b10*/  SHF.L.U32 R47, R11, 0x1f, RZ ;  /* 0x0000001f0b2f7819 */ /* 0x000fe800000006ff */
[----:B------:R-:W1:Y:S02]  /*2b20*/  SYNCS.PHASECHK.TRANS64.TRYWAIT P0, [R2+URZ+0x20], R47 ;  /* 0x0000202f020075a7 */ /* 0x000e6400080011ff */
[----:B-1----:R-:W-:Y:S05]  /*2b30*/  @!P0 BRA `(.L_x_24) ;  /* 0x000000a400dc8947 */ /* 0x002fea0003800000 */
.L_x_23:
[----:B------:R2:W-:Y:S01]  /*2b40*/  @!P5 SYNCS.ARRIVE.TRANS64 RZ, [R2+URZ], R5 ;  /* 0x0000000502ffd9a7 */ /* 0x0005e200080000ff */
[----:B------:R-:W-:Y:S04]  /*2b50*/  ULOP3.LUT UR4, UR62, 0x2, URZ, 0xfc, !UPT ;  /* 0x000000023e047892 */ /* 0x000fe8000f8efcff */
[----:B------:R-:W-:Y:S09]  /*2b60*/  UISETP.NE.AND UP0, UPT, UR4, 0x2, UPT ;  /* 0x000000020400788c */ /* 0x000ff2000bf05270 */
[----:B------:R-:W-:Y:S05]  /*2b70*/  BRA.U UP0, `(.L_x_25) ;  /* 0x0000000100047547 */ /* 0x000fea000b800000 */
[----:B---34-:R-:W-:Y:S05]  /*2b80*/  BPT.TRAP 0x1 ;  /* 0x000000040000795c */ /* 0x018fea0000300000 */
.L_x_25:
[----:B------:R-:W-:Y:S04]  /*2b90*/  BSSY.RECONVERGENT B0, `(.L_x_26) ;  /* 0x0000003000007945 */ /* 0x000fe80003800200 */
[----:B------:R-:W-:Y:S05]  /*2ba0*/  @P4 BRA `(.L_x_27) ;  /* 0x0000000000044947 */ /* 0x000fea0003800000 */
[----:B---34-:R-:W-:Y:S05]  /*2bb0*/  BPT.TRAP 0x1 ;  /* 0x000000040000795c */ /* 0x018fea0000300000 */
.L_x_27:
[----:B---34-:R-:W-:Y:S05]  /*2bc0*/  BSYNC.RECONVERGENT B0 ;  /* 0x0000000000007941 */ /* 0x018fea0003800200 */
.L_x_26:
[----:B------:R-:W-:Y:S02]  /*2bd0*/  ELECT P1, URZ, PT ;  /* 0x0000000000ff782f */ /* 0x000fe40003820000 */
[----:B------:R-:W-:Y:S01]  /*2be0*/  R2UR UR11, R43 ;  /* 0x000000002b0b72ca */ /* 0x000fe200000e0000 */
[----:B------:R-:W3:Y:S01]  /*2bf0*/  LDCU.64 UR4, c[0x0][0x4d8] ;  /* 0x00009b00ff0477ac */ /* 0x000ee20008000a00 */
[----:B------:R-:W-:Y:S01]  /*2c00*/  R2UR UR10, R44 ;  /* 0x000000002c0a72ca */ /* 0x000fe200000e0000 */
[----:B------:R-:W-:Y:S01]  /*2c10*/  VIADD R6, R8, 0x1 ;  /* 0x0000000108067836 */ /* 0x000fe20000000000 */
[----:B------:R-:W-:Y:S01]  /*2c20*/  MOV.SPILL R54, UR53 ;  /* 0x0000003500367c02 */ /* 0x000fe20009000f00 */
[----:B------:R-:W-:Y:S01]  /*2c30*/  USHF.L.U32 UR50, UR22, 0x6, URZ ;  /* 0x0000000616327899 */ /* 0x000fe200080006ff */
[----:B------:R-:W-:Y:S01]  /*2c40*/  MOV.SPILL R53, UR52 ;  /* 0x0000003400357c02 */ /* 0x000fe20009000f00 */
[----:B------:R-:W-:Y:S01]  /*2c50*/  UMOV UR30, 0x0 ;  /* 0x00000000001e7882 */ /* 0x000fe20000000000 */
[----:B------:R-:W-:Y:S01]  /*2c60*/  MOV.SPILL R52, UR51 ;  /* 0x0000003300347c02 */ /* 0x000fe20009000f00 */
[----:B------:R-:W-:Y:S01]  /*2c70*/  UMOV UR31, 0x10000000 ;  /* 0x10000000001f7882 */ /* 0x000fe20000000000 */
[----:B------:R-:W-:Y:S01]  /*2c80*/  R2UR UR51, R36 ;  /* 0x00000000243372ca */ /* 0x000fe200000e0000 */
[----:B------:R-:W-:Y:S01]  /*2c90*/  VIADD R9, R9, 0x1 ;  /* 0x0000000109097836 */ /* 0x000fe20000000000 */
[----:B--2---:R-:W-:Y:S01]  /*2ca0*/  @P1 IADD3 R5, P0, PT, R62, 0x80, RZ ;  /* 0x000000803e051810 */ /* 0x004fe20007f1e0ff */
[----:B------:R-:W-:Y:S01]  /*2cb0*/  UMOV UR47, UR50 ;  /* 0x00000032002f7c82 */ /* 0x000fe20008000000 */
[----:B-1----:R-:W-:Y:S01]  /*2cc0*/  @P1 LOP3.LUT R2, R2, 0xfefffff8, RZ, 0xc0, !PT ;  /* 0xfefffff802021812 */ /* 0x002fe200078ec0ff */
[----:B------:R-:W-:Y:S01]  /*2cd0*/  UMOV UR34, UR47 ;  /* 0x0000002f00227c82 */ /* 0x000fe20008000000 */
[----:B------:R-:W-:Y:S01]  /*2ce0*/  @P1 R2UR UR9, R5 ;  /* 0x00000000050912ca */ /* 0x000fe200000e0000 */
[----:B------:R-:W-:Y:S01]  /*2cf0*/  @P1 IMAD.X R0, RZ, RZ, R63, P0 ;  /* 0x000000ffff001224 */ /* 0x000fe200000e063f */
[----:B------:R-:W-:Y:S01]  /*2d00*/  ISETP.NE.AND P0, PT, R6, 0x4, PT ;  /* 0x000000040600780c */ /* 0x000fe20003f05270 */
[--C-:B------:R-:W-:Y:S01]  /*2d10*/  @P1 IMAD R5, R8, 0x8000, R3.reuse ;  /* 0x0000800008051824 */ /* 0x100fe200078e0203 */
[----:B---3--:R-:W-:Y:S01]  /*2d20*/  UIMAD UR4, UR11, UR6, UR4 ;  /* 0x000000060b0472a4 */ /* 0x008fe2000f8e0204 */
[----:B------:R-:W-:Y:S01]  /*2d30*/  R2UR UR52, R35 ;  /* 0x00000000233472ca */ /* 0x000fe200000e0000 */
[----:B------:R-:W-:Y:S01]  /*2d40*/  UIMAD UR5, UR10, UR7, UR5 ;  /* 0x000000070a0572a4 */ /* 0x000fe2000f8e0205 */
[----:B------:R-:W-:Y:S01]  /*2d50*/  @P1 R2UR UR8, R0 ;  /* 0x00000000000812ca */ /* 0x000fe200000e0000 */
[----:B------:R-:W-:Y:S01]  /*2d60*/  @P1 VIADD R0, R5, 0x8400 ;  /* 0x0000840005001836 */ /* 0x000fe20000000000 */
[----:B------:R-:W-:Y:S01]  /*2d70*/  R2UR UR53, R37 ;  /* 0x00000000253572ca */ /* 0x000fe200000e0000 */
[----:B------:R-:W-:Y:S01]  /*2d80*/  UPRMT UR4, UR4, 0x40, UR5 ;  /* 0x0000004004047896 */ /* 0x000fe20008000005 */
[----:B------:R-:W-:Y:S01]  /*2d90*/  @P1 R2UR UR49, R2 ;  /* 0x00000000023112ca */ /* 0x000fe200000e0000 */
[----:B------:R-:W-:Y:S01]  /*2da0*/  UIADD3 UR10, UPT, UPT, UR47, 0x20, URZ ;  /* 0x000000202f0a7890 */ /* 0x000fe2000fffe0ff */
[----:B------:R-:W-:Y:S01]  /*2db0*/  IMAD.U32 R60, RZ, RZ, UR9 ;  /* 0x00000009ff3c7e24 */ /* 0x000fe2000f8e00ff */
[----:B------:R-:W-:Y:S01]  /*2dc0*/  @P1 R2UR UR48, R0 ;  /* 0x00000000003012ca */ /* 0x000fe200000e0000 */
[----:B------:R-:W-:Y:S01]  /*2dd0*/  UPRMT UR4, UR4, 0x5410, URZ ;  /* 0x0000541004047896 */ /* 0x000fe200080000ff */
[----:B------:R-:W-:Y:S01]  /*2de0*/  SEL R0, RZ, 0x1, P0 ;  /* 0x00000001ff007807 */ /* 0x000fe20000000000 */
[----:B------:R-:W-:Y:S01]  /*2df0*/  UMOV UR11, UR51 ;  /* 0x00000033000b7c82 */ /* 0x000fe20008000000 */
[----:B------:R-:W-:Y:S01]  /*2e00*/  @P1 R2UR UR14, R60 ;  /* 0x000000003c0e12ca */ /* 0x000fe200000e0000 */
[----:B------:R-:W-:Y:S01]  /*2e10*/  UMOV UR9, UR52 ;  /* 0x0000003400097c82 */ /* 0x000fe20008000000 */
[----:B------:R-:W-:Y:S01]  /*2e20*/  IMAD.U32 R61, RZ, RZ, UR8 ;  /* 0x00000008ff3d7e24 */ /* 0x000fe2000f8e00ff */
[----:B------:R-:W-:Y:S01]  /*2e30*/  LOP3.LUT R11, R11, R0, RZ, 0x3c, !PT ;  /* 0x000000000b0b7212 */ /* 0x000fe200078e3cff */
[----:B------:R-:W-:Y:S01]  /*2e40*/  @P1 VIADD R0, R5, 0x8800 ;  /* 0x0000880005001836 */ /* 0x000fe20000000000 */
[----:B------:R-:W-:Y:S01]  /*2e50*/  SEL R2, R6, RZ, P0 ;  /* 0x000000ff06027207 */ /* 0x000fe20000000000 */
[----:B------:R-:W-:Y:S01]  /*2e60*/  UMOV UR5, UR53 ;  /* 0x0000003500057c82 */ /* 0x000fe20008000000 */
[----:B------:R-:W-:Y:S01]  /*2e70*/  @P1 R2UR UR15, R61 ;  /* 0x000000003d0f12ca */ /* 0x000fe200000e0000 */
[----:B------:R-:W-:Y:S01]  /*2e80*/  UMOV UR46, UR49 ;  /* 0x00000031002e7c82 */ /* 0x000fe20008000000 */
[----:B------:R-:W-:Y:S01]  /*2e90*/  @P1 R2UR UR8, R0 ;  /* 0x00000000000812ca */ /* 0x000fe200000e0000 */
[----:B------:R-:W-:Y:S01]  /*2ea0*/  IMAD R65, R2, 0x8, R3 ;  /* 0x0000000802417824 */ /* 0x000fe200078e0203 */
[----:B------:R-:W-:Y:S01]  /*2eb0*/  SHF.L.U32 R64, R11, 0x1f, RZ ;  /* 0x0000001f0b407819 */ /* 0x000fe200000006ff */
[----:B------:R-:W-:Y:S01]  /*2ec0*/  UMOV UR12, UR9 ;  /* 0x00000009000c7c82 */ /* 0x000fe20008000000 */
[----:B------:R-:W-:Y:S01]  /*2ed0*/  UMOV UR13, UR5 ;  /* 0x00000005000d7c82 */ /* 0x000fe20008000000 */
[----:B------:R-:W-:Y:S01]  /*2ee0*/  UMOV UR9, UR46 ;  /* 0x0000002e00097c82 */ /* 0x000fe20008000000 */
[----:B------:R1:W2:Y:S01]  /*2ef0*/  SYNCS.PHASECHK.TRANS64.TRYWAIT P2, [R65+URZ+0x20], R64 ;  /* 0x00002040410075a7 */ /* 0x0002a200080411ff */
[----:B------:R-:W-:Y:S01]  /*2f00*/  UMOV UR33, UR46 ;  /* 0x0000002e00217c82 */ /* 0x000fe20008000000 */
[----:B------:R-:W-:Y:S01]  /*2f10*/  UMOV UR58, UR47 ;  /* 0x0000002f003a7c82 */ /* 0x000fe20008000000 */
[----:B------:R-:W-:Y:S01]  /*2f20*/  UMOV UR57, UR46 ;  /* 0x0000002e00397c82 */ /* 0x000fe20008000000 */
[----:B------:R-:W-:Y:S01]  /*2f30*/  UMOV UR74, UR47 ;  /* 0x0000002f004a7c82 */ /* 0x000fe20008000000 */
[----:B------:R3:W-:Y:S01]  /*2f40*/  UTMALDG.4D.IM2COL.2CTA [UR48], [UR14], UR4, desc[UR30] ;  /* 0x00001e300e0073b4 */ /* 0x0007e20008259004 */
[----:B------:R-:W-:Y:S01]  /*2f50*/  UMOV UR73, UR46 ;  /* 0x0000002e00497c82 */ /* 0x000fe20008000000 */
[----:B------:R-:W-:Y:S01]  /*2f60*/  UMOV UR66, UR47 ;  /* 0x0000002f00427c82 */ /* 0x000fe20008000000 */
[----:B------:R-:W-:Y:S01]  /*2f70*/  UMOV UR65, UR46 ;  /* 0x0000002e00417c82 */ /* 0x000fe20008000000 */
[----:B------:R-:W-:Y:S01]  /*2f80*/  UMOV UR42, UR47 ;  /* 0x0000002f002a7c82 */ /* 0x000fe20008000000 */
[----:B------:R-:W-:Y:S01]  /*2f90*/  UMOV UR41, UR46 ;  /* 0x0000002e00297c82 */ /* 0x000fe20008000000 */
[----:B------:R-:W-:Y:S01]  /*2fa0*/  UMOV UR26, UR47 ;  /* 0x0000002f001a7c82 */ /* 0x000fe20008000000 */
[----:B------:R-:W-:Y:S01]  /*2fb0*/  UMOV UR25, UR46 ;  /* 0x0000002e00197c82 */ /* 0x000fe20008000000 */
[----:B------:R4:W-:Y:S01]  /*2fc0*/  UTMALDG.4D.IM2COL.2CTA [UR8], [UR14], UR4, desc[UR30] ;  /* 0x00001e080e0073b4 */ /* 0x0009e20008259004 */
[----:B------:R-:W-:Y:S01]  /*2fd0*/  @P1 VIADD R0, R5, 0x8c00 ;  /* 0x00008c0005001836 */ /* 0x000fe20000000000 */
[----:B------:R-:W-:Y:S01]  /*2fe0*/  MOV.SPILL R49, UR37 ;  /* 0x0000002500317c02 */ /* 0x000fe20009000f00 */
[----:B------:R-:W-:Y:S01]  /*2ff0*/  UMOV UR18, UR47 ;  /* 0x0000002f00127c82 */ /* 0x000fe20008000000 */
[----:B------:R-:W-:Y:S01]  /*3000*/  MOV.SPILL R48, UR36 ;  /* 0x0000002400307c02 */ /* 0x000fe20009000f00 */
[----:B------:R-:W-:Y:S01]  /*3010*/  UMOV UR17, UR46 ;  /* 0x0000002e00117c82 */ /* 0x000fe20008000000 */
[----:B------:R-:W-:Y:S02]  /*3020*/  MOV.SPILL R47, UR35 ;  /* 0x00000023002f7c02 */ /* 0x000fe40009000f00 */
[----:B------:R-:W-:Y:S02]  /*3030*/  R2UR UR35, R33 ;  /* 0x00000000212372ca */ /* 0x000fe400000e0000 */
[----:B------:R-:W-:Y:S02]  /*3040*/  R2UR UR36, R32 ;  /* 0x00000000202472ca */ /* 0x000fe400000e0000 */
[----:B------:R-:W-:Y:S02]  /*3050*/  R2UR UR37, R34 ;  /* 0x00000000222572ca */ /* 0x000fe400000e0000 */
[----:B------:R-:W-:Y:S01]  /*3060*/  @P1 R2UR UR32, R0 ;  /* 0x00000000002012ca */ /* 0x000fe200000e0000 */
[----:B------:R-:W-:Y:S01]  /*3070*/  @P1 VIADD R0, R5, 0x9000 ;  /* 0x0000900005001836 */ /* 0x000fe20000000000 */
[----:B------:R-:W-:Y:S02]  /*3080*/  MOV.SPILL R58, UR61 ;  /* 0x0000003d003a7c02 */ /* 0x000fe40009000f00 */
[----:B------:R-:W-:Y:S02]  /*3090*/  R2UR UR61, R31 ;  /* 0x000000001f3d72ca */ /* 0x000fe400000e0000 */
[----:B------:R-:W-:Y:S02]  /*30a0*/  MOV.SPILL R57, UR60 ;  /* 0x0000003c00397c02 */ /* 0x000fe40009000f00 */
[----:B------:R-:W-:Y:S02]  /*30b0*/  R2UR UR60, R29 ;  /* 0x000000001d3c72ca */ /* 0x000fe400000e0000 */
[----:B------:R-:W-:Y:S01]  /*30c0*/  MOV.SPILL R56, UR59 ;  /* 0x0000003b00387c02 */ /* 0x000fe20009000f00 */
[----:B------:R-:W-:Y:S01]  /*30d0*/  UMOV UR5, UR37 ;  /* 0x0000002500057c82 */ /* 0x000fe20008000000 */
[----:B------:R-:W-:Y:S01]  /*30e0*/  R2UR UR59, R30 ;  /* 0x000000001e3b72ca */ /* 0x000fe200000e0000 */
[----:B------:R5:W-:Y:S01]  /*30f0*/  UTMALDG.4D.IM2COL.2CTA [UR32], [UR14], UR4, desc[UR30] ;  /* 0x00001e200e0073b4 */ /* 0x000be20008259004 */
[----:B------:R-:W-:Y:S02]  /*3100*/  MOV.SPILL R51, UR39 ;  /* 0x0000002700337c02 */ /* 0x000fe40009000f00 */
[----:B------:R-:W-:Y:S02]  /*3110*/  MOV.SPILL R50, UR38 ;  /* 0x0000002600327c02 */ /* 0x000fe40009000f00 */
[----:B------:R-:W-:Y:S02]  /*3120*/  R2UR.FILL UR39, R51 ;  /* 0x00000000332772ca */ /* 0x000fe400004e0000 */
[----:B------:R-:W-:Y:S01]  /*3130*/  R2UR.FILL UR38, R50 ;  /* 0x00000000322672ca */ /* 0x000fe200004e0000 */
[----:B---3--:R-:W-:Y:S01]  /*3140*/  UMOV UR50, UR47 ;  /* 0x0000002f00327c82 */ /* 0x008fe20008000000 */
[----:B------:R-:W-:Y:S01]  /*3150*/  R2UR UR51, R27 ;  /* 0x000000001b3372ca */ /* 0x000fe200000e0000 */
[----:B------:R-:W-:Y:S01]  /*3160*/  UMOV UR49, UR46 ;  /* 0x0000002e00317c82 */ /* 0x000fe20008000000 */
[----:B------:R-:W-:Y:S02]  /*3170*/  R2UR UR52, R26 ;  /* 0x000000001a3472ca */ /* 0x000fe400000e0000 */
[----:B------:R-:W-:Y:S02]  /*3180*/  R2UR UR53, R28 ;  /* 0x000000001c3572ca */ /* 0x000fe400000e0000 */
[----:B------:R-:W-:Y:S01]  /*3190*/  MOV.SPILL R59, UR62 ;  /* 0x0000003e003b7c02 */ /* 0x000fe20009000f00 */
[----:B----4-:R-:W-:Y:S01]  /*31a0*/  UMOV UR9, UR36 ;  /* 0x0000002400097c82 */ /* 0x010fe20008000000 */
[----:B------:R-:W-:Y:S01]  /*31b0*/  @P1 R2UR UR8, R0 ;  /* 0x00000000000812ca */ /* 0x000fe200000e0000 */
[----:B------:R-:W-:Y:S01]  /*31c0*/  UMOV UR12, UR9 ;  /* 0x00000009000c7c82 */ /* 0x000fe20008000000 */
[----:B------:R-:W-:Y:S01]  /*31d0*/  UMOV UR11, UR35 ;  /* 0x00000023000b7c82 */ /* 0x000fe20008000000 */
[----:B------:R-:W-:Y:S01]  /*31e0*/  UMOV UR13, UR5 ;  /* 0x00000005000d7c82 */ /* 0x000fe20008000000 */
[----:B------:R-:W-:Y:S01]  /*31f0*/  UMOV UR9, UR46 ;  /* 0x0000002e00097c82 */ /* 0x000fe20008000000 */
[----:B------:R-:W-:Y:S01]  /*3200*/  @P1 VIADD R0, R5, 0x9400 ;  /* 0x0000940005001836 */ /* 0x000fe20000000000 */
[----:B------:R-:W-:Y:S01]  /*3210*/  UMOV UR5, UR61 ;  /* 0x0000003d00057c82 */ /* 0x000fe20008000000 */
[----:B------:R-:W-:Y:S02]  /*3220*/  MOV.SPILL R55, UR54 ;  /* 0x0000003600377c02 */ /* 0x000fe40009000f00 */
[----:B------:R-:W-:Y:S02]  /*3230*/  R2UR.FILL UR62, R59 ;  /* 0x000000003b3e72ca */ /* 0x000fe400004e0000 */
[----:B------:R-:W-:Y:S01]  /*3240*/  @P1 R2UR UR56, R0 ;  /* 0x00000000003812ca */ /* 0x000fe200000e0000 */
[----:B------:R-:W-:Y:S01]  /*3250*/  @P1 VIADD R0, R5, 0x9800 ;  /* 0x0000980005001836 */ /* 0x000fe20000000000 */
[----:B------:R3:W-:Y:S01]  /*3260*/  UTMALDG.4D.IM2COL.2CTA [UR8], [UR14], UR4, desc[UR30] ;  /* 0x00001e080e0073b4 */ /* 0x0007e20008259004 */
[----:B------:R-:W-:Y:S10]  /*3270*/  R2UR.FILL UR54, R55 ;  /* 0x00000000373672ca */ /* 0x000ff400004e0000 */
[----:B------:R4:W-:Y:S01]  /*3280*/  UTMALDG.4D.IM2COL.2CTA [UR56], [UR14], UR4, desc[UR30] ;  /* 0x00001e380e0073b4 */ /* 0x0009e20008259004 */
[----:B-----5:R-:W-:Y:S02]  /*3290*/  R2UR UR35, R24 ;  /* 0x00000000182372ca */ /* 0x020fe400000e0000 */
[----:B------:R-:W-:Y:S02]  /*32a0*/  R2UR UR36, R23 ;  /* 0x00000000172472ca */ /* 0x000fe400000e0000 */
[----:B------:R-:W-:Y:S02]  /*32b0*/  R2UR UR37, R25 ;  /* 0x00000000192572ca */ /* 0x000fe400000e0000 */
[----:B---3--:R-:W-:Y:S01]  /*32c0*/  @P1 R2UR UR8, R0 ;  /* 0x00000000000812ca */ /* 0x008fe200000e0000 */
[----:B------:R-:W-:Y:S01]  /*32d0*/  UMOV UR9, UR60 ;  /* 0x0000003c00097c82 */ /* 0x000fe20008000000 */
[----:B------:R-:W-:Y:S01]  /*32e0*/  UMOV UR11, UR59 ;  /* 0x0000003b000b7c82 */ /* 0x000fe20008000000 */
[----:B------:R-:W-:Y:S01]  /*32f0*/  UMOV UR12, UR9 ;  /* 0x00000009000c7c82 */ /* 0x000fe20008000000 */
[----:B------:R-:W-:Y:S01]  /*3300*/  UMOV UR13, UR5 ;  /* 0x00000005000d7c82 */ /* 0x000fe20008000000 */
[----:B------:R-:W-:Y:S01]  /*3310*/  UMOV UR9, UR46 ;  /* 0x0000002e00097c82 */ /* 0x000fe20008000000 */
[C---:B------:R-:W-:Y:S01]  /*3320*/  @P1 VIADD R0, R5.reuse, 0x9c00 ;  /* 0x00009c0005001836 */ /* 0x040fe20000000000 */
[----:B------:R-:W-:Y:S04]  /*3330*/  UMOV UR5, UR53 ;  /* 0x0000003500057c82 */ /* 0x000fe80008000000 */
[----:B------:R-:W-:Y:S01]  /*3340*/  @P1 R2UR UR48, R0 ;  /* 0x00000000003012ca */ /* 0x000fe200000e0000 */
[----:B------:R-:W-:Y:S01]  /*3350*/  @P1 VIADD R0, R5, 0xa000 ;  /* 0x0000a00005001836 */ /* 0x000fe20000000000 */
[----:B------:R3:W-:Y:S01]  /*3360*/  UTMALDG.4D.IM2COL.2CTA [UR8], [UR14], UR4, desc[UR30] ;  /* 0x00001e080e0073b4 */ /* 0x0007e20008259004 */
[----:B----4-:R-:W-:Y:S02]  /*3370*/  R2UR UR59, R21 ;  /* 0x00000000153b72ca */ /* 0x010fe400000e0000 */
[----:B------:R-:W-:Y:S02]  /*3380*/  R2UR UR60, R20 ;  /* 0x00000000143c72ca */ /* 0x000fe400000e0000 */
[----:B------:R-:W-:Y:S06]  /*3390*/  R2UR UR61, R22 ;  /* 0x00000000163d72ca */ /* 0x000fec00000e0000 */
[----:B------:R4:W-:Y:S01]  /*33a0*/  UTMALDG.4D.IM2COL.2CTA [UR48], [UR14], UR4, desc[UR30] ;  /* 0x00001e300e0073b4 */ /* 0x0009e20008259004 */
        /* <DEDUP_REMOVED lines=41> */
[----:B----4-:R-:W-:Y:S02]  /*3640*/  R2UR.FILL UR61, R58 ;  /* 0x000000003a3d72ca */ /* 0x010fe400004e0000 */
[----:B------:R-:W-:Y:S02]  /*3650*/  R2UR.FILL UR60, R57 ;  /* 0x00000000393c72ca */ /* 0x000fe400004e0000 */
[----:B------:R-:W-:Y:S06]  /*3660*/  R2UR.FILL UR59, R56 ;  /* 0x00000000383b72ca */ /* 0x000fec00004e0000 */
        /* <DEDUP_REMOVED lines=22> */
[C---:B------:R-:W-:Y:S05]  /*37d0*/  @P1 VIADD R0, R5.reuse, 0xc400 ;  /* 0x0000c40005001836 */ /* 0x040fea0000000000 */
[----:B------:R-:W-:Y:S01]  /*37e0*/  @P1 R2UR UR72, R0 ;  /* 0x00000000004812ca */ /* 0x000fe200000e0000 */
[----:B------:R-:W-:Y:S01]  /*37f0*/  @P1 VIADD R0, R5, 0xc800 ;  /* 0x0000c80005001836 */ /* 0x000fe20000000000 */
[----:B------:R3:W-:Y:S01]  /*3800*/  UTMALDG.4D.IM2COL.2CTA [UR8], [UR14], UR4, desc[UR30] ;  /* 0x00001e080e0073b4 */ /* 0x0007e20008259004 */
[----:B----4-:R-:W-:Y:S02]  /*3810*/  R2UR.FILL UR37, R49 ;  /* 0x00000000312572ca */ /* 0x010fe400004e0000 */
[----:B------:R-:W-:Y:S02]  /*3820*/  R2UR.FILL UR36, R48 ;  /* 0x00000000302472ca */ /* 0x000fe400004e0000 */
[----:B------:R-:W-:Y:S06]  /*3830*/  R2UR.FILL UR35, R47 ;  /* 0x000000002f2372ca */ /* 0x000fec00004e0000 */
[----:B------:R-:W-:Y:S01]  /*3840*/  UTMALDG.4D.IM2COL.2CTA [UR72], [UR14], UR4, desc[UR30] ;  /* 0x00001e480e0073b4 */ /* 0x000fe20008259004 */
[----:B---3--:R-:W-:Y:S01]  /*3850*/  @P1 R2UR UR8, R0 ;  /* 0x00000000000812ca */ /* 0x008fe200000e0000 */
[----:B------:R-:W-:Y:S01]  /*3860*/  UMOV UR11, UR75 ;  /* 0x0000004b000b7c82 */ /* 0x000fe20008000000 */
[----:B------:R-:W-:Y:S01]  /*3870*/  UMOV UR12, UR76 ;  /* 0x0000004c000c7c82 */ /* 0x000fe20008000000 */
[----:B------:R-:W-:Y:S01]  /*3880*/  UMOV UR13, UR77 ;  /* 0x0000004d000d7c82 */ /* 0x000fe20008000000 */
[C---:B------:R-:W-:Y:S05]  /*3890*/  @P1 VIADD R0, R5.reuse, 0xcc00 ;  /* 0x0000cc0005001836 */ /* 0x040fea0000000000 */
[----:B------:R-:W-:Y:S01]  /*38a0*/  @P1 R2UR UR64, R0 ;  /* 0x00000000004012ca */ /* 0x000fe200000e0000 */
[C---:B------:R-:W-:Y:S03]  /*38b0*/  @P1 VIADD R0, R5.reuse, 0xd000 ;  /* 0x0000d00005001836 */ /* 0x040fe60000000000 */
[----:B------:R3:W-:Y:S09]  /*38c0*/  UTMALDG.4D.IM2COL.2CTA [UR8], [UR14], UR4, desc[UR30] ;  /* 0x00001e080e0073b4 */ /* 0x0007f20008259004 */
        /* <DEDUP_REMOVED lines=50> */
[C---:B------:R-:W-:Y:S02]  /*3bf0*/  @P1 VIADD R0, R5.reuse, 0xfc00 ;  /* 0x0000fc0005001836 */ /* 0x040fe40000000000 */
[----:B------:R-:W-:Y:S03]  /*3c00*/  @P1 VIADD R5, R5, 0x10000 ;  /* 0x0001000005051836 */ /* 0x000fe60000000000 */
[----:B------:R-:W-:Y:S04]  /*3c10*/  @P1 R2UR UR16, R0 ;  /* 0x00000000001012ca */ /* 0x000fe800000e0000 */
[----:B------:R3:W-:Y:S09]  /*3c20*/  UTMALDG.4D.IM2COL.2CTA [UR8], [UR14], UR4, desc[UR30] ;  /* 0x00001e080e0073b4 */ /* 0x0007f20008259004 */
[----:B------:R4:W-:Y:S01]  /*3c30*/  UTMALDG.4D.IM2COL.2CTA [UR16], [UR14], UR4, desc[UR30] ;  /* 0x00001e100e0073b4 */ /* 0x0009e20008259004 */
[----:B---3--:R-:W-:Y:S01]  /*3c40*/  @P1 R2UR UR8, R5 ;  /* 0x00000000050812ca */ /* 0x008fe200000e0000 */
[----:B------:R-:W-:Y:S01]  /*3c50*/  UMOV UR11, UR19 ;  /* 0x00000013000b7c82 */ /* 0x000fe20008000000 */
[----:B------:R-:W-:Y:S01]  /*3c60*/  UMOV UR12, UR20 ;  /* 0x00000014000c7c82 */ /* 0x000fe20008000000 */
[----:B------:R-:W-:Y:S01]  /*3c70*/  UMOV UR13, UR21 ;  /* 0x00000015000d7c82 */ /* 0x000fe20008000000 */
[----:B------:R-:W-:Y:S04]  /*3c80*/  @P1 IADD3 R5, P0, PT, R62, 0x180, RZ ;  /* 0x000001803e051810 */ /* 0x000fe80007f1e0ff */
[----:B------:R-:W-:Y:S01]  /*3c90*/  @P1 R2UR UR5, R5 ;  /* 0x00000000050512ca */ /* 0x000fe200000e0000 */
[----:B------:R-:W-:Y:S01]  /*3ca0*/  @P1 IMAD.X R0, RZ, RZ, R63, P0 ;  /* 0x000000ffff001224 */ /* 0x000fe200000e063f */
[----:B------:R-:W-:Y:S03]  /*3cb0*/  ISETP.NE.AND P0, PT, R9, R7, PT ;  /* 0x000000070900720c */ /* 0x000fe60003f05270 */
[----:B------:R3:W-:Y:S08]  /*3cc0*/  UTMALDG.4D.IM2COL.2CTA [UR8], [UR14], UR4, desc[UR30] ;  /* 0x00001e080e0073b4 */ /* 0x0007f00008259004 */
[----:B------:R-:W-:Y:S05]  /*3cd0*/  IMAD.U32 R48, RZ, RZ, UR5 ;  /* 0x00000005ff307e24 */ /* 0x000fea000f8e00ff */
[----:B----4-:R-:W-:Y:S02]  /*3ce0*/  @P1 R2UR UR16, R48 ;  /* 0x00000000301012ca */ /* 0x010fe400000e0000 */
[----:B---3--:R-:W-:Y:S01]  /*3cf0*/  @P1 R2UR UR4, R0 ;  /* 0x00000000000412ca */ /* 0x008fe200000e0000 */
[----:B------:R-:W-:Y:S01]  /*3d00*/  @P1 IMAD R0, R8, 0x2000, R3 ;  /* 0x0000200008001824 */ /* 0x000fe200078e0203 */
[----:B------:R-:W-:Y:S01]  /*3d10*/  R2UR UR10, R38 ;  /* 0x00000000260a72ca */ /* 0x000fe200000e0000 */
[----:B------:R-:W-:Y:S01]  /*3d20*/  UMOV UR11, UR47 ;  /* 0x0000002f000b7c82 */ /* 0x000fe20008000000 */
[----:B------:R-:W-:Y:S01]  /*3d30*/  R2UR UR12, R43 ;  /* 0x000000002b0c72ca */ /* 0x000fe200000e0000 */
[----:B------:R-:W-:Y:S01]  /*3d40*/  @P1 VIADD R0, R0, 0x28400 ;  /* 0x0002840000001836 */ /* 0x000fe20000000000 */
[----:B------:R-:W-:Y:S01]  /*3d50*/  R2UR UR13, R44 ;  /* 0x000000002c0d72ca */ /* 0x000fe200000e0000 */
[----:B------:R-:W-:Y:S03]  /*3d60*/  IMAD.MOV.U32 R8, RZ, RZ, R2 ;  /* 0x000000ffff087224 */ /* 0x000fe600078e0002 */
[----:B------:R-:W-:Y:S03]  /*3d70*/  @P1 R2UR UR8, R0 ;  /* 0x00000000000812ca */ /* 0x000fe600000e0000 */
[----:B------:R-:W-:Y:S04]  /*3d80*/  IMAD.U32 R49, RZ, RZ, UR4 ;  /* 0x00000004ff317e24 */ /* 0x000fe8000f8e00ff */
[----:B------:R-:W-:Y:S01]  /*3d90*/  UMOV UR4, UR12 ;  /* 0x0000000c00047c82 */ /* 0x000fe20008000000 */
[----:B------:R-:W-:Y:S01]  /*3da0*/  @P1 R2UR UR17, R49 ;  /* 0x00000000311112ca */ /* 0x000fe200000e0000 */
[----:B------:R-:W-:Y:S04]  /*3db0*/  UIADD3 UR5, UPT, UPT, UR4, 0x1, URZ ;  /* 0x0000000104057890 */ /* 0x000fe8000fffe0ff */
[----:B------:R-:W-:Y:S04]  /*3dc0*/  UISETP.NE.AND UP1, UPT, UR5, UR39, UPT ;  /* 0x000000270500728c */ /* 0x000fe8000bf25270 */
[----:B------:R-:W-:Y:S04]  /*3dd0*/  USEL UR5, UR5, URZ, UP1 ;  /* 0x000000ff05057287 */ /* 0x000fe80008800000 */
[----:B------:R3:W-:Y:S02]  /*3de0*/  UTMALDG.4D.2CTA [UR8], [UR16], desc[UR30] ;  /* 0x00001e08100075b4 */ /* 0x0007e40008219000 */
[----:B------:R-:W-:Y:S01]  /*3df0*/  IMAD.U32 R43, RZ, RZ, UR5 ;  /* 0x00000005ff2b7e24 */ /* 0x000fe2000f8e00ff */
[----:B---3--:R-:W-:Y:S02]  /*3e00*/  UMOV UR8, UR13 ;  /* 0x0000000d00087c82 */ /* 0x008fe40008000000 */
[----:B------:R-:W-:Y:S02]  /*3e10*/  UIADD3 UR4, UPT, UPT, UR8, 0x1, URZ ;  /* 0x0000000108047890 */ /* 0x000fe4000fffe0ff */
[----:B------:R-:W-:Y:S02]  /*3e20*/  @UP1 UIADD3 UR4, UPT, UPT, UR8, URZ, URZ ;  /* 0x000000ff08041290 */ /* 0x000fe4000fffe0ff */
[----:B------:R-:W-:Y:S02]  /*3e30*/  UIADD3 UR8, UPT, UPT, UR22, 0x1, URZ ;  /* 0x0000000116087890 */ /* 0x000fe4000fffe0ff */
[----:B------:R-:W-:Y:S04]  /*3e40*/  UISETP.NE.AND UP0, UPT, UR4, UR38, UPT ;  /* 0x000000260400728c */ /* 0x000fe8000bf05270 */
[----:B------:R-:W-:Y:S06]  /*3e50*/  USEL UR4, UR4, URZ, UP0 ;  /* 0x000000ff04047287 */ /* 0x000fec0008000000 */
[----:B------:R-:W-:Y:S01]  /*3e60*/  IMAD.U32 R44, RZ, RZ, UR4 ;  /* 0x00000004ff2c7e24 */ /* 0x000fe2000f8e00ff */
[----:B------:R-:W-:Y:S07]  /*3e70*/  @UP0 UIADD3 UR8, UPT, UPT, UR22, URZ, URZ ;  /* 0x000000ff16080290 */ /* 0x000fee000fffe0ff */
[----:B------:R-:W-:Y:S01]  /*3e80*/  UMOV UR22, UR8 ;  /* 0x0000000800167c82 */ /* 0x000fe20008000000 */
[----:B-12---:R-:W-:Y:S05]  /*3e90*/  @P0 BRA `(.L_x_28) ;  /* 0xffffffec00100947 */ /* 0x006fea000383ffff */
.L_x_22:
[----:B------:R-:W-:Y:S01]  /*3ea0*/  ISETP.GE.AND P0, PT, R12, 0x1, PT ;  /* 0x000000010c00780c */ /* 0x000fe20003f06270 */
[----:B-1----:R-:W-:Y:S01]  /*3eb0*/  IMAD R5, R2, 0x8, R3 ;  /* 0x0000000802057824 */ /* 0x002fe200078e0203 */
[----:B------:R-:W-:Y:S01]  /*3ec0*/  SHF.L.U32 R0, R11, 0x1f, RZ ;  /* 0x0000001f0b007819 */ /* 0x000fe200000006ff */
[----:B------:R1:W-:Y:S03]  /*3ed0*/  @!P3 SYNCS.ARRIVE.TRANS64.A1T0 RZ, [R3+URZ+0x88], RZ ;  /* 0x000088ff03ffb9a7 */ /* 0x0003e600081000ff */
[----:B--2---:R1:W2:Y:S07]  /*3ee0*/  SYNCS.PHASECHK.TRANS64.TRYWAIT P2, [R5+URZ+0x20], R0 ;  /* 0x00002000050075a7 */ /* 0x0042ae00080411ff */
[----:B------:R-:W-:Y:S05]  /*3ef0*/  @!P0 BRA `(.L_x_29) ;  /* 0x00000024002c8947 */ /* 0x000fea0003800000 */
[----:B------:R-:W3:Y:S01]  /*3f00*/  LDCU.128 UR8, c[0x0][0x480] ;  /* 0x00009000ff0877ac */ /* 0x000ee20008000c00 */
[----:B------:R-:W-:Y:S01]  /*3f10*/  IMAD.IADD R7, R12, 0x1, R7 ;  /* 0x000000010c077824 */ /* 0x000fe200078e0207 */
[----:B-1----:R-:W-:Y:S01]  /*3f20*/  MOV R0, R2 ;  /* 0x0000000200007202 */ /* 0x002fe20000000f00 */
[----:B------:R-:W-:Y:S01]  /*3f30*/  IMAD.MOV.U32 R5, RZ, RZ, R12 ;  /* 0x000000ffff057224 */ /* 0x000fe200078e000c */
[----:B------:R-:W-:Y:S02]  /*3f40*/  UIADD3 UR60, UPT, UPT, UR23, 0x8, URZ ;  /* 0x00000008173c7890 */ /* 0x000fe4000fffe0ff */
[----:B------:R-:W-:Y:S02]  /*3f50*/  UIADD3 UR63, UPT, UPT, UR23, 0x10, URZ ;  /* 0x00000010173f7890 */ /* 0x000fe4000fffe0ff */
[----:B------:R-:W-:Y:S02]  /*3f60*/  UIADD3 UR64, UPT, UPT, UR23, 0x18, URZ ;  /* 0x0000001817407890 */ /* 0x000fe4000fffe0ff */
[----:B------:R-:W-:-:S02]  /*3f70*/  UIADD3 UR65, UPT, UPT, UR23, 0x20, URZ ;  /* 0x0000002017417890 */ /* 0x000fc4000fffe0ff */
[----:B------:R-:W-:Y:S02]  /*3f80*/  UIADD3 UR66, UPT, UPT, UR23, 0x28, URZ ;  /* 0x0000002817427890 */ /* 0x000fe4000fffe0ff */
[----:B------:R-:W-:Y:S02]  /*3f90*/  UIADD3 UR67, UPT, UPT, UR23, 0x30, URZ ;  /* 0x0000003017437890 */ /* 0x000fe4000fffe0ff */
[----:B------:R-:W-:Y:S02]  /*3fa0*/  UIADD3 UR68, UPT, UPT, UR23, 0x38, URZ ;  /* 0x0000003817447890 */ /* 0x000fe4000fffe0ff */
[----:B---3--:R-:W-:Y:S02]  /*3fb0*/  UIMAD.WIDE.U32 UR6, UR60, UR9, URZ ;  /* 0x000000093c0672a5 */ /* 0x008fe4000f8e00ff */
[----:B------:R-:W-:Y:S02]  /*3fc0*/  UIMAD.WIDE.U32 UR12, UR63, UR9, URZ ;  /* 0x000000093f0c72a5 */ /* 0x000fe4000f8e00ff */
[----:B------:R-:W-:-:S02]  /*3fd0*/  UIMAD.WIDE.U32 UR14, UR64, UR9, URZ ;  /* 0x00000009400e72a5 */ /* 0x000fc4000f8e00ff */
[----:B------:R-:W-:Y:S01]  /*3fe0*/  UIMAD.WIDE.U32 UR16, UR65, UR9, URZ ;  /* 0x00000009411072a5 */ /* 0x000fe2000f8e00ff */
[----:B------:R-:W-:Y:S01]  /*3ff0*/  UMOV UR6, UR7 ;  /* 0x0000000700067c82 */ /* 0x000fe20008000000 */
[----:B------:R-:W-:Y:S02]  /*4000*/  UIMAD.WIDE.U32 UR18, UR66, UR9, URZ ;  /* 0x00000009421272a5 */ /* 0x000fe4000f8e00ff */
[----:B------:R-:W-:Y:S02]  /*4010*/  USHF.R.U32.HI UR48, URZ, UR10, UR6 ;  /* 0x0000000aff307299 */ /* 0x000fe40008011606 */
[----:B------:R-:W-:Y:S01]  /*4020*/  UIMAD.WIDE.U32 UR20, UR67, UR9, URZ ;  /* 0x00000009431472a5 */ /* 0x000fe2000f8e00ff */
[----:B------:R-:W-:Y:S01]  /*4030*/  UMOV UR6, UR13 ;  /* 0x0000000d00067c82 */ /* 0x000fe20008000000 */
[----:B------:R-:W-:Y:S02]  /*4040*/  UIADD3 UR75, UPT, UPT, UR23, 0x40, URZ ;  /* 0x00000040174b7890 */ /* 0x000fe4000fffe0ff */
[----:B------:R-:W-:-:S02]  /*4050*/  USHF.R.U32.HI UR46, URZ, UR10, UR6 ;  /* 0x0000000aff2e7299 */ /* 0x000fc40008011606 */
[----:B------:R-:W-:Y:S01]  /*4060*/  UIMAD.WIDE.U32 UR24, UR68, UR9, URZ ;  /* 0x00000009441872a5 */ /* 0x000fe2000f8e00ff */
[----:B------:R-:W-:Y:S01]  /*4070*/  UMOV UR6, UR15 ;  /* 0x0000000f00067c82 */ /* 0x000fe20008000000 */
[----:B------:R-:W-:Y:S02]  /*4080*/  UIADD3 UR70, UPT, UPT, UR23, 0x48, URZ ;  /* 0x0000004817467890 */ /* 0x000fe4000fffe0ff */
        /* <DEDUP_REMOVED lines=16> */
[----:B------:R-:W-:Y:S01]  /*4190*/  USHF.R.U32.HI UR51, URZ, UR10, UR6 ;  /* 0x0000000aff337299 */ /* 0x000fe20008011606 */
[----:B------:R-:W1:Y:S02]  /*41a0*/  LDCU.64 UR4, c[0x0][0x490] ;  /* 0x00009200ff0477ac */ /* 0x000e640008000a00 */
[----:B------:R-:W-:Y:S01]  /*41b0*/  UMOV UR6, UR27 ;  /* 0x0000001b00067c82 */ /* 0x000fe20008000000 */
[----:B------:R-:W-:Y:S02]  /*41c0*/  UIMAD.WIDE.U32 UR34, UR73, UR9, URZ ;  /* 0x00000009492272a5 */ /* 0x000fe4000f8e00ff */
        /* <DEDUP_REMOVED lines=11> */
[----:B------:R-:W-:Y:S01]  /*4280*/  UMOV UR7, UR41 ;  /* 0x0000002900077c82 */ /* 0x000fe20008000000 */
[----:B------:R-:W-:Y:S02]  /*4290*/  USHF.R.U32.HI UR14, URZ, UR10, UR6 ;  /* 0x0000000aff0e7299 */ /* 0x000fe40008011606 */
[----:B------:R-:W-:Y:S01]  /*42a0*/  UIMAD.WIDE.U32 UR42, UR53, UR9, URZ ;  /* 0x00000009352a72a5 */ /* 0x000fe2000f8e00ff */
[----:B------:R-:W-:Y:S01]  /*42b0*/  UMOV UR6, UR35 ;  /* 0x0000002300067c82 */ /* 0x000fe20008000000 */
[----:B------:R-:W-:Y:S02]  /*42c0*/  UISETP.NE.AND UP0, UPT, UR8, 0x1, UPT ;  /* 0x000000010800788c */ /* 0x000fe4000bf05270 */
[----:B------:R-:W-:Y:S02]  /*42d0*/  USHF.R.U32.HI UR13, URZ, UR10, UR6 ;  /* 0x0000000aff0d7299 */ /* 0x000fe40008011606 */
[----:B------:R-:W-:Y:S01]  /*42e0*/  USHF.R.U32.HI UR7, URZ, UR10, UR7 ;  /* 0x0000000aff077299 */ /* 0x000fe20008011607 */
[----:B------:R-:W-:Y:S01]  /*42f0*/  UMOV UR6, UR37 ;  /* 0x0000002500067c82 */ /* 0x000fe20008000000 */
[----:B------:R-:W-:-:S02]  /*4300*/  USEL UR41, UR63, UR46, !UP0 ;  /* 0x0000002e3f297287 */ /* 0x000fc4000c000000 */
[----:B------:R-:W-:Y:S02]  /*4310*/  USHF.R.U32.HI UR12, URZ, UR10, UR6 ;  /* 0x0000000aff0c7299 */ /* 0x000fe40008011606 */
[----:B------:R-:W-:Y:S01]  /*4320*/  USEL UR42, UR64, UR45, !UP0 ;  /* 0x0000002d402a7287 */ /* 0x000fe2000c000000 */
[----:B------:R-:W-:Y:S01]  /*4330*/  UMOV UR6, UR39 ;  /* 0x0000002700067c82 */ /* 0x000fe20008000000 */
[----:B------:R-:W-:Y:S02]  /*4340*/  USEL UR39, UR60, UR48, !UP0 ;  /* 0x000000303c277287 */ /* 0x000fe4000c000000 */
[----:B------:R-:W-:Y:S02]  /*4350*/  USEL UR44, UR65, UR44, !UP0 ;  /* 0x0000002c412c7287 */ /* 0x000fe4000c000000 */
[----:B------:R-:W-:Y:S02]  /*4360*/  USEL UR47, UR66, UR47, !UP0 ;  /* 0x0000002f422f7287 */ /* 0x000fe4000c000000 */
        /* <DEDUP_REMOVED lines=8> */
[----:B------:R-:W-:Y:S02]  /*43f0*/  USEL UR43, UR74, UR12, !UP0 ;  /* 0x0000000c4a2b7287 */ /* 0x000fe4000c000000 */
[----:B------:R-:W-:Y:S02]  /*4400*/  USHF.R.U32.HI UR10, URZ, UR10, UR6 ;  /* 0x0000000aff0a7299 */ /* 0x000fe40008011606 */
[----:B-1----:R-:W-:Y:S02]  /*4410*/  UIMAD.WIDE.U32 UR24, UR36, UR4, URZ ;  /* 0x00000004241872a5 */ /* 0x002fe4000f8e00ff */
[----:B------:R-:W-:Y:S02]  /*4420*/  UIMAD.WIDE.U32 UR20, UR39, UR4, URZ ;  /* 0x00000004271472a5 */ /* 0x000fe4000f8e00ff */
[----:B------:R-:W-:Y:S02]  /*4430*/  UIMAD.WIDE.U32 UR18, UR41, UR4, URZ ;  /* 0x00000004291272a5 */ /* 0x000fe4000f8e00ff */
[----:B------:R-:W-:-:S02]  /*4440*/  UIMAD.WIDE.U32 UR16, UR42, UR4, URZ ;  /* 0x000000042a1072a5 */ /* 0x000fc4000f8e00ff */
[----:B------:R-:W-:Y:S02]  /*4450*/  UIMAD.WIDE.U32 UR14, UR44, UR4, URZ ;  /* 0x000000042c0e72a5 */ /* 0x000fe4000f8e00ff */
[----:B------:R-:W-:Y:S02]  /*4460*/  UIMAD.WIDE.U32 UR12, UR47, UR4, URZ ;  /* 0x000000042f0c72a5 */ /* 0x000fe4000f8e00ff */
[----:B------:R-:W-:Y:S02]  /*4470*/  USEL UR55, UR75, UR55, !UP0 ;  /* 0x000000374b377287 */ /* 0x000fe4000c000000 */
[----:B------:R-:W-:Y:S02]  /*4480*/  UIMAD.WIDE.U32 UR26, UR51, UR4, URZ ;  /* 0x00000004331a72a5 */ /* 0x000fe4000f8e00ff */
[----:B------:R-:W-:Y:S02]  /*4490*/  USEL UR49, UR67, UR49, !UP0 ;  /* 0x0000003143317287 */ /* 0x000fe4000c000000 */
[----:B------:R-:W-:-:S02]  /*44a0*/  USEL UR40, UR76, UR9, !UP0 ;  /* 0x000000094c287287 */ /* 0x000fc4000c000000 */
[----:B------:R-:W-:Y:S02]  /*44b0*/  USEL UR38, UR53, UR10, !UP0 ;  /* 0x0000000a35267287 */ /* 0x000fe4000c000000 */
[----:B------:R-:W-:Y:S01]  /*44c0*/  UIMAD.WIDE.U32 UR28, UR55, UR4, URZ ;  /* 0x00000004371c72a5 */ /* 0x000fe2000f8e00ff */
[----:B------:R-:W-:Y:S01]  /*44d0*/  UMOV UR24, UR21 ;  /* 0x0000001500187c82 */ /* 0x000fe20008000000 */
[----:B------:R-:W-:Y:S01]  /*44e0*/  UMOV UR18, UR17 ;  /* 0x0000001100127c82 */ /* 0x000fe20008000000 */
[----:B------:R-:W-:Y:S01]  /*44f0*/  UMOV UR10, UR15 ;  /* 0x0000000f000a7c82 */ /* 0x000fe20008000000 */
[----:B------:R-:W-:Y:S01]  /*4500*/  UMOV UR9, UR13 ;  /* 0x0000000d00097c82 */ /* 0x000fe20008000000 */
[----:B------:R-:W-:Y:S02]  /*4510*/  UIMAD.WIDE.U32 UR6, UR49, UR4, URZ ;  /* 0x00000004310672a5 */ /* 0x000fe4000f8e00ff */
[----:B------:R-:W-:Y:S02]  /*4520*/  UIMAD.WIDE.U32 UR30, UR52, UR4, URZ ;  /* 0x00000004341e72a5 */ /* 0x000fe4000f8e00ff */
[----:B------:R-:W-:-:S02]  /*4530*/  UIMAD.WIDE.U32 UR32, UR50, UR4, URZ ;  /* 0x00000004322072a5 */ /* 0x000fc4000f8e00ff */
[----:B------:R-:W-:Y:S02]  /*4540*/  UIMAD.WIDE.U32 UR34, UR48, UR4, URZ ;  /* 0x00000004302272a5 */ /* 0x000fe4000f8e00ff */
[----:B------:R-:W-:Y:S02]  /*4550*/  UIMAD.WIDE.U32 UR20, UR46, UR4, URZ ;  /* 0x000000042e1472a5 */ /* 0x000fe4000f8e00ff */
[----:B------:R-:W-:Y:S02]  /*4560*/  UIMAD.WIDE.U32 UR16, UR43, UR4, URZ ;  /* 0x000000042b1072a5 */ /* 0x000fe4000f8e00ff */
[----:B------:R-:W-:Y:S02]  /*4570*/  UIMAD.WIDE.U32 UR14, UR40, UR4, URZ ;  /* 0x00000004280e72a5 */ /* 0x000fe4000f8e00ff */
[----:B------:R-:W-:Y:S02]  /*4580*/  UIMAD.WIDE.U32 UR12, UR38, UR4, URZ ;  /* 0x00000004260c72a5 */ /* 0x000fe4000f8e00ff */
[----:B------:R-:W-:Y:S01]  /*4590*/  USHF.R.U32.HI UR56, URZ, UR5, UR18 ;  /* 0x00000005ff387299 */ /* 0x000fe20008011612 */
[----:B------:R-:W-:Y:S01]  /*45a0*/  UMOV UR4, UR27 ;  /* 0x0000001b00047c82 */ /* 0x000fe20008000000 */
[----:B------:R-:W-:Y:S01]  /*45b0*/  UMOV UR6, UR7 ;  /* 0x0000000700067c82 */ /* 0x000fe20008000000 */
[----:B------:R-:W-:-:S02]  /*45c0*/  USHF.R.U32.HI UR18, URZ, UR5, UR4 ;  /* 0x00000005ff127299 */ /* 0x000fc40008011604 */
[----:B------:R-:W-:Y:S01]  /*45d0*/  UIADD3 UR7, UPT, UPT, -UR39, URZ, URZ ;  /* 0x000000ff27077290 */ /* 0x000fe2000fffe1ff */
[----:B------:R-:W-:Y:S01]  /*45e0*/  UMOV UR4, UR29 ;  /* 0x0000001d00047c82 */ /* 0x000fe20008000000 */
[----:B------:R-:W-:Y:S02]  /*45f0*/  USHF.R.U32.HI UR59, URZ, UR5, UR25 ;  /* 0x00000005ff3b7299 */ /* 0x000fe40008011619 */
[----:B------:R-:W-:Y:S02]  /*4600*/  USHF.R.U32.HI UR77, URZ, UR5, UR4 ;  /* 0x00000005ff4d7299 */ /* 0x000fe40008011604 */
[----:B------:R-:W-:Y:S01]  /*4610*/  USHF.R.U32.HI UR58, URZ, UR5, UR24 ;  /* 0x00000005ff3a7299 */ /* 0x000fe20008011618 */
[----:B------:R-:W-:Y:S01]  /*4620*/  UMOV UR4, UR31 ;  /* 0x0000001f00047c82 */ /* 0x000fe20008000000 */
[----:B------:R-:W-:Y:S02]  /*4630*/  USHF.R.U32.HI UR25, URZ, UR5, UR10 ;  /* 0x00000005ff197299 */ /* 0x000fe4000801160a */
[----:B------:R-:W-:-:S02]  /*4640*/  USHF.R.U32.HI UR69, URZ, UR5, UR4 ;  /* 0x00000005ff457299 */ /* 0x000fc40008011604 */
[----:B------:R-:W-:Y:S01]  /*4650*/  USHF.R.U32.HI UR24, URZ, UR5, UR9 ;  /* 0x00000005ff187299 */ /* 0x000fe20008011609 */
[----:B------:R-:W-:Y:S01]  /*4660*/  UMOV UR4, UR33 ;  /* 0x0000002100047c82 */ /* 0x000fe20008000000 */
[----:B------:R-:W-:Y:S02]  /*4670*/  UIMAD UR60, UR8, UR7, UR60 ;  /* 0x00000007083c72a4 */ /* 0x000fe4000f8e023c */
[----:B------:R-:W-:Y:S02]  /*4680*/  USHF.R.U32.HI UR61, URZ, UR5, UR4 ;  /* 0x00000005ff3d7299 */ /* 0x000fe40008011604 */
[----:B------:R-:W-:Y:S01]  /*4690*/  USHF.R.U32.HI UR57, URZ, UR5, UR19 ;  /* 0x00000005ff397299 */ /* 0x000fe20008011613 */
[----:B------:R-:W-:Y:S01]  /*46a0*/  UMOV UR4, UR35 ;  /* 0x0000002300047c82 */ /* 0x000fe20008000000 */
[----:B------:R-:W-:Y:S02]  /*46b0*/  UIADD3 UR10, UPT, UPT, -UR42, URZ, URZ ;  /* 0x000000ff2a0a7290 */ /* 0x000fe4000fffe1ff */
[----:B------:R-:W-:-:S02]  /*46c0*/  USHF.R.U32.HI UR53, URZ, UR5, UR4 ;  /* 0x00000005ff357299 */ /* 0x000fc40008011604 */
[----:B------:R-:W-:Y:S01]  /*46d0*/  UIADD3 UR9, UPT, UPT, -UR51, URZ, URZ ;  /* 0x000000ff33097290 */ /* 0x000fe2000fffe1ff */
[----:B------:R-:W-:Y:S01]  /*46e0*/  UMOV UR4, UR21 ;  /* 0x0000001500047c82 */ /* 0x000fe20008000000 */
[----:B------:R-:W-:Y:S02]  /*46f0*/  UIADD3 UR7, UPT, UPT, -UR55, URZ, URZ ;  /* 0x000000ff37077290 */ /* 0x000fe4000fffe1ff */
[----:B------:R-:W-:Y:S02]  /*4700*/  USHF.R.U32.HI UR45, URZ, UR5, UR4 ;  /* 0x00000005ff2d7299 */ /* 0x000fe40008011604 */
[----:B------:R-:W-:Y:S01]  /*4710*/  USHF.R.U32.HI UR19, URZ, UR5, UR6 ;  /* 0x00000005ff137299 */ /* 0x000fe20008011606 */
[----:B------:R-:W-:Y:S01]  /*4720*/  UMOV UR4, UR17 ;  /* 0x0000001100047c82 */ /* 0x000fe20008000000 */
[----:B------:R-:W-:Y:S02]  /*4730*/  UIADD3 UR6, UPT, UPT, -UR41, URZ, URZ ;  /* 0x000000ff29067290 */ /* 0x000fe4000fffe1ff */
[----:B------:R-:W-:-:S02]  /*4740*/  USHF.R.U32.HI UR37, URZ, UR5, UR4 ;  /* 0x00000005ff257299 */ /* 0x000fc40008011604 */
[----:B------:R-:W-:Y:S01]  /*4750*/  UIMAD UR64, UR8, UR10, UR64 ;  /* 0x0000000a084072a4 */ /* 0x000fe2000f8e0240 */
[----:B------:R-:W-:Y:S01]  /*4760*/  UMOV UR4, UR15 ;  /* 0x0000000f00047c82 */ /* 0x000fe20008000000 */
[----:B------:R-:W-:Y:S02]  /*4770*/  UIMAD UR68, UR8, UR9, UR68 ;  /* 0x00000009084472a4 */ /* 0x000fe4000f8e0244 */
[----:B------:R-:W-:Y:S02]  /*4780*/  USHF.R.U32.HI UR29, URZ, UR5, UR4 ;  /* 0x00000005ff1d7299 */ /* 0x000fe40008011604 */
[----:B------:R-:W-:Y:S01]  /*4790*/  UIMAD UR75, UR8, UR7, UR75 ;  /* 0x00000007084b72a4 */ /* 0x000fe2000f8e024b */
[----:B------:R-:W-:Y:S01]  /*47a0*/  UMOV UR4, UR13 ;  /* 0x0000000d00047c82 */ /* 0x000fe20008000000 */
[----:B------:R-:W-:Y:S02]  /*47b0*/  UIADD3 UR15, UPT, UPT, -UR44, URZ, URZ ;  /* 0x000000ff2c0f7290 */ /* 0x000fe4000fffe1ff */
[----:B------:R-:W-:-:S02]  /*47c0*/  UIADD3 UR16, UPT, UPT, -UR47, URZ, URZ ;  /* 0x000000ff2f107290 */ /* 0x000fc4000fffe1ff */
[----:B------:R-:W-:Y:S02]  /*47d0*/  UIADD3 UR14, UPT, UPT, -UR49, URZ, URZ ;  /* 0x000000ff310e7290 */ /* 0x000fe4000fffe1ff */
[----:B------:R-:W-:Y:S02]  /*47e0*/  UIADD3 UR10, UPT, UPT, -UR43, URZ, URZ ;  /* 0x000000ff2b0a7290 */ /* 0x000fe4000fffe1ff */
[----:B------:R-:W-:Y:S02]  /*47f0*/  UIADD3 UR7, UPT, UPT, -UR40, URZ, URZ ;  /* 0x000000ff28077290 */ /* 0x000fe4000fffe1ff */
[----:B------:R-:W-:Y:S02]  /*4800*/  UIADD3 UR9, UPT, UPT, -UR36, URZ, URZ ;  /* 0x000000ff24097290 */ /* 0x000fe4000fffe1ff */
[----:B------:R-:W-:Y:S02]  /*4810*/  UISETP.NE.AND UP0, UPT, UR11, 0x1, UPT ;  /* 0x000000010b00788c */ /* 0x000fe4000bf05270 */
[----:B------:R-:W-:-:S02]  /*4820*/  UIMAD UR63, UR8, UR6, UR63 ;  /* 0x00000006083f72a4 */ /* 0x000fc4000f8e023f */
[----:B------:R-:W-:Y:S02]  /*4830*/  USHF.R.U32.HI UR21, URZ, UR5, UR4 ;  /* 0x00000005ff157299 */ /* 0x000fe40008011604 */
[----:B------:R-:W-:Y:S01]  /*4840*/  UIADD3 UR6, UPT, UPT, -UR52, URZ, URZ ;  /* 0x000000ff34067290 */ /* 0x000fe2000fffe1ff */
[----:B------:R-:W1:Y:S01]  /*4850*/  LDCU.64 UR12, c[0x0][0x4b0] ;  /* 0x00009600ff0c77ac */ /* 0x000e620008000a00 */
[----:B------:R-:W1:Y:S01]  /*4860*/  LDCU.64 UR4, c[0x0][0x4d0] ;  /* 0x00009a00ff0477ac */ /* 0x000e620008000a00 */
[----:B------:R-:W-:Y:S02]  /*4870*/  UIADD3 UR26, UPT, UPT, UR23, 0x78, URZ ;  /* 0x00000078171a7890 */ /* 0x000fe4000fffe0ff */
[----:B------:R-:W-:Y:S02]  /*4880*/  UIMAD UR65, UR8, UR15, UR65 ;  /* 0x0000000f084172a4 */ /* 0x000fe4000f8e0241 */
[----:B------:R-:W-:Y:S02]  /*4890*/  UIMAD UR66, UR8, UR16, UR66 ;  /* 0x00000010084272a4 */ /* 0x000fe4000f8e0242 */
[----:B------:R-:W-:-:S02]  /*48a0*/  UIMAD UR33, UR8, UR14, UR67 ;  /* 0x0000000e082172a4 */ /* 0x000fc4000f8e0243 */
[----:B------:R-:W-:Y:S02]  /*48b0*/  UIMAD UR35, UR8, UR10, UR74 ;  /* 0x0000000a082372a4 */ /* 0x000fe4000f8e024a */
[----:B------:R-:W-:Y:S02]  /*48c0*/  UIMAD UR27, UR8, UR7, UR76 ;  /* 0x00000007081b72a4 */ /* 0x000fe4000f8e024c */
[----:B------:R-:W-:Y:S02]  /*48d0*/  UIMAD UR23, UR8, UR9, UR23 ;  /* 0x00000009081772a4 */ /* 0x000fe4000f8e0217 */
[----:B------:R-:W-:Y:S02]  /*48e0*/  UIADD3 UR16, UPT, UPT, -UR50, URZ, URZ ;  /* 0x000000ff32107290 */ /* 0x000fe4000fffe1ff */
[----:B------:R-:W-:Y:S02]  /*48f0*/  UIADD3 UR15, UPT, UPT, -UR48, URZ, URZ ;  /* 0x000000ff300f7290 */ /* 0x000fe4000fffe1ff */
[----:B------:R-:W-:-:S02]  /*4900*/  UIADD3 UR14, UPT, UPT, -UR46, URZ, URZ ;  /* 0x000000ff2e0e7290 */ /* 0x000fc4000fffe1ff */
[----:B------:R-:W-:Y:S02]  /*4910*/  USEL UR10, UR36, UR59, !UP0 ;  /* 0x0000003b240a7287 */ /* 0x000fe4000c000000 */
[----:B------:R-:W-:Y:S02]  /*4920*/  USEL UR9, UR39, UR58, !UP0 ;  /* 0x0000003a27097287 */ /* 0x000fe4000c000000 */
[----:B------:R-:W-:Y:S02]  /*4930*/  USEL UR7, UR42, UR56, !UP0 ;  /* 0x000000382a077287 */ /* 0x000fe4000c000000 */
[----:B------:R-:W-:Y:S01]  /*4940*/  UIMAD UR67, UR8, UR6, UR70 ;  /* 0x00000006084372a4 */ /* 0x000fe2000f8e0246 */
[----:B------:R-:W-:Y:S01]  /*4950*/  MOV R26, UR10 ;  /* 0x0000000a001a7c02 */ /* 0x000fe20008000f00 */
[----:B------:R-:W-:Y:S01]  /*4960*/  UIADD3 UR6, UPT, UPT, -UR38, URZ, URZ ;  /* 0x000000ff26067290 */ /* 0x000fe2000fffe1ff */
[----:B-----5:R-:W-:Y:S01]  /*4970*/  MOV R24, UR9 ;  /* 0x0000000900187c02 */ /* 0x020fe20008000f00 */
[----:B------:R-:W-:Y:S01]  /*4980*/  USEL UR20, UR41, UR57, !UP0 ;  /* 0x0000003929147287 */ /* 0x000fe2000c000000 */
[----:B------:R-:W-:Y:S01]  /*4990*/  MOV R20, UR7 ;  /* 0x0000000700147c02 */ /* 0x000fe20008000f00 */
[----:B------:R-:W-:-:S02]  /*49a0*/  USEL UR17, UR44, UR25, !UP0 ;  /* 0x000000192c117287 */ /* 0x000fc4000c000000 */
[----:B------:R-:W-:Y:S02]  /*49b0*/  UIMAD UR32, UR8, UR16, UR71 ;  /* 0x00000010082072a4 */ /* 0x000fe4000f8e0247 */
[----:B------:R-:W-:Y:S01]  /*49c0*/  UIMAD UR31, UR8, UR15, UR72 ;  /* 0x0000000f081f72a4 */ /* 0x000fe2000f8e0248 */
[----:B------:R-:W-:Y:S01]  /*49d0*/  IMAD.U32 R22, RZ, RZ, UR20 ;  /* 0x00000014ff167e24 */ /* 0x000fe2000f8e00ff */
[----:B------:R-:W-:Y:S01]  /*49e0*/  UIMAD UR30, UR8, UR14, UR73 ;  /* 0x0000000e081e72a4 */ /* 0x000fe2000f8e0249 */
[----:B------:R-:W-:Y:S01]  /*49f0*/  IMAD.U32 R18, RZ, RZ, UR17 ;  /* 0x00000011ff127e24 */ /* 0x000fe2000f8e00ff */
[----:B------:R-:W-:Y:S02]  /*4a00*/  USEL UR16, UR47, UR24, !UP0 ;  /* 0x000000182f107287 */ /* 0x000fe4000c000000 */
[----:B------:R-:W-:Y:S02]  /*4a10*/  USEL UR15, UR49, UR19, !UP0 ;  /* 0x00000013310f7287 */ /* 0x000fe4000c000000 */
[----:B------:R-:W-:-:S02]  /*4a20*/  USEL UR14, UR51, UR18, !UP0 ;  /* 0x00000012330e7287 */ /* 0x000fc4000c000000 */
[----:B------:R-:W-:Y:S01]  /*4a30*/  UIMAD UR26, UR8, UR6, UR26 ;  /* 0x00000006081a72a4 */ /* 0x000fe2000f8e021a */
[----:B------:R-:W-:Y:S01]  /*4a40*/  MOV R16, UR16 ;  /* 0x0000001000107c02 */ /* 0x000fe20008000f00 */
[----:B------:R-:W-:Y:S01]  /*4a50*/  UIADD3 UR10, UPT, UPT, -UR10, URZ, URZ ;  /* 0x000000ff0a0a7290 */ /* 0x000fe2000fffe1ff */
[----:B------:R-:W-:Y:S01]  /*4a60*/  IMAD.U32 R14, RZ, RZ, UR15 ;  /* 0x0000000fff0e7e24 */ /* 0x000fe2000f8e00ff */
[----:B------:R-:W-:Y:S01]  /*4a70*/  UIADD3 UR9, UPT, UPT, -UR9, URZ, URZ ;  /* 0x000000ff09097290 */ /* 0x000fe2000fffe1ff */
[----:B------:R-:W-:Y:S01]  /*4a80*/  MOV R8, UR14 ;  /* 0x0000000e00087c02 */ /* 0x000fe20008000f00 */
[----:B------:R-:W-:Y:S02]  /*4a90*/  UIADD3 UR8, UPT, UPT, -UR20, URZ, URZ ;  /* 0x000000ff14087290 */ /* 0x000fe4000fffe1ff */
[----:B------:R-:W-:Y:S02]  /*4aa0*/  UIADD3 UR7, UPT, UPT, -UR7, URZ, URZ ;  /* 0x000000ff07077290 */ /* 0x000fe4000fffe1ff */
[----:B------:R-:W-:-:S02]  /*4ab0*/  UIADD3 UR6, UPT, UPT, -UR17, URZ, URZ ;  /* 0x000000ff11067290 */ /* 0x000fc4000fffe1ff */
[----:B------:R-:W-:Y:S02]  /*4ac0*/  USEL UR77, UR55, UR77, !UP0 ;  /* 0x0000004d374d7287 */ /* 0x000fe4000c000000 */
[----:B------:R-:W-:Y:S02]  /*4ad0*/  USEL UR69, UR52, UR69, !UP0 ;  /* 0x0000004534457287 */ /* 0x000fe4000c000000 */
[----:B------:R-:W-:Y:S02]  /*4ae0*/  USEL UR61, UR50, UR61, !UP0 ;  /* 0x0000003d323d7287 */ /* 0x000fe4000c000000 */
[----:B------:R-:W-:Y:S02]  /*4af0*/  USEL UR53, UR48, UR53, !UP0 ;  /* 0x0000003530357287 */ /* 0x000fe4000c000000 */
[----:B------:R-:W-:Y:S02]  /*4b00*/  USEL UR45, UR46, UR45, !UP0 ;  /* 0x0000002d2e2d7287 */ /* 0x000fe4000c000000 */
[----:B------:R-:W-:-:S02]  /*4b10*/  USEL UR37, UR43, UR37, !UP0 ;  /* 0x000000252b257287 */ /* 0x000fc4000c000000 */
[----:B------:R-:W-:Y:S02]  /*4b20*/  USEL UR29, UR40, UR29, !UP0 ;  /* 0x0000001d281d7287 */ /* 0x000fe4000c000000 */
[----:B------:R-:W-:Y:S02]  /*4b30*/  USEL UR21, UR38, UR21, !UP0 ;  /* 0x0000001526157287 */ /* 0x000fe4000c000000 */
[----:B------:R-:W-:Y:S02]  /*4b40*/  UIADD3 UR18, UPT, UPT, -UR16, URZ, URZ ;  /* 0x000000ff10127290 */ /* 0x000fe4000fffe1ff */
[----:B------:R-:W-:Y:S02]  /*4b50*/  UIADD3 UR19, UPT, UPT, -UR15, URZ, URZ ;  /* 0x000000ff0f137290 */ /* 0x000fe4000fffe1ff */
[----:B------:R-:W-:Y:S02]  /*4b60*/  UIMAD UR36, UR11, UR10, UR36 ;  /* 0x0000000a0b2472a4 */ /* 0x000fe4000f8e0224 */
[----:B------:R-:W-:-:S02]  /*4b70*/  UIADD3 UR17, UPT, UPT, -UR14, URZ, URZ ;  /* 0x000000ff0e117290 */ /* 0x000fc4000fffe1ff */
[----:B------:R-:W-:Y:S02]  /*4b80*/  UIMAD UR39, UR11, UR9, UR39 ;  /* 0x000000090b2772a4 */ /* 0x000fe4000f8e0227 */
[----:B------:R-:W-:Y:S02]  /*4b90*/  UIMAD UR41, UR11, UR8, UR41 ;  /* 0x000000080b2972a4 */ /* 0x000fe4000f8e0229 */
[----:B------:R-:W-:Y:S02]  /*4ba0*/  UIMAD UR42, UR11, UR7, UR42 ;  /* 0x000000070b2a72a4 */ /* 0x000fe4000f8e022a */
[----:B------:R-:W-:Y:S02]  /*4bb0*/  UIMAD UR44, UR11, UR6, UR44 ;  /* 0x000000060b2c72a4 */ /* 0x000fe4000f8e022c */
[----:B------:R-:W-:Y:S02]  /*4bc0*/  UIADD3 UR16, UPT, UPT, -UR77, URZ, URZ ;  /* 0x000000ff4d107290 */ /* 0x000fe4000fffe1ff */
[----:B------:R-:W-:-:S02]  /*4bd0*/  UIADD3 UR15, UPT, UPT, -UR69, URZ, URZ ;  /* 0x000000ff450f7290 */ /* 0x000fc4000fffe1ff */
[----:B------:R-:W-:Y:S02]  /*4be0*/  UIADD3 UR14, UPT, UPT, -UR61, URZ, URZ ;  /* 0x000000ff3d0e7290 */ /* 0x000fe4000fffe1ff */
[----:B------:R-:W-:Y:S02]  /*4bf0*/  UIADD3 UR10, UPT, UPT, -UR53, URZ, URZ ;  /* 0x000000ff350a7290 */ /* 0x000fe4000fffe1ff */
[----:B------:R-:W-:Y:S02]  /*4c00*/  UIADD3 UR9, UPT, UPT, -UR45, URZ, URZ ;  /* 0x000000ff2d097290 */ /* 0x000fe4000fffe1ff */
[----:B------:R-:W-:Y:S02]  /*4c10*/  UIADD3 UR8, UPT, UPT, -UR37, URZ, URZ ;  /* 0x000000ff25087290 */ /* 0x000fe4000fffe1ff */
[----:B------:R-:W-:Y:S02]  /*4c20*/  UIADD3 UR7, UPT, UPT, -UR29, URZ, URZ ;  /* 0x000000ff1d077290 */ /* 0x000fe4000fffe1ff */
[----:B------:R-:W-:-:S02]  /*4c30*/  UIADD3 UR6, UPT, UPT, -UR21, URZ, URZ ;  /* 0x000000ff15067290 */ /* 0x000fc4000fffe1ff */
[----:B------:R-:W-:Y:S02]  /*4c40*/  UIMAD UR49, UR11, UR19, UR49 ;  /* 0x000000130b3172a4 */ /* 0x000fe4000f8e0231 */
        /* <DEDUP_REMOVED lines=10> */
[----:B-1----:R-:W-:-:S02]  /*4cf0*/  UIMAD UR19, UR23, UR12, UR4 ;  /* 0x0000000c171372a4 */ /* 0x002fc4000f8e0204 */
[----:B------:R-:W-:Y:S02]  /*4d00*/  UIMAD UR11, UR60, UR12, UR4 ;  /* 0x0000000c3c0b72a4 */ /* 0x000fe4000f8e0204 */
[----:B------:R-:W-:Y:S02]  /*4d10*/  UIMAD UR23, UR63, UR12, UR4 ;  /* 0x0000000c3f1772a4 */ /* 0x000fe4000f8e0204 */
[----:B------:R-:W-:Y:S01]  /*4d20*/  IMAD.U32 R25, RZ, RZ, UR19 ;  /* 0x00000013ff197e24 */ /* 0x000fe2000f8e00ff */
[----:B------:R-:W-:Y:S01]  /*4d30*/  UIMAD UR19, UR64, UR12, UR4 ;  /* 0x0000000c401372a4 */ /* 0x000fe2000f8e0204 */
[----:B------:R-:W-:Y:S01]  /*4d40*/  MOV R23, UR11 ;  /* 0x0000000b00177c02 */ /* 0x000fe20008000f00 */
[----:B------:R-:W-:Y:S01]  /*4d50*/  UIMAD UR11, UR65, UR12, UR4 ;  /* 0x0000000c410b72a4 */ /* 0x000fe2000f8e0204 */
[----:B------:R-:W-:Y:S01]  /*4d60*/  IMAD.U32 R21, RZ, RZ, UR23 ;  /* 0x00000017ff157e24 */ /* 0x000fe2000f8e00ff */
[----:B------:R-:W-:Y:S02]  /*4d70*/  UIMAD UR23, UR66, UR12, UR4 ;  /* 0x0000000c421772a4 */ /* 0x000fe4000f8e0204 */
[----:B------:R-:W-:Y:S01]  /*4d80*/  MOV R19, UR19 ;  /* 0x0000001300137c02 */ /* 0x000fe20008000f00 */
[----:B------:R-:W-:Y:S01]  /*4d90*/  UIMAD UR19, UR33, UR12, UR4 ;  /* 0x0000000c211372a4 */ /* 0x000fe2000f8e0204 */
[----:B------:R-:W-:Y:S01]  /*4da0*/  IMAD.U32 R17, RZ, RZ, UR11 ;  /* 0x0000000bff117e24 */ /* 0x000fe2000f8e00ff */
[----:B------:R-:W-:Y:S01]  /*4db0*/  UIMAD UR11, UR68, UR12, UR4 ;  /* 0x0000000c440b72a4 */ /* 0x000fe2000f8e0204 */
[----:B------:R-:W-:Y:S01]  /*4dc0*/  MOV R15, UR23 ;  /* 0x00000017000f7c02 */ /* 0x000fe20008000f00 */
[----:B------:R-:W-:-:S02]  /*4dd0*/  UIMAD UR75, UR75, UR12, UR4 ;  /* 0x0000000c4b4b72a4 */ /* 0x000fc4000f8e0204 */
[----:B------:R-:W-:Y:S01]  /*4de0*/  IMAD.U32 R9, RZ, RZ, UR19 ;  /* 0x00000013ff097e24 */ /* 0x000fe2000f8e00ff */
        /* <DEDUP_REMOVED lines=11> */
[----:B------:R-:W-:Y:S01]  /*4ea0*/  IMAD.U32 R34, RZ, RZ, UR11 ;  /* 0x0000000bff227e24 */ /* 0x000fe2000f8e00ff */
[----:B------:R-:W-:Y:S01]  /*4eb0*/  UIMAD UR11, UR42, UR13, UR5 ;  /* 0x0000000d2a0b72a4 */ /* 0x000fe2000f8e0205 */
[----:B------:R-:W-:Y:S01]  /*4ec0*/  MOV R33, UR4 ;  /* 0x0000000400217c02 */ /* 0x000fe20008000f00 */
[----:B------:R-:W-:Y:S01]  /*4ed0*/  UIMAD UR4, UR44, UR13, UR5 ;  /* 0x0000000d2c0472a4 */ /* 0x000fe2000f8e0205 */
[----:B------:R-:W-:Y:S01]  /*4ee0*/  IMAD.U32 R32, RZ, RZ, UR12 ;  /* 0x0000000cff207e24 */ /* 0x000fe2000f8e00ff */
[----:B------:R-:W-:-:S02]  /*4ef0*/  UIMAD UR12, UR18, UR13, UR5 ;  /* 0x0000000d120c72a4 */ /* 0x000fc4000f8e0205 */
[----:B------:R-:W-:Y:S01]  /*4f00*/  MOV R31, UR11 ;  /* 0x0000000b001f7c02 */ /* 0x000fe20008000f00 */
[----:B------:R-:W-:Y:S01]  /*4f10*/  UIMAD UR11, UR49, UR13, UR5 ;  /* 0x0000000d310b72a4 */ /* 0x000fe2000f8e0205 */
[----:B------:R-:W-:Y:S01]  /*4f20*/  IMAD.U32 R30, RZ, RZ, UR4 ;  /* 0x00000004ff1e7e24 */ /* 0x000fe2000f8e00ff */
[----:B------:R-:W-:Y:S01]  /*4f30*/  UIMAD UR4, UR17, UR13, UR5 ;  /* 0x0000000d110472a4 */ /* 0x000fe2000f8e0205 */
[----:B------:R-:W-:Y:S01]  /*4f40*/  MOV R29, UR12 ;  /* 0x0000000c001d7c02 */ /* 0x000fe20008000f00 */
[----:B------:R-:W1:Y:S02]  /*4f50*/  LDCU UR38, c[0x0][0x390] ;  /* 0x00007200ff2677ac */ /* 0x000e640008000800 */
[----:B------:R-:W-:Y:S02]  /*4f60*/  IMAD.U32 R28, RZ, RZ, UR11 ;  /* 0x0000000bff1c7e24 */ /* 0x000fe4000f8e00ff */
[----:B------:R-:W-:Y:S01]  /*4f70*/  MOV R27, UR4 ;  /* 0x00000004001b7c02 */ /* 0x000fe20008000f00 */
[----:B------:R-:W3:Y:S01]  /*4f80*/  LDCU UR46, c[0x0][0x38c] ;  /* 0x00007180ff2e77ac */ /* 0x000ee20008000800 */
[----:B------:R-:W4:Y:S01]  /*4f90*/  LDCU.64 UR6, c[0x0][0x4b8] ;  /* 0x00009700ff0677ac */ /* 0x000f220008000a00 */
[----:B------:R-:W-:-:S02]  /*4fa0*/  UIMAD UR76, UR16, UR13, UR5 ;  /* 0x0000000d104c72a4 */ /* 0x000fc4000f8e0205 */
[----:B------:R-:W-:Y:S02]  /*4fb0*/  UIMAD UR68, UR15, UR13, UR5 ;  /* 0x0000000d0f4472a4 */ /* 0x000fe4000f8e0205 */
[----:B------:R-:W-:Y:S02]  /*4fc0*/  UIMAD UR60, UR14, UR13, UR5 ;  /* 0x0000000d0e3c72a4 */ /* 0x000fe4000f8e0205 */
[----:B------:R-:W-:Y:S02]  /*4fd0*/  UIMAD UR52, UR10, UR13, UR5 ;  /* 0x0000000d0a3472a4 */ /* 0x000fe4000f8e0205 */
[----:B------:R-:W-:Y:S02]  /*4fe0*/  UIMAD UR44, UR9, UR13, UR5 ;  /* 0x0000000d092c72a4 */ /* 0x000fe4000f8e0205 */
[----:B------:R-:W-:Y:S02]  /*4ff0*/  UIMAD UR36, UR8, UR13, UR5 ;  /* 0x0000000d082472a4 */ /* 0x000fe4000f8e0205 */
[----:B------:R-:W-:-:S02]  /*5000*/  UIMAD UR28, UR28, UR13, UR5 ;  /* 0x0000000d1c1c72a4 */ /* 0x000fc4000f8e0205 */
[----:B-1----:R-:W-:-:S12]  /*5010*/  UIMAD UR20, UR20, UR13, UR5 ;  /* 0x0000000d141472a4 */ /* 0x002fd8000f8e0205 */
.L_x_35:
[----:B------:R-:W-:Y:S02]  /*5020*/  @!P5 MOV R2, 0x14000 ;  /* 0x000140000002d802 */ /* 0x000fe40000000f00 */
[----:B------:R-:W-:Y:S01]  /*5030*/  LEA R55, R0, R3, 0x3 ;  /* 0x0000000300377211 */ /* 0x000fe200078e18ff */
[----:B--2---:R-:W-:Y:S06]  /*5040*/  @P2 BRA `(.L_x_30) ;  /* 0x00000000000c2947 */ /* 0x004fec0003800000 */
[----:B------:R-:W-:Y:S04]  /*5050*/  SHF.L.U32 R36, R11, 0x1f, RZ ;  /* 0x0000001f0b247819 */ /* 0x000fe800000006ff */
[----:B------:R-:W1:Y:S02]  /*5060*/  SYNCS.PHASECHK.TRANS64.TRYWAIT P0, [R55+URZ+0x20], R36 ;  /* 0x00002024370075a7 */ /* 0x000e6400080011ff */
[----:B-1----:R-:W-:Y:S05]  /*5070*/  @!P0 BRA `(.L_x_31) ;  /* 0x0000008000a08947 */ /* 0x002fea0003800000 */
.L_x_30:
[----:B------:R2:W-:Y:S01]  /*5080*/  @!P5 SYNCS.ARRIVE.TRANS64 RZ, [R55+URZ], R2 ;  /* 0x0000000237ffd9a7 */ /* 0x0005e200080000ff */
[----:B------:R-:W-:Y:S04]  /*5090*/  ULOP3.LUT UR4, UR62, 0x2, URZ, 0xfc, !UPT ;  /* 0x000000023e047892 */ /* 0x000fe8000f8efcff */
[----:B------:R-:W-:Y:S09]  /*50a0*/  UISETP.NE.AND UP0, UPT, UR4, 0x2, UPT ;  /* 0x000000020400788c */ /* 0x000ff2000bf05270 */
[----:B------:R-:W-:Y:S05]  /*50b0*/  BRA.U UP0, `(.L_x_32) ;  /* 0x0000000100047547 */ /* 0x000fea000b800000 */
[----:B---34-:R-:W-:Y:S05]  /*50c0*/  BPT.TRAP 0x1 ;  /* 0x000000040000795c */ /* 0x018fea0000300000 */
.L_x_32:
[----:B------:R-:W-:Y:S04]  /*50d0*/  BSSY.RECONVERGENT B0, `(.L_x_33) ;  /* 0x0000003000007945 */ /* 0x000fe80003800200 */
[----:B------:R-:W-:Y:S05]  /*50e0*/  @P4 BRA `(.L_x_34) ;  /* 0x0000000000044947 */ /* 0x000fea0003800000 */
[----:B---34-:R-:W-:Y:S05]  /*50f0*/  BPT.TRAP 0x1 ;  /* 0x000000040000795c */ /* 0x018fea0000300000 */
.L_x_34:
[----:B---34-:R-:W-:Y:S05]  /*5100*/  BSYNC.RECONVERGENT B0 ;  /* 0x0000000000007941 */ /* 0x018fea0003800200 */
.L_x_33:
        /* <DEDUP_REMOVED lines=11> */
[----:B------:R-:W-:Y:S02]  /*51c0*/  R2UR UR67, R25 ;  /* 0x00000000194372ca */ /* 0x000fe400000e0000 */
[----:B------:R-:W-:Y:S01]  /*51d0*/  @P1 IADD3 R43, P0, PT, R62, 0x80, RZ ;  /* 0x000000803e2b1810 */ /* 0x000fe20007f1e0ff */
[----:B------:R-:W-:Y:S01]  /*51e0*/  UMOV UR55, UR66 ;  /* 0x0000004200377c82 */ /* 0x000fe20008000000 */
[----:B-12---:R-:W-:Y:S01]  /*51f0*/  @P1 LOP3.LUT R55, R55, 0xfefffff8, RZ, 0xc0, !PT ;  /* 0xfefffff837371812 */ /* 0x006fe200078ec0ff */
[----:B------:R-:W-:Y:S01]  /*5200*/  UIADD3 UR10, UPT, UPT, UR55, 0x20, URZ ;  /* 0x00000020370a7890 */ /* 0x000fe2000fffe0ff */
        /* <DEDUP_REMOVED lines=12> */
[----:B------:R-:W-:Y:S01]  /*52d0*/  @P1 VIADD R55, R43, 0x8800 ;  /* 0x000088002b371836 */ /* 0x000fe20000000000 */
[----:B------:R-:W-:Y:S01]  /*52e0*/  @P1 R2UR UR64, R2 ;  /* 0x00000000024012ca */ /* 0x000fe200000e0000 */
[----:B------:R-:W-:Y:S01]  /*52f0*/  IMAD.U32 R60, RZ, RZ, UR9 ;  /* 0x00000009ff3c7e24 */ /* 0x000fe2000f8e00ff */
[----:B------:R-:W-:Y:S01]  /*5300*/  SEL R58, RZ, 0x1, P0 ;  /* 0x00000001ff3a7807 */ /* 0x000fe20000000000 */
[----:B------:R-:W-:Y:S01]  /*5310*/  UPRMT UR4, UR4, 0x5410, URZ ;  /* 0x0000541004047896 */ /* 0x000fe200080000ff */
[----:B------:R-:W-:Y:S01]  /*5320*/  SEL R2, R56, RZ, P0 ;  /* 0x000000ff38027207 */ /* 0x000fe20000000000 */
[----:B------:R-:W-:Y:S01]  /*5330*/  UMOV UR9, UR68 ;  /* 0x0000004400097c82 */ /* 0x000fe20008000000 */
[----:B------:R-:W-:Y:S01]  /*5340*/  @P1 R2UR UR14, R60 ;  /* 0x000000003c0e12ca */ /* 0x000fe200000e0000 */
[----:B------:R-:W-:Y:S01]  /*5350*/  IMAD.U32 R61, RZ, RZ, UR8 ;  /* 0x00000008ff3d7e24 */ /* 0x000fe2000f8e00ff */
[----:B------:R-:W-:Y:S01]  /*5360*/  LOP3.LUT R11, R11, R58, RZ, 0x3c, !PT ;  /* 0x0000003a0b0b7212 */ /* 0x000fe200078e3cff */
[--C-:B------:R-:W-:Y:S01]  /*5370*/  IMAD R64, R2, 0x8, R3.reuse ;  /* 0x0000000802407824 */ /* 0x100fe200078e0203 */
[----:B------:R-:W-:Y:S01]  /*5380*/  @P1 R2UR UR8, R55 ;  /* 0x00000000370812ca */ /* 0x000fe200000e0000 */
[----:B------:R-:W-:Y:S01]  /*5390*/  UMOV UR5, UR69 ;  /* 0x0000004500057c82 */ /* 0x000fe20008000000 */
[----:B------:R-:W-:Y:S01]  /*53a0*/  @P1 R2UR UR15, R61 ;  /* 0x000000003d0f12ca */ /* 0x000fe200000e0000 */
[----:B------:R-:W-:Y:S01]  /*53b0*/  UMOV UR47, UR65 ;  /* 0x00000041002f7c82 */ /* 0x000fe20008000000 */
        /* <DEDUP_REMOVED lines=25> */
[----:B------:R-:W-:Y:S01]  /*5550*/  MOV.SPILL R35, UR59 ;  /* 0x0000003b00237c02 */ /* 0x000fe20009000f00 */
[----:B------:R-:W-:Y:S01]  /*5560*/  @P1 IMAD R0, R0, 0x2000, R3 ;  /* 0x0000200000001824 */ /* 0x000fe200078e0203 */
[----:B------:R-:W-:Y:S02]  /*5570*/  R2UR UR59, R23 ;  /* 0x00000000173b72ca */ /* 0x000fe400000e0000 */
[----:B------:R-:W-:Y:S01]  /*5580*/  R2UR UR60, R33 ;  /* 0x00000000213c72ca */ /* 0x000fe200000e0000 */
[----:B------:R-:W-:Y:S01]  /*5590*/  @P1 VIADD R0, R0, 0x28400 ;  /* 0x0002840000001836 */ /* 0x000fe20000000000 */
        /* <DEDUP_REMOVED lines=29> */
[----:B------:R-:W-:Y:S03]  /*5770*/  R2UR.FILL UR62, R47 ;  /* 0x000000002f3e72ca */ /* 0x000fe600004e0000 */
[----:B------:R-:W-:Y:S01]  /*5780*/  @P1 R2UR UR32, R55 ;  /* 0x00000000372012ca */ /* 0x000fe200000e0000 */
[----:B------:R-:W-:Y:S02]  /*5790*/  @P1 VIADD R55, R43, 0x9800 ;  /* 0x000098002b371836 */ /* 0x000fe40000000000 */
[----:B------:R3:W-:Y:S10]  /*57a0*/  UTMALDG.4D.IM2COL.2CTA [UR8], [UR14], UR4, desc[UR30] ;  /* 0x00001e080e0073b4 */ /* 0x0007f40008259004 */
        /* <DEDUP_REMOVED lines=10> */
[----:B------:R-:W-:Y:S01]  /*5850*/  @P1 VIADD R55, R43, 0x9c00 ;  /* 0x00009c002b371836 */ /* 0x000fe20000000000 */
[----:B------:R-:W-:Y:S01]  /*5860*/  UMOV UR5, UR69 ;  /* 0x0000004500057c82 */ /* 0x000fe20008000000 */
[----:B----4-:R-:W-:Y:S03]  /*5870*/  R2UR UR35, R15 ;  /* 0x000000000f2372ca */ /* 0x010fe600000e0000 */
[----:B------:R-:W-:Y:S02]  /*5880*/  @P1 R2UR UR64, R55 ;  /* 0x00000000374012ca */ /* 0x000fe400000e0000 */
[----:B------:R3:W-:Y:S01]  /*5890*/  UTMALDG.4D.IM2COL.2CTA [UR8], [UR14], UR4, desc[UR30] ;  /* 0x00001e080e0073b4 */ /* 0x0007e20008259004 */
[----:B------:R-:W-:Y:S01]  /*58a0*/  @P1 VIADD R55, R43, 0xa000 ;  /* 0x0000a0002b371836 */ /* 0x000fe20000000000 */
[----:B------:R-:W-:Y:S02]  /*58b0*/  R2UR UR36, R29 ;  /* 0x000000001d2472ca */ /* 0x000fe400000e0000 */
[----:B------:R-:W-:Y:S07]  /*58c0*/  R2UR UR37, R16 ;  /* 0x00000000102572ca */ /* 0x000fee00000e0000 */
[----:B------:R4:W-:Y:S01]  /*58d0*/  UTMALDG.4D.IM2COL.2CTA [UR64], [UR14], UR4, desc[UR30] ;  /* 0x00001e400e0073b4 */ /* 0x0009e20008259004 */
[----:B---3--:R-:W-:Y:S01]  /*58e0*/  @P1 R2UR UR8, R55 ;  /* 0x00000000370812ca */ /* 0x008fe200000e0000 */
[----:B------:R-:W-:Y:S01]  /*58f0*/  UMOV UR9, UR68 ;  /* 0x0000004400097c82 */ /* 0x000fe20008000000 */
[----:B------:R-:W-:Y:S01]  /*5900*/  UMOV UR11, UR67 ;  /* 0x00000043000b7c82 */ /* 0x000fe20008000000 */
[----:B------:R-:W-:Y:S01]  /*5910*/  UMOV UR12, UR9 ;  /* 0x00000009000c7c82 */ /* 0x000fe20008000000 */
[----:B------:R-:W-:Y:S01]  /*5920*/  UMOV UR13, UR5 ;  /* 0x00000005000d7c82 */ /* 0x000fe20008000000 */
[----:B------:R-:W-:Y:S01]  /*5930*/  UMOV UR9, UR47 ;  /* 0x0000002f00097c82 */ /* 0x000fe20008000000 */
[----:B------:R-:W-:Y:S01]  /*5940*/  @P1 VIADD R55, R43, 0xa400 ;  /* 0x0000a4002b371836 */ /* 0x000fe20000000000 */
        /* <DEDUP_REMOVED lines=9> */
[----:B------:R-:W-:Y:S01]  /*59e0*/  @P1 VIADD R55, R43, 0xac00 ;  /* 0x0000ac002b371836 */ /* 0x000fe20000000000 */
[----:B------:R-:W-:Y:S01]  /*59f0*/  UMOV UR9, UR60 ;  /* 0x0000003c00097c82 */ /* 0x000fe20008000000 */
[----:B------:R-:W-:Y:S01]  /*5a00*/  UMOV UR11, UR59 ;  /* 0x0000003b000b7c82 */ /* 0x000fe20008000000 */
[----:B------:R-:W-:Y:S01]  /*5a10*/  UMOV UR12, UR9 ;  /* 0x00000009000c7c82 */ /* 0x000fe20008000000 */
[----:B------:R-:W-:Y:S01]  /*5a20*/  UMOV UR13, UR5 ;  /* 0x00000005000d7c82 */ /* 0x000fe20008000000 */
[----:B------:R-:W-:Y:S01]  /*5a30*/  @P1 R2UR UR32, R55 ;  /* 0x00000000372012ca */ /* 0x000fe200000e0000 */
[----:B------:R-:W-:Y:S01]  /*5a40*/  UMOV UR9, UR47 ;  /* 0x0000002f00097c82 */ /* 0x000fe20008000000 */
[----:B------:R-:W-:Y:S01]  /*5a50*/  UMOV UR5, UR37 ;  /* 0x0000002500057c82 */ /* 0x000fe20008000000 */
[----:B----4-:R-:W-:Y:S04]  /*5a60*/  R2UR UR59, R6 ;  /* 0x00000000063b72ca */ /* 0x010fe800000e0000 */
[----:B------:R3:W-:Y:S01]  /*5a70*/  UTMALDG.4D.IM2COL.2CTA [UR8], [UR14], UR4, desc[UR30] ;  /* 0x00001e080e0073b4 */ /* 0x0007e20008259004 */
[----:B------:R-:W-:Y:S02]  /*5a80*/  R2UR UR60, R27 ;  /* 0x000000001b3c72ca */ /* 0x000fe400000e0000 */
[----:B------:R-:W-:Y:S03]  /*5a90*/  R2UR UR61, R8 ;  /* 0x00000000083d72ca */ /* 0x000fe600000e0000 */
[----:B------:R4:W-:Y:S01]  /*5aa0*/  UTMALDG.4D.IM2COL.2CTA [UR32], [UR14], UR4, desc[UR30] ;  /* 0x00001e200e0073b4 */ /* 0x0009e20008259004 */
[----:B---3--:R-:W-:Y:S01]  /*5ab0*/  UMOV UR11, UR35 ;  /* 0x00000023000b7c82 */ /* 0x008fe20008000000 */
[----:B------:R-:W-:Y:S01]  /*5ac0*/  UMOV UR9, UR36 ;  /* 0x0000002400097c82 */ /* 0x000fe20008000000 */
[----:B------:R-:W-:Y:S01]  /*5ad0*/  UMOV UR13, UR5 ;  /* 0x00000005000d7c82 */ /* 0x000fe20008000000 */
[----:B------:R-:W-:Y:S01]  /*5ae0*/  UMOV UR12, UR9 ;  /* 0x00000009000c7c82 */ /* 0x000fe20008000000 */
[----:B------:R-:W-:Y:S01]  /*5af0*/  UMOV UR9, UR47 ;  /* 0x0000002f00097c82 */ /* 0x000fe20008000000 */
[----:B------:R-:W-:Y:S01]  /*5b00*/  UMOV UR5, UR69 ;  /* 0x0000004500057c82 */ /* 0x000fe20008000000 */
[----:B----4-:R-:W-:Y:S01]  /*5b10*/  R2UR.FILL UR35, R44 ;  /* 0x000000002c2372ca */ /* 0x010fe200004e0000 */
[----:B------:R-:W-:Y:S01]  /*5b20*/  @P1 VIADD R44, R43, 0xb000 ;  /* 0x0000b0002b2c1836 */ /* 0x000fe20000000000 */
[----:B------:R-:W-:Y:S02]  /*5b30*/  R2UR.FILL UR37, R52 ;  /* 0x00000000342572ca */ /* 0x000fe400004e0000 */
[----:B------:R-:W-:Y:S02]  /*5b40*/  R2UR.FILL UR36, R51 ;  /* 0x00000000332472ca */ /* 0x000fe400004e0000 */
[----:B------:R-:W-:Y:S01]  /*5b50*/  @P1 R2UR UR8, R44 ;  /* 0x000000002c0812ca */ /* 0x000fe200000e0000 */
[C---:B------:R-:W-:Y:S05]  /*5b60*/  @P1 VIADD R44, R43.reuse, 0xb400 ;  /* 0x0000b4002b2c1836 */ /* 0x040fea0000000000 */
[----:B------:R-:W-:Y:S01]  /*5b70*/  @P1 R2UR UR64, R44 ;  /* 0x000000002c4012ca */ /* 0x000fe200000e0000 */
[C---:B------:R-:W-:Y:S06]  /*5b80*/  @P1 VIADD R44, R43.reuse, 0xb800 ;  /* 0x0000b8002b2c1836 */ /* 0x040fec0000000000 */
[----:B------:R3:W-:Y:S06]  /*5b90*/  UTMALDG.4D.IM2COL.2CTA [UR8], [UR14], UR4, desc[UR30] ;  /* 0x00001e080e0073b4 */ /* 0x0007ec0008259004 */
        /* <DEDUP_REMOVED lines=9> */
[----:B----4-:R-:W-:Y:S01]  /*5c30*/  R2UR.FILL UR69, R50 ;  /* 0x00000000324572ca */ /* 0x010fe200004e0000 */
[----:B------:R-:W-:Y:S01]  /*5c40*/  UMOV UR5, UR61 ;  /* 0x0000003d00057c82 */ /* 0x000fe20008000000 */
[----:B------:R-:W-:Y:S02]  /*5c50*/  R2UR.FILL UR68, R49 ;  /* 0x00000000314472ca */ /* 0x000fe400004e0000 */
[----:B------:R-:W-:Y:S01]  /*5c60*/  R2UR.FILL UR67, R48 ;  /* 0x00000000304372ca */ /* 0x000fe200004e0000 */
[----:B------:R3:W-:Y:S06]  /*5c70*/  UTMALDG.4D.IM2COL.2CTA [UR8], [UR14], UR4, desc[UR30] ;  /* 0x00001e080e0073b4 */ /* 0x0007ec0008259004 */
[----:B------:R4:W-:Y:S01]  /*5c80*/  UTMALDG.4D.IM2COL.2CTA [UR56], [UR14], UR4, desc[UR30] ;  /* 0x00001e380e0073b4 */ /* 0x0009e20008259004 */
[----:B---3--:R-:W-:Y:S01]  /*5c90*/  UMOV UR11, UR59 ;  /* 0x0000003b000b7c82 */ /* 0x008fe20008000000 */
        /* <DEDUP_REMOVED lines=9> */
[----:B------:R-:W-:Y:S01]  /*5d30*/  @P1 VIADD R35, R43, 0xc400 ;  /* 0x0000c4002b231836 */ /* 0x000fe20000000000 */
[----:B------:R-:W-:Y:S04]  /*5d40*/  @P1 IADD3 R36, P0, PT, R62, 0x180, RZ ;  /* 0x000001803e241810 */ /* 0x000fe80007f1e0ff */
[----:B------:R-:W-:Y:S01]  /*5d50*/  @P1 R2UR UR72, R35 ;  /* 0x00000000234812ca */ /* 0x000fe200000e0000 */
[----:B------:R-:W-:Y:S01]  /*5d60*/  @P1 VIADD R35, R43, 0xc800 ;  /* 0x0000c8002b231836 */ /* 0x000fe20000000000 */
[----:B------:R-:W-:Y:S05]  /*5d70*/  @P1 R2UR UR5, R36 ;  /* 0x00000000240512ca */ /* 0x000fea00000e0000 */
[----:B------:R3:W-:Y:S06]  /*5d80*/  UTMALDG.4D.IM2COL.2CTA [UR8], [UR14], UR4, desc[UR30] ;  /* 0x00001e080e0073b4 */ /* 0x0007ec0008259004 */
[----:B------:R-:W-:Y:S02]  /*5d90*/  UTMALDG.4D.IM2COL.2CTA [UR72], [UR14], UR4, desc[UR30] ;  /* 0x00001e480e0073b4 */ /* 0x000fe40008259004 */
[----:B------:R-:W-:Y:S01]  /*5da0*/  IMAD.U32 R36, RZ, RZ, UR5 ;  /* 0x00000005ff247e24 */ /* 0x000fe2000f8e00ff */
[----:B---3--:R-:W-:Y:S01]  /*5db0*/  @P1 R2UR UR8, R35 ;  /* 0x00000000230812ca */ /* 0x008fe200000e0000 */
[----:B------:R-:W-:Y:S01]  /*5dc0*/  UMOV UR11, UR75 ;  /* 0x0000004b000b7c82 */ /* 0x000fe20008000000 */
[----:B------:R-:W-:Y:S01]  /*5dd0*/  UMOV UR12, UR76 ;  /* 0x0000004c000c7c82 */ /* 0x000fe20008000000 */
[----:B------:R-:W-:Y:S01]  /*5de0*/  UMOV UR13, UR77 ;  /* 0x0000004d000d7c82 */ /* 0x000fe20008000000 */
[----:B------:R-:W-:Y:S05]  /*5df0*/  @P1 VIADD R35, R43, 0xcc00 ;  /* 0x0000cc002b231836 */ /* 0x000fea0000000000 */
[----:B------:R-:W-:Y:S01]  /*5e00*/  @P1 R2UR UR64, R35 ;  /* 0x00000000234012ca */ /* 0x000fe200000e0000 */
[----:B------:R-:W-:Y:S03]  /*5e10*/  @P1 VIADD R35, R43, 0xd000 ;  /* 0x0000d0002b231836 */ /* 0x000fe60000000000 */
[----:B------:R3:W-:Y:S09]  /*5e20*/  UTMALDG.4D.IM2COL.2CTA [UR8], [UR14], UR4, desc[UR30] ;  /* 0x00001e080e0073b4 */ /* 0x0007f20008259004 */
[----:B------:R-:W-:Y:S01]  /*5e30*/  UTMALDG.4D.IM2COL.2CTA [UR64], [UR14], UR4, desc[UR30] ;  /* 0x00001e400e0073b4 */ /* 0x000fe20008259004 */
        /* <DEDUP_REMOVED lines=51> */
[----:B------:R-:W-:Y:S01]  /*6170*/  @P1 R2UR UR16, R35 ;  /* 0x00000000231012ca */ /* 0x000fe200000e0000 */
[----:B------:R-:W-:Y:S01]  /*6180*/  @P1 IMAD.X R35, RZ, RZ, R63, P0 ;  /* 0x000000ffff231224 */ /* 0x000fe200000e063f */
[C---:B------:R-:W-:Y:S01]  /*6190*/  ISETP.GT.U32.AND P0, PT, R5.reuse, 0x1, PT ;  /* 0x000000010500780c */ /* 0x040fe20003f04070 */
[----:B------:R-:W-:Y:S01]  /*61a0*/  VIADD R5, R5, 0xffffffff ;  /* 0xffffffff05057836 */ /* 0x000fe20000000000 */
[----:B------:R3:W-:Y:S09]  /*61b0*/  UTMALDG.4D.IM2COL.2CTA [UR8], [UR14], UR4, desc[UR30] ;  /* 0x00001e080e0073b4 */ /* 0x0007f20008259004 */
[----:B------:R-:W-:Y:S01]  /*61c0*/  UTMALDG.4D.IM2COL.2CTA [UR16], [UR14], UR4, desc[UR30] ;  /* 0x00001e100e0073b4 */ /* 0x000fe20008259004 */
[----:B---3--:R-:W-:Y:S01]  /*61d0*/  @P1 R2UR UR8, R43 ;  /* 0x000000002b0812ca */ /* 0x008fe200000e0000 */
[----:B------:R-:W-:Y:S01]  /*61e0*/  UMOV UR11, UR19 ;  /* 0x00000013000b7c82 */ /* 0x000fe20008000000 */
[----:B------:R-:W-:Y:S01]  /*61f0*/  UMOV UR12, UR20 ;  /* 0x00000014000c7c82 */ /* 0x000fe20008000000 */
[----:B------:R-:W-:Y:S10]  /*6200*/  UMOV UR13, UR21 ;  /* 0x00000015000d7c82 */ /* 0x000ff40008000000 */
[----:B------:R3:W-:Y:S02]  /*6210*/  UTMALDG.4D.IM2COL.2CTA [UR8], [UR14], UR4, desc[UR30] ;  /* 0x00001e080e0073b4 */ /* 0x0007e40008259004 */
[----:B---3--:R-:W-:Y:S01]  /*6220*/  @P1 R2UR UR4, R35 ;  /* 0x00000000230412ca */ /* 0x008fe200000e0000 */
[----:B------:R-:W-:Y:S01]  /*6230*/  UMOV UR12, UR39 ;  /* 0x00000027000c7c82 */ /* 0x000fe20008000000 */
[----:B------:R-:W-:Y:S01]  /*6240*/  @P1 R2UR UR8, R0 ;  /* 0x00000000000812ca */ /* 0x000fe200000e0000 */
[----:B------:R-:W-:Y:S01]  /*6250*/  UMOV UR13, UR23 ;  /* 0x00000017000d7c82 */ /* 0x000fe20008000000 */
[----:B------:R-:W-:Y:S01]  /*6260*/  R2UR UR10, R38 ;  /* 0x00000000260a72ca */ /* 0x000fe200000e0000 */
[----:B------:R-:W-:Y:S01]  /*6270*/  UMOV UR11, UR55 ;  /* 0x00000037000b7c82 */ /* 0x000fe20008000000 */
[----:B------:R-:W-:Y:S07]  /*6280*/  IMAD.MOV.U32 R0, RZ, RZ, R2 ;  /* 0x000000ffff007224 */ /* 0x000fee00078e0002 */
[----:B------:R-:W-:Y:S01]  /*6290*/  IMAD.U32 R37, RZ, RZ, UR4 ;  /* 0x00000004ff257e24 */ /* 0x000fe2000f8e00ff */
[----:B------:R-:W-:Y:S04]  /*62a0*/  @P1 R2UR UR4, R36 ;  /* 0x00000000240412ca */ /* 0x000fe800000e0000 */
[----:B------:R-:W-:Y:S11]  /*62b0*/  @P1 R2UR UR5, R37 ;  /* 0x00000000250512ca */ /* 0x000ff600000e0000 */
[----:B------:R-:W-:Y:S02]  /*62c0*/  @!UPT UIADD3 URZ, UPT, UPT, URZ, URZ, URZ ;  /* 0x000000fffffff290 */ /* 0x000fe4000fffe0ff */
[----:B------:R3:W-:Y:S02]  /*62d0*/  UTMALDG.4D.2CTA [UR8], [UR4], desc[UR30] ;  /* 0x00001e08040075b4 */ /* 0x0007e40008219000 */
[----:B---3--:R-:W-:Y:S02]  /*62e0*/  UIADD3 UR5, UPT, UPT, UR39, 0x1, URZ ;  /* 0x0000000127057890 */ /* 0x008fe4000fffe0ff */
[----:B------:R-:W-:Y:S02]  /*62f0*/  UIADD3 UR4, UPT, UPT, UR23, 0x1, URZ ;  /* 0x0000000117047890 */ /* 0x000fe4000fffe0ff */
[----:B------:R-:W-:Y:S02]  /*6300*/  UISETP.NE.AND UP1, UPT, UR5, UR46, UPT ;  /* 0x0000002e0500728c */ /* 0x000fe4000bf25270 */
[----:B------:R-:W-:Y:S02]  /*6310*/  UIADD3 UR8, UPT, UPT, UR22, 0x1, URZ ;  /* 0x0000000116087890 */ /* 0x000fe4000fffe0ff */
[----:B------:R-:W-:Y:S06]  /*6320*/  USEL UR5, UR5, URZ, UP1 ;  /* 0x000000ff05057287 */ /* 0x000fec0008800000 */
[----:B------:R-:W-:Y:S01]  /*6330*/  IMAD.U32 R43, RZ, RZ, UR5 ;  /* 0x00000005ff2b7e24 */ /* 0x000fe2000f8e00ff */
[----:B------:R-:W-:Y:S04]  /*6340*/  @UP1 UIADD3 UR4, UPT, UPT, UR23, URZ, URZ ;  /* 0x000000ff17041290 */ /* 0x000fe8000fffe0ff */
[----:B------:R-:W-:Y:S04]  /*6350*/  UISETP.NE.AND UP0, UPT, UR4, UR38, UPT ;  /* 0x000000260400728c */ /* 0x000fe8000bf05270 */
[----:B------:R-:W-:Y:S06]  /*6360*/  USEL UR4, UR4, URZ, UP0 ;  /* 0x000000ff04047287 */ /* 0x000fec0008000000 */
[----:B------:R-:W-:Y:S01]  /*6370*/  IMAD.U32 R44, RZ, RZ, UR4 ;  /* 0x00000004ff2c7e24 */ /* 0x000fe2000f8e00ff */
[----:B------:R-:W-:Y:S07]  /*6380*/  @UP0 UIADD3 UR8, UPT, UPT, UR22, URZ, URZ ;  /* 0x000000ff16080290 */ /* 0x000fee000fffe0ff */
[----:B------:R-:W-:Y:S01]  /*6390*/  UMOV UR22, UR8 ;  /* 0x0000000800167c82 */ /* 0x000fe20008000000 */
[----:B-12---:R-:W-:Y:S05]  /*63a0*/  @P0 BRA `(.L_x_35) ;  /* 0xffffffec001c0947 */ /* 0x006fea000383ffff */
.L_x_29:
[----:B-1----:R-:W-:Y:S01]  /*63b0*/  SHF.L.U32 R0, R10, 0x1f, RZ ;  /* 0x0000001f0a007819 */ /* 0x002fe200000006ff */
[----:B------:R-:W-:-:S03]  /*63c0*/  NOP ;  /* 0x0000000000007918 */ /* 0x000fc60000000000 */
[----:B------:R-:W1:Y:S02]  /*63d0*/  SYNCS.PHASECHK.TRANS64.TRYWAIT P0, [R3+URZ+0x90], R0 ;  /* 0x00009000030075a7 */ /* 0x000e6400080011ff */
[----:B-1----:R-:W-:Y:S05]  /*63e0*/  @!P0 BRA `(.L_x_36) ;  /* 0x0000006c00d88947 */ /* 0x002fea0003800000 */
.L_x_142:
[----:B------:R-:W3:Y:S01]  /*63f0*/  LDS.128 R16, [R3+0xd0] ;  /* 0x0000d00003107984 */ /* 0x000ee20000000c00 */
[----:B------:R-:W-:Y:S01]  /*6400*/  R2UR UR7, R42 ;  /* 0x000000002a0772ca */ /* 0x000fe200000e0000 */
[----:B------:R-:W-:Y:S01]  /*6410*/  UISETP.GE.AND UP0, UPT, UR54, 0x1, UPT ;  /* 0x000000013600788c */ /* 0x000fe2000bf06270 */
[----:B------:R-:W-:Y:S01]  /*6420*/  R2UR UR6, R41 ;  /* 0x00000000290672ca */ /* 0x000fe200000e0000 */
[----:B------:R-:W-:Y:S01]  /*6430*/  @!PT LDS RZ, [RZ] ;  /* 0x00000000fffff984 */ /* 0x000fe20000000800 */
[----:B------:R-:W-:Y:S01]  /*6440*/  @!PT LDS RZ, [RZ] ;  /* 0x00000000fffff984 */ /* 0x000fe20000000800 */
[----:B------:R-:W-:Y:S01]  /*6450*/  @!PT LDS RZ, [RZ] ;  /* 0x00000000fffff984 */ /* 0x000fe20000000800 */
[----:B------:R-:W-:Y:S01]  /*6460*/  @!PT LDS RZ, [RZ] ;  /* 0x00000000fffff984 */ /* 0x000fe20000000800 */
[----:B------:R4:W-:Y:S06]  /*6470*/  MEMBAR.ALL.CTA ;  /* 0x0000000000007992 */ /* 0x0009ec0000008000 */
[----:B----4-:R-:W4:Y:S01]  /*6480*/  FENCE.VIEW.ASYNC.S ;  /* 0x00000000000073c6 */ /* 0x010f220000000000 */
[----:B---3--:R-:W-:-:S13]  /*6490*/  LOP3.LUT P0, RZ, R18, 0x1, RZ, 0xc0, !PT ;  /* 0x0000000112ff7812 */ /* 0x008fda000780c0ff */
[----:B----4-:R-:W-:Y:S01]  /*64a0*/  VOTEU.ANY UP1, P0 ;  /* 0x0000000000ff7886 */ /* 0x010fe20000020100 */
[----:B------:R-:W-:-:S13]  /*64b0*/  PLOP3.LUT P0, PT, PT, PT, UP1, 0x80, 0x8 ;  /* 0x000000000008781c */ /* 0x000fda0003f0f018 */
[----:B-1----:R-:W-:Y:S02]  /*64c0*/  @P0 MOV R0, R16 ;  /* 0x0000001000000202 */ /* 0x002fe40000000f00 */
[----:B------:R-:W-:Y:S02]  /*64d0*/  @P0 LOP3.LUT R16, R17, 0xffff, RZ, 0xc0, !PT ;  /* 0x0000ffff11100812 */ /* 0x000fe400078ec0ff */
[----:B------:R-:W-:Y:S01]  /*64e0*/  @P0 R2UR UR5, R0 ;  /* 0x00000000000502ca */ /* 0x000fe200000e0000 */
[----:B------:R-:W-:Y:S01]  /*64f0*/  VIADD R0, R3, 0x98 ;  /* 0x0000009803007836 */ /* 0x000fe20000000000 */
[----:B------:R-:W-:-:S04]  /*6500*/  @P0 R2UR UR4, R16 ;  /* 0x00000000100402ca */ /* 0x000fc800000e0000 */
[----:B------:R-:W-:-:S04]  /*6510*/  PRMT R0, RZ, 0x654, R0 ;  /* 0x00000654ff007816 */ /* 0x000fc80000000000 */
[----:B------:R1:W-:Y:S03]  /*6520*/  SYNCS.ARRIVE.TRANS64.RED.A1T0 RZ, [R0+URZ], RZ ;  /* 0x000000ff00ff79a7 */ /* 0x0003e600081004ff */
[----:B------:R-:W-:Y:S02]  /*6530*/  @UP1 UMOV UR7, UR5 ;  /* 0x0000000500071c82 */ /* 0x000fe40008000000 */
[----:B------:R-:W-:Y:S01]  /*6540*/  @UP1 UMOV UR6, UR4 ;  /* 0x0000000400061c82 */ /* 0x000fe20008000000 */
[----:B------:R-:W-:Y:S02]  /*6550*/  IMAD.U32 R42, RZ, RZ, UR7 ;  /* 0x00000007ff2a7e24 */ /* 0x000fe4000f8e00ff */
[----:B------:R-:W-:Y:S01]  /*6560*/  IMAD.U32 R41, RZ, RZ, UR6 ;  /* 0x00000006ff297e24 */ /* 0x000fe2000f8e00ff */
[----:B------:R-:W-:Y:S06]  /*6570*/  BRA.U !UP0, `(.L_x_37) ;  /* 0x0000000108ec7547 */ /* 0x000fec000b800000 */
[----:B------:R-:W3:Y:S01]  /*6580*/  LDCU.128 UR12, c[0x0][0xb10] ;  /* 0x00016200ff0c77ac */ /* 0x000ee20008000c00 */
[----:B------:R-:W-:Y:S02]  /*6590*/  R2UR UR8, R39 ;  /* 0x00000000270872ca */ /* 0x000fe400000e0000 */
[----:B------:R-:W-:Y:S01]  /*65a0*/  R2UR UR9, R40 ;  /* 0x00000000280972ca */ /* 0x000fe200000e0000 */
[----:B------:R-:W4:Y:S01]  /*65b0*/  LDCU UR19, c[0x0][0xb20] ;  /* 0x00016400ff1377ac */ /* 0x000f220008000800 */
[----:B------:R-:W-:Y:S02]  /*65c0*/  R2UR UR21, R41 ;  /* 0x00000000291572ca */ /* 0x000fe400000e0000 */
[----:B------:R-:W-:Y:S01]  /*65d0*/  R2UR UR20, R42 ;  /* 0x000000002a1472ca */ /* 0x000fe200000e0000 */
[----:B------:R-:W2:Y:S01]  /*65e0*/  LDCU UR18, c[0x0][0xb0c] ;  /* 0x00016180ff1277ac */ /* 0x000ea20008000800 */
[----:B------:R-:W1:Y:S01]  /*65f0*/  LDCU.64 UR16, c[0x0][0xb28] ;  /* 0x00016500ff1077ac */ /* 0x000e620008000a00 */
[----:B------:R-:W-:-:S04]  /*6600*/  UISETP.NE.AND UP3, UPT, UR54, 0x1, UPT ;  /* 0x000000013600788c */ /* 0x000fc8000bf65270 */
[----:B---3--:R-:W-:Y:S02]  /*6610*/  UIMAD.WIDE.U32 UR4, UR8, UR15, URZ ;  /* 0x0000000f080472a5 */ /* 0x008fe4000f8e00ff */
[----:B------:R-:W-:Y:S02]  /*6620*/  UIMAD.WIDE.U32 UR6, UR9, UR12, URZ ;  /* 0x0000000c090672a5 */ /* 0x000fe4000f8e00ff */
[----:B------:R-:W-:Y:S02]  /*6630*/  UISETP.NE.AND UP0, UPT, UR14, 0x1, UPT ;  /* 0x000000010e00788c */ /* 0x000fe4000bf05270 */
[----:B------:R-:W-:Y:S01]  /*6640*/  UIMAD.WIDE.U32 UR10, UR21, UR15, URZ ;  /* 0x0000000f150a72a5 */ /* 0x000fe2000f8e00ff */
[----:B------:R-:W-:Y:S01]  /*6650*/  UMOV UR4, UR5 ;  /* 0x0000000500047c82 */ /* 0x000fe20008000000 */
[----:B--2---:R-:W-:Y:S02]  /*6660*/  UISETP.NE.AND UP2, UPT, UR18, 0x1, UPT ;  /* 0x000000011200788c */ /* 0x004fe4000bf45270 */
[----:B----4-:R-:W-:-:S03]  /*6670*/  USHF.R.U32.HI UR5, URZ, UR19, UR4 ;  /* 0x00000013ff057299 */ /* 0x010fc60008011604 */
[----:B------:R-:W-:Y:S01]  /*6680*/  UMOV UR4, UR7 ;  /* 0x0000000700047c82 */ /* 0x000fe20008000000 */
[----:B------:R-:W-:Y:S02]  /*6690*/  USEL UR8, UR8, UR5, !UP0 ;  /* 0x0000000508087287 */ /* 0x000fe4000c000000 */
[----:B------:R-:W-:Y:S02]  /*66a0*/  USHF.R.U32.HI UR4, URZ, UR13, UR4 ;  /* 0x0000000dff047299 */ /* 0x000fe40008011604 */
[----:B------:R-:W-:Y:S02]  /*66b0*/  UIMAD.WIDE.U32 UR6, UR20, UR12, URZ ;  /* 0x0000000c140672a5 */ /* 0x000fe4000f8e00ff */
[----:B------:R-:W-:Y:S02]  /*66c0*/  USEL UR12, UR9, UR4, !UP2 ;  /* 0x00000004090c7287 */ /* 0x000fe4000d000000 */
[----:B-1----:R-:W-:Y:S01]  /*66d0*/  UIMAD.WIDE.U32 UR4, UR8, UR16, URZ ;  /* 0x00000010080472a5 */ /* 0x002fe2000f8e00ff */
[----:B------:R-:W-:Y:S01]  /*66e0*/  UMOV UR9, UR11 ;  /* 0x0000000b00097c82 */ /* 0x000fe20008000000 */
[----:B------:R-:W-:-:S02]  /*66f0*/  UIMAD.WIDE.U32 UR10, UR12, UR16, URZ ;  /* 0x000000100c0a72a5 */ /* 0x000fc4000f8e00ff */
[----:B------:R-:W-:-:S03]  /*6700*/  USHF.R.U32.HI UR9, URZ, UR19, UR9 ;  /* 0x00000013ff097299 */ /* 0x000fc60008011609 */
[----:B------:R-:W-:Y:S01]  /*6710*/  UMOV UR4, UR5 ;  /* 0x0000000500047c82 */ /* 0x000fe20008000000 */
[----:B------:R-:W-:Y:S01]  /*6720*/  UMOV UR6, UR7 ;  /* 0x0000000700067c82 */ /* 0x000fe20008000000 */
[----:B------:R-:W-:Y:S01]  /*6730*/  @UP3 USHF.R.U32.HI UR8, URZ, UR17, UR4 ;  /* 0x00000011ff083299 */ /* 0x000fe20008011604 */
[----:B------:R-:W-:Y:S01]  /*6740*/  UMOV UR5, UR11 ;  /* 0x0000000b00057c82 */ /* 0x000fe20008000000 */
[----:B------:R-:W-:Y:S02]  /*6750*/  USHF.R.U32.HI UR7, URZ, UR13, UR6 ;  /* 0x0000000dff077299 */ /* 0x000fe40008011606 */
[----:B------:R-:W-:Y:S02]  /*6760*/  USEL UR4, UR21, UR9, !UP0 ;  /* 0x0000000915047287 */ /* 0x000fe4000c000000 */
[----:B------:R-:W-:Y:S02]  /*6770*/  @UP3 USHF.R.U32.HI UR12, URZ, UR17, UR5 ;  /* 0x00000011ff0c3299 */ /* 0x000fe40008011605 */
[----:B------:R-:W-:-:S02]  /*6780*/  UIMAD UR6, UR54, UR8, URZ ;  /* 0x00000008360672a4 */ /* 0x000fc4000f8e02ff */
[----:B------:R-:W-:Y:S02]  /*6790*/  USEL UR5, UR20, UR7, !UP2 ;  /* 0x0000000714057287 */ /* 0x000fe4000d000000 */
[----:B------:R-:W-:Y:S02]  /*67a0*/  UIMAD UR8, UR54, UR12, URZ ;  /* 0x0000000c360872a4 */ /* 0x000fe4000f8e02ff */
[----:B------:R-:W-:Y:S02]  /*67b0*/  UISETP.GE.AND UP0, UPT, UR4, UR6, UPT ;  /* 0x000000060400728c */ /* 0x000fe4000bf06270 */
[----:B------:R-:W-:Y:S02]  /*67c0*/  UIMAD.WIDE.U32 UR6, UR4, UR16, URZ ;  /* 0x00000010040672a5 */ /* 0x000fe4000f8e00ff */
[----:B------:R-:W-:Y:S02]  /*67d0*/  UISETP.GE.OR UP0, UPT, UR5, UR8, UP0 ;  /* 0x000000080500728c */ /* 0x000fe40008706670 */
[----:B------:R-:W-:-:S02]  /*67e0*/  UIMAD.WIDE.U32 UR8, UR5, UR16, URZ ;  /* 0x00000010050872a5 */ /* 0x000fc4000f8e00ff */
[----:B------:R-:W-:Y:S01]  /*67f0*/  UIADD3 UR10, UPT, UPT, -UR4, URZ, URZ ;  /* 0x000000ff040a7290 */ /* 0x000fe2000fffe1ff */
[----:B------:R-:W-:Y:S02]  /*6800*/  UMOV UR6, UR7 ;  /* 0x0000000700067c82 */ /* 0x000fe40008000000 */
[----:B------:R-:W-:Y:S02]  /*6810*/  USHF.R.U32.HI UR6, URZ, UR17, UR6 ;  /* 0x00000011ff067299 */ /* 0x000fe40008011606 */
[----:B------:R-:W-:Y:S02]  /*6820*/  UIMAD UR10, UR14, UR10, UR21 ;  /* 0x0000000a0e0a72a4 */ /* 0x000fe4000f8e0215 */
[----:B------:R-:W-:Y:S01]  /*6830*/  USEL UR6, UR4, UR6, !UP3 ;  /* 0x0000000604067287 */ /* 0x000fe2000d800000 */
[----:B------:R-:W-:Y:S01]  /*6840*/  @!UP0 UMOV UR7, UR9 ;  /* 0x0000000900078c82 */ /* 0x000fe20008000000 */
[----:B------:R-:W-:Y:S02]  /*6850*/  UIADD3 UR9, UPT, UPT, -UR5, URZ, URZ ;  /* 0x000000ff05097290 */ /* 0x000fe4000fffe1ff */
[----:B------:R-:W-:-:S02]  /*6860*/  @!UP0 USHF.R.U32.HI UR7, URZ, UR17, UR7 ;  /* 0x00000011ff078299 */ /* 0x000fc40008011607 */
[----:B------:R-:W-:Y:S02]  /*6870*/  UIADD3 UR8, UPT, UPT, -UR6, URZ, URZ ;  /* 0x000000ff06087290 */ /* 0x000fe4000fffe1ff */
[----:B------:R-:W-:Y:S02]  /*6880*/  @!UP0 USEL UR7, UR5, UR7, !UP3 ;  /* 0x0000000705078287 */ /* 0x000fe4000d800000 */
[----:B------:R-:W-:Y:S02]  /*6890*/  UIMAD UR8, UR54, UR8, UR4 ;  /* 0x00000008360872a4 */ /* 0x000fe4000f8e0204 */
[----:B------:R-:W-:Y:S02]  /*68a0*/  @!UP0 UIADD3 UR6, UPT, UPT, UR6, -UR7, URZ ;  /* 0x8000000706068290 */ /* 0x000fe4000fffe0ff */
[----:B------:R-:W-:Y:S02]  /*68b0*/  @!UP0 UIMAD UR7, UR8, UR12, UR7 ;  /* 0x0000000c080782a4 */ /* 0x000fe4000f8e0207 */
[----:B------:R-:W-:-:S02]  /*68c0*/  @!UP0 UIMAD UR4, UR54, UR6, UR5 ;  /* 0x00000006360482a4 */ /* 0x000fc4000f8e0205 */
[----:B------:R-:W-:Y:S02]  /*68d0*/  UIMAD UR6, UR18, UR9, UR20 ;  /* 0x00000009120672a4 */ /* 0x000fe4000f8e0214 */
[----:B------:R-:W-:Y:S01]  /*68e0*/  UIMAD UR8, UR4, UR14, UR10 ;  /* 0x0000000e040872a4 */ /* 0x000fe2000f8e020a */
[----:B------:R-:W-:Y:S02]  /*68f0*/  @!UP0 UMOV UR5, UR7 ;  /* 0x0000000700058c82 */ /* 0x000fe40008000000 */
[----:B------:R-:W-:-:S03]  /*6900*/  UIMAD UR4, UR5, UR18, UR6 ;  /* 0x00000012050472a4 */ /* 0x000fc6000f8e0206 */
[----:B------:R-:W-:-:S03]  /*6910*/  IMAD.U32 R41, RZ, RZ, UR8 ;  /* 0x00000008ff297e24 */ /* 0x000fc6000f8e00ff */
[----:B------:R-:W-:-:S07]  /*6920*/  IMAD.U32 R42, RZ, RZ, UR4 ;  /* 0x00000004ff2a7e24 */ /* 0x000fce000f8e00ff */
.L_x_37:
[----:B------:R-:W3:Y:S02]  /*6930*/  LDCU UR4, c[0x0][0xb30] ;  /* 0x00016600ff0477ac */ /* 0x000ee40008000800 */
[----:B---3--:R-:W-:-:S09]  /*6940*/  UISETP.NE.AND UP0, UPT, UR4, 0x1, UPT ;  /* 0x000000010400788c */ /* 0x008fd2000bf05270 */
[----:B------:R-:W-:Y:S05]  /*6950*/  BRA.U UP0, `(.L_x_38) ;  /* 0x0000000100547547 */ /* 0x000fea000b800000 */
[----:B------:R-:W3:Y:S01]  /*6960*/  LDCU.128 UR8, c[0x0][0xb10] ;  /* 0x00016200ff0877ac */ /* 0x000ee20008000c00 */
[----:B------:R-:W-:Y:S02]  /*6970*/  R2UR UR15, R41 ;  /* 0x00000000290f72ca */ /* 0x000fe400000e0000 */
[----:B------:R-:W-:Y:S01]  /*6980*/  R2UR UR14, R42 ;  /* 0x000000002a0e72ca */ /* 0x000fe200000e0000 */
[----:B------:R-:W4:Y:S01]  /*6990*/  LDCU UR12, c[0x0][0xb0c] ;  /* 0x00016180ff0c77ac */ /* 0x000f220008000800 */
[----:B------:R-:W1:Y:S11]  /*69a0*/  LDCU UR13, c[0x0][0xb20] ;  /* 0x00016400ff0d77ac */ /* 0x000e760008000800 */
[----:B---3--:R-:W-:-:S02]  /*69b0*/  UIMAD.WIDE.U32 UR6, UR14, UR8, URZ ;  /* 0x000000080e0672a5 */ /* 0x008fc4000f8e00ff */
[----:B------:R-:W-:Y:S02]  /*69c0*/  UIMAD.WIDE.U32 UR4, UR15, UR11, URZ ;  /* 0x0000000b0f0472a5 */ /* 0x000fe4000f8e00ff */
[----:B----4-:R-:W-:Y:S02]  /*69d0*/  UISETP.NE.AND UP2, UPT, UR12, 0x1, UPT ;  /* 0x000000010c00788c */ /* 0x010fe4000bf45270 */
[----:B------:R-:W-:Y:S01]  /*69e0*/  UISETP.NE.AND UP0, UPT, UR10, 0x1, UPT ;  /* 0x000000010a00788c */ /* 0x000fe2000bf05270 */
[----:B------:R-:W-:Y:S02]  /*69f0*/  UMOV UR6, UR7 ;  /* 0x0000000700067c82 */ /* 0x000fe40008000000 */
[----:B------:R-:W-:Y:S01]  /*6a00*/  UMOV UR4, UR5 ;  /* 0x0000000500047c82 */ /* 0x000fe20008000000 */
[----:B------:R-:W-:Y:S02]  /*6a10*/  USHF.R.U32.HI UR6, URZ, UR9, UR6 ;  /* 0x00000009ff067299 */ /* 0x000fe40008011606 */
[----:B-1----:R-:W-:-:S02]  /*6a20*/  USHF.R.U32.HI UR4, URZ, UR13, UR4 ;  /* 0x0000000dff047299 */ /* 0x002fc40008011604 */
[----:B------:R-:W-:Y:S02]  /*6a30*/  USEL UR5, UR14, UR6, !UP2 ;  /* 0x000000060e057287 */ /* 0x000fe4000d000000 */
[----:B------:R-:W-:-:S04]  /*6a40*/  USEL UR4, UR15, UR4, !UP0 ;  /* 0x000000040f047287 */ /* 0x000fc8000c000000 */
[----:B------:R-:W-:Y:S02]  /*6a50*/  UIADD3 UR6, UPT, UPT, UR5, -UR4, URZ ;  /* 0x8000000405067290 */ /* 0x000fe4000fffe0ff */
[----:B------:R-:W-:Y:S02]  /*6a60*/  UIADD3 UR4, UPT, UPT, -UR5, UR4, URZ ;  /* 0x0000000405047290 */ /* 0x000fe4000fffe1ff */
[----:B------:R-:W-:Y:S02]  /*6a70*/  UIMAD UR15, UR6, UR10, UR15 ;  /* 0x0000000a060f72a4 */ /* 0x000fe4000f8e020f */
[----:B------:R-:W-:-:S04]  /*6a80*/  UIMAD UR14, UR4, UR12, UR14 ;  /* 0x0000000c040e72a4 */ /* 0x000fc8000f8e020e */
[----:B------:R-:W-:Y:S02]  /*6a90*/  IMAD.U32 R41, RZ, RZ, UR15 ;  /* 0x0000000fff297e24 */ /* 0x000fe4000f8e00ff */
[----:B------:R-:W-:-:S07]  /*6aa0*/  IMAD.U32 R42, RZ, RZ, UR14 ;  /* 0x0000000eff2a7e24 */ /* 0x000fce000f8e00ff */
.L_x_38:
[----:B------:R-:W-:Y:S01]  /*6ab0*/  R2UR UR7, R78 ;  /* 0x000000004e0772ca */ /* 0x000fe200000e0000 */
[----:B------:R-:W-:Y:S01]  /*6ac0*/  IMAD.MOV.U32 R9, RZ, RZ, R7 ;  /* 0x000000ffff097224 */ /* 0x000fe200078e0007 */
[----:B------:R-:W-:Y:S02]  /*6ad0*/  R2UR UR6, R42 ;  /* 0x000000002a0672ca */ /* 0x000fe400000e0000 */
[----:B------:R-:W-:Y:S02]  /*6ae0*/  R2UR UR5, R77 ;  /* 0x000000004d0572ca */ /* 0x000fe400000e0000 */
[----:B------:R-:W-:Y:S02]  /*6af0*/  R2UR UR4, R41 ;  /* 0x00000000290472ca */ /* 0x000fe400000e0000 */
[----:B------:R-:W-:Y:S02]  /*6b00*/  PLOP3.LUT P3, PT, PT, PT, PT, 0x80, 0x8 ;  /* 0x000000000008781c */ /* 0x000fe40003f6f070 */
[----:B------:R-:W-:-:S05]  /*6b10*/  LOP3.LUT R10, R10, 0x1, RZ, 0x3c, !PT ;  /* 0x000000010a0a7812 */ /* 0x000fca00078e3cff */
[----:B------:R-:W-:-:S04]  /*6b20*/  UIADD3 UR50, UPT, UPT, UR6, UR7, URZ ;  /* 0x0000000706327290 */ /* 0x000fc8000fffe0ff */
[----:B------:R-:W-:Y:S01]  /*6b30*/  UIADD3 UR21, UPT, UPT, UR4, UR5, URZ ;  /* 0x0000000504157290 */ /* 0x000fe2000fffe0ff */
[----:B------:R-:W-:Y:S11]  /*6b40*/  BRA.U UP1, `(.L_x_39) ;  /* 0xffffffad01247547 */ /* 0x000ff6000b83ffff */
[----:B------:R-:W-:Y:S01]  /*6b50*/  VIADD R5, R3, 0x20 ;  /* 0x0000002003057836 */ /* 0x000fe20000000000 */
[----:B-1----:R-:W-:-:S03]  /*6b60*/  SHF.L.U32 R0, R11, 0x1f, RZ ;  /* 0x0000001f0b007819 */ /* 0x002fc600000006ff */
[C---:B------:R-:W-:Y:S02]  /*6b70*/  IMAD R3, R2.reuse, 0x8, R5 ;  /* 0x0000000802037824 */ /* 0x040fe400078e0205 */
[----:B------:R-:W-:Y:S02]  /*6b80*/  VIADD R2, R2, 0x1 ;  /* 0x0000000102027836 */ /* 0x000fe40000000000 */
[----:B------:R-:W1:Y:S03]  /*6b90*/  SYNCS.PHASECHK.TRANS64.TRYWAIT P1, [R3+URZ], R0 ;  /* 0x00000000030075a7 */ /* 0x000e6600080211ff */
[----:B------:R-:W-:-:S04]  /*6ba0*/  ISETP.NE.AND P0, PT, R2, 0x4, PT ;  /* 0x000000040200780c */ /* 0x000fc80003f05270 */
[----:B------:R-:W-:Y:S02]  /*6bb0*/  SEL R4, RZ, 0x1, P0 ;  /* 0x00000001ff047807 */ /* 0x000fe40000000000 */
[----:B------:R-:W-:Y:S02]  /*6bc0*/  SEL R2, R2, RZ, P0 ;  /* 0x000000ff02027207 */ /* 0x000fe40000000000 */
[----:B------:R-:W-:-:S03]  /*6bd0*/  LOP3.LUT R11, R11, R4, RZ, 0x3c, !PT ;  /* 0x000000040b0b7212 */ /* 0x000fc600078e3cff */
[----:B------:R-:W-:Y:S01]  /*6be0*/  IMAD R4, R2, 0x8, R5 ;  /* 0x0000000802047824 */ /* 0x000fe200078e0205 */
[----:B------:R-:W-:Y:S01]  /*6bf0*/  SHF.L.U32 R7, R11, 0x1f, RZ ;  /* 0x0000001f0b077819 */ /* 0x000fe200000006ff */
[----:B-1----:R-:W-:Y:S06]  /*6c00*/  @!P1 BRA `(.L_x_40) ;  /* 0x0000006400e49947 */ /* 0x002fec0003800000 */
.L_x_143:
[----:B------:R-:W3:Y:S01]  /*6c10*/  SYNCS.PHASECHK.TRANS64.TRYWAIT P1, [R4+URZ], R7 ;  /* 0x00000007040075a7 */ /* 0x000ee200080211ff */
[----:B-1----:R-:W-:-:S05]  /*6c20*/  VIADD R0, R2, 0x1 ;  /* 0x0000000102007836 */ /* 0x002fca0000000000 */
[----:B------:R-:W-:-:S04]  /*6c30*/  ISETP.NE.AND P0, PT, R0, 0x4, PT ;  /* 0x000000040000780c */ /* 0x000fc80003f05270 */
[----:B------:R-:W-:Y:S02]  /*6c40*/  SEL R2, RZ, 0x1, P0 ;  /* 0x00000001ff027807 */ /* 0x000fe40000000000 */
[----:B------:R-:W-:Y:S02]  /*6c50*/  SEL R0, R0, RZ, P0 ;  /* 0x000000ff00007207 */ /* 0x000fe40000000000 */
[----:B------:R-:W-:-:S03]  /*6c60*/  LOP3.LUT R11, R11, R2, RZ, 0x3c, !PT ;  /* 0x000000020b0b7212 */ /* 0x000fc600078e3cff */
[----:B------:R-:W-:Y:S01]  /*6c70*/  IMAD R2, R0, 0x8, R5 ;  /* 0x0000000800027824 */ /* 0x000fe200078e0205 */
[----:B------:R-:W-:Y:S01]  /*6c80*/  SHF.L.U32 R3, R11, 0x1f, RZ ;  /* 0x0000001f0b037819 */ /* 0x000fe200000006ff */
[----:B---3--:R-:W-:Y:S06]  /*6c90*/  @!P1 BRA `(.L_x_41) ;  /* 0x0000006400d49947 */ /* 0x008fec0003800000 */
.L_x_144:
[----:B------:R-:W3:Y:S01]  /*6ca0*/  SYNCS.PHASECHK.TRANS64.TRYWAIT P1, [R2+URZ], R3 ;  /* 0x00000003020075a7 */ /* 0x000ee200080211ff */
[----:B-1----:R-:W-:-:S05]  /*6cb0*/  VIADD R4, R0, 0x1 ;  /* 0x0000000100047836 */ /* 0x002fca0000000000 */
[----:B------:R-:W-:-:S04]  /*6cc0*/  ISETP.NE.AND P0, PT, R4, 0x4, PT ;  /* 0x000000040400780c */ /* 0x000fc80003f05270 */
[----:B------:R-:W-:Y:S02]  /*6cd0*/  SEL R0, RZ, 0x1, P0 ;  /* 0x00000001ff007807 */ /* 0x000fe40000000000 */
[----:B------:R-:W-:Y:S02]  /*6ce0*/  SEL R4, R4, RZ, P0 ;  /* 0x000000ff04047207 */ /* 0x000fe40000000000 */
[----:B------:R-:W-:Y:S01]  /*6cf0*/  LOP3.LUT R0, R11, R0, RZ, 0x3c, !PT ;  /* 0x000000000b007212 */ /* 0x000fe200078e3cff */
[----:B---3--:R-:W-:Y:S06]  /*6d00*/  @!P1 BRA `(.L_x_42) ;  /* 0x0000006400cc9947 */ /* 0x008fec0003800000 */
.L_x_145:
[----:B------:R-:W-:Y:S02]  /*6d10*/  LEA R4, R4, R5, 0x3 ;  /* 0x0000000504047211 */ /* 0x000fe400078e18ff */
[----:B-1----:R-:W-:-:S07]  /*6d20*/  SHF.L.U32 R3, R0, 0x1f, RZ ;  /* 0x0000001f00037819 */ /* 0x002fce00000006ff */
.L_x_43:
[----:B-1----:R1:W3:Y:S02]  /*6d30*/  SYNCS.PHASECHK.TRANS64.TRYWAIT P0, [R4+URZ], R3 ;  /* 0x00000003040075a7 */ /* 0x0022e400080011ff */
[----:B---3--:R-:W-:Y:S05]  /*6d40*/  @!P0 NANOSLEEP.SYNCS 0x989680 ;  /* 0x009896800000895d */ /* 0x008fea0003900000 */
[----:B------:R-:W3:Y:S02]  /*6d50*/  @!P0 SYNCS.PHASECHK.TRANS64 P0, [R4+URZ], R3 ;  /* 0x00000003040085a7 */ /* 0x000ee400080010ff */
[----:B---3--:R-:W-:Y:S05]  /*6d60*/  @P0 EXIT ;  /* 0x000000000000094d */ /* 0x008fea0003800000 */
[----:B------:R-:W-:Y:S05]  /*6d70*/  BRA `(.L_x_43) ;  /* 0xfffffffc00ec7947 */ /* 0x000fea000383ffff */
.L_x_21:
[----:B------:R-:W2:Y:S02]  /*6d80*/  S2UR UR4, SR_CgaCtaId ;  /* 0x00000000000479c3 */ /* 0x000ea40000008800 */
[----:B--2---:R-:W-:-:S04]  /*6d90*/  UISETP.NE.AND UP0, UPT, UR4, URZ, UPT ;  /* 0x000000ff0400728c */ /* 0x004fc8000bf05270 */
[----:B------:R-:W-:-:S09]  /*6da0*/  UISETP.NE.OR UP0, UPT, UR18, 0x1, UP0 ;  /* 0x000000011200788c */ /* 0x000fd20008705670 */
[----:B------:R-:W-:Y:S05]  /*6db0*/  BRA.U UP0, `(.L_x_44) ;  /* 0x0000000100b47547 */ /* 0x000fea000b800000 */
[----:B------:R-:W2:Y:S01]  /*6dc0*/  S2UR UR5, SR_CgaCtaId ;  /* 0x00000000000579c3 */ /* 0x000ea20000008800 */
[----:B------:R-:W-:Y:S01]  /*6dd0*/  UMOV UR4, 0x400 ;  /* 0x0000040000047882 */ /* 0x000fe20000000000 */
[----:B------:R-:W-:Y:S01]  /*6de0*/  HFMA2 R3, -RZ, RZ, 0, 5.9604644775390625e-08 ;  /* 0x00000001ff037431 */ /* 0x000fe200000001ff */
[----:B------:R-:W-:Y:S01]  /*6df0*/  ISETP.GE.U32.AND P0, PT, R0, 0x2, PT ;  /* 0x000000020000780c */ /* 0x000fe20003f06070 */
[----:B------:R-:W-:Y:S01]  /*6e00*/  IMAD.MOV.U32 R8, RZ, RZ, RZ ;  /* 0x000000ffff087224 */ /* 0x000fe200078e00ff */
[----:B--2---:R-:W-:-:S04]  /*6e10*/  ULEA UR4, UR5, UR4, 0x18 ;  /* 0x0000000405047291 */ /* 0x004fc8000f8ec0ff */
[----:B------:R-:W-:Y:S02]  /*6e20*/  UIADD3 UR5, UPT, UPT, UR4, 0x98, URZ ;  /* 0x0000009804057890 */ /* 0x000fe4000fffe0ff */
[----:B------:R-:W-:Y:S02]  /*6e30*/  UIADD3 UR8, UPT, UPT, UR4, 0x90, URZ ;  /* 0x0000009004087890 */ /* 0x000fe4000fffe0ff */
[----:B------:R-:W-:-:S12]  /*6e40*/  UPRMT UR5, URZ, 0x654, UR5 ;  /* 0x00000654ff057896 */ /* 0x000fd80008000005 */
.L_x_47:
[----:B------:R-:W-:Y:S01]  /*6e50*/  SHF.L.U32 R7, R3, 0x1f, RZ ;  /* 0x0000001f03077819 */ /* 0x000fe200000006ff */
[----:B------:R-:W-:Y:S02]  /*6e60*/  IMAD.U32 R9, RZ, RZ, UR8 ;  /* 0x00000008ff097e24 */ /* 0x000fe4000f8e00ff */
[----:B------:R-:W-:Y:S01]  /*6e70*/  @!P0 IMAD.MOV.U32 R5, RZ, RZ, 0x10 ;  /* 0x00000010ff058424 */ /* 0x000fe200078e00ff */
[----:B------:R-:W2:Y:S02]  /*6e80*/  SYNCS.PHASECHK.TRANS64.TRYWAIT P1, [UR4+0x98], R7 ;  /* 0x00009807ff0075a7 */ /* 0x000ea40008021104 */
[----:B------:R-:W-:-:S04]  /*6e90*/  PRMT R9, R0, 0x654, R9 ;  /* 0x0000065400097816 */ /* 0x000fc80000000009 */
[----:B------:R-:W-:Y:S01]  /*6ea0*/  SEL R2, R9, R2, !P0 ;  /* 0x0000000209027207 */ /* 0x000fe20004000000 */
[----:B--2---:R-:W-:Y:S06]  /*6eb0*/  @!P1 BRA `(.L_x_45) ;  /* 0x0000006400749947 */ /* 0x004fec0003800000 */
.L_x_147:
[----:B------:R-:W-:Y:S01]  /*6ec0*/  UIADD3 UR6, UPT, UPT, UR4, 0xd0, URZ ;  /* 0x000000d004067890 */ /* 0x000fe2000fffe0ff */
[----:B------:R3:W-:Y:S01]  /*6ed0*/  @!P0 SYNCS.ARRIVE.TRANS64.RED RZ, [R2+URZ], R5 ;  /* 0x0000000502ff89a7 */ /* 0x0007e200080004ff */
[----:B------:R-:W-:Y:S01]  /*6ee0*/  UIADD3 UR7, UPT, UPT, UR4, 0x90, URZ ;  /* 0x0000009004077890 */ /* 0x000fe2000fffe0ff */
[----:B------:R-:W-:-:S08]  /*6ef0*/  LOP3.LUT R3, R3, 0x1, RZ, 0x3c, !PT ;  /* 0x0000000103037812 */ /* 0x000fd000078e3cff */
[----:B------:R-:W-:Y:S06]  /*6f00*/  UGETNEXTWORKID.BROADCAST [UR6], [UR7] ;  /* 0x00000000060073ca */ /* 0x000fec0008000100 */
[----:B---3--:R-:W-:-:S04]  /*6f10*/  SHF.L.U32 R5, R8, 0x1f, RZ ;  /* 0x0000001f08057819 */ /* 0x008fc800000006ff */
[----:B------:R-:W3:Y:S02]  /*6f20*/  SYNCS.PHASECHK.TRANS64.TRYWAIT P1, [UR4+0x90], R5 ;  /* 0x00009005ff0075a7 */ /* 0x000ee40008021104 */
[----:B---3--:R-:W-:Y:S05]  /*6f30*/  @!P1 BRA `(.L_x_46) ;  /* 0x00000064006c9947 */ /* 0x008fea0003800000 */
.L_x_149:
[----:B--2---:R-:W2:Y:S01]  /*6f40*/  LDS.128 R4, [UR4+0xd0] ;  /* 0x0000d004ff047984 */ /* 0x004ea20008000c00 */
[----:B------:R-:W-:Y:S01]  /*6f50*/  LOP3.LUT R8, R8, 0x1, RZ, 0x3c, !PT ;  /* 0x0000000108087812 */ /* 0x000fe200078e3cff */
[----:B------:R-:W-:Y:S01]  /*6f60*/  @!PT LDS RZ, [RZ] ;  /* 0x00000000fffff984 */ /* 0x000fe20000000800 */
[----:B------:R-:W-:Y:S01]  /*6f70*/  @!PT LDS RZ, [RZ] ;  /* 0x00000000fffff984 */ /* 0x000fe20000000800 */
[----:B------:R-:W-:Y:S01]  /*6f80*/  @!PT LDS RZ, [RZ] ;  /* 0x00000000fffff984 */ /* 0x000fe20000000800 */
[----:B------:R-:W-:Y:S01]  /*6f90*/  @!PT LDS RZ, [RZ] ;  /* 0x00000000fffff984 */ /* 0x000fe20000000800 */
[----:B------:R3:W-:Y:S06]  /*6fa0*/  MEMBAR.ALL.CTA ;  /* 0x0000000000007992 */ /* 0x0007ec0000008000 */
[----:B---3--:R-:W3:Y:S02]  /*6fb0*/  FENCE.VIEW.ASYNC.S ;  /* 0x00000000000073c6 */ /* 0x008ee40000000000 */
[----:B---3--:R-:W-:Y:S01]  /*6fc0*/  SYNCS.ARRIVE.TRANS64.RED.A1T0 RZ, [UR5], RZ ;  /* 0x000000ffffff79a7 */ /* 0x008fe20008100405 */
[----:B--2---:R-:W-:-:S13]  /*6fd0*/  LOP3.LUT P1, RZ, R6, 0x1, RZ, 0xc0, !PT ;  /* 0x0000000106ff7812 */ /* 0x004fda000782c0ff */
[----:B------:R-:W-:Y:S05]  /*6fe0*/  @P1 BRA `(.L_x_47) ;  /* 0xfffffffc00981947 */ /* 0x000fea000383ffff */
[----:B------:R-:W-:-:S04]  /*6ff0*/  SHF.L.U32 R0, R3, 0x1f, RZ ;  /* 0x0000001f03007819 */ /* 0x000fc800000006ff */
[----:B------:R-:W2:Y:S02]  /*7000*/  SYNCS.PHASECHK.TRANS64 P0, [UR4+0x98], R0 ;  /* 0x00009800ff0075a7 */ /* 0x000ea40008001004 */
[----:B-12---:R-:W-:Y:S05]  /*7010*/  @P0 EXIT ;  /* 0x000000000000094d */ /* 0x006fea0003800000 */
[----:B------:R-:W-:-:S07]  /*7020*/  MOV R0, UR4 ;  /* 0x0000000400007c02 */ /* 0x000fce0008000f00 */
.L_x_48:
[----:B-1----:R-:W-:-:S04]  /*7030*/  SHF.L.U32 R5, R3, 0x1f, RZ ;  /* 0x0000001f03057819 */ /* 0x002fc800000006ff */
[----:B------:R1:W2:Y:S03]  /*7040*/  SYNCS.PHASECHK.TRANS64.TRYWAIT P0, [R0+URZ+0x98], R5 ;  /* 0x00009805000075a7 */ /* 0x0002a600080011ff */
[----:B--2---:R-:W-:Y:S05]  /*7050*/  @!P0 NANOSLEEP.SYNCS 0x989680 ;  /* 0x009896800000895d */ /* 0x004fea0003900000 */
[----:B------:R-:W2:Y:S02]  /*7060*/  @!P0 SYNCS.PHASECHK.TRANS64 P0, [R0+URZ+0x98], R5 ;  /* 0x00009805000085a7 */ /* 0x000ea400080010ff */
[----:B--2---:R-:W-:Y:S05]  /*7070*/  @P0 EXIT ;  /* 0x000000000000094d */ /* 0x004fea0003800000 */
[----:B------:R-:W-:Y:S05]  /*7080*/  BRA `(.L_x_48) ;  /* 0xfffffffc00e87947 */ /* 0x000fea000383ffff */
.L_x_44:
[----:B------:R-:W-:Y:S05]  /*7090*/  BRA.U UP4, `(.L_x_49) ;  /* 0x00000015041c7547 */ /* 0x000fea000b800000 */
[----:B------:R-:W2:Y:S01]  /*70a0*/  S2UR UR4, SR_CgaCtaId ;  /* 0x00000000000479c3 */ /* 0x000ea20000008800 */
[----:B------:R-:W-:Y:S01]  /*70b0*/  UMOV UR5, 0x40 ;  /* 0x0000004000057882 */ /* 0x000fe20000000000 */
[----:B------:R-:W-:Y:S01]  /*70c0*/  NOP ;  /* 0x0000000000007918 */ /* 0x000fe20000000000 */
[----:B------:R-:W-:Y:S01]  /*70d0*/  UMOV UR6, 0x400 ;  /* 0x0000040000067882 */ /* 0x000fe20000000000 */
[----:B--2---:R-:W-:Y:S02]  /*70e0*/  ULEA UR5, UR4, UR5, 0x18 ;  /* 0x0000000504057291 */ /* 0x004fe4000f8ec0ff */
[----:B------:R-:W-:-:S07]  /*70f0*/  ULEA UR6, UR4, UR6, 0x18 ;  /* 0x0000000604067291 */ /* 0x000fce000f8ec0ff */
[----:B------:R-:W2:Y:S02]  /*7100*/  LDS.U8 R0, [UR5+0x1c] ;  /* 0x00001c05ff007984 */ /* 0x000ea40008000000 */
[----:B--2---:R-:W-:-:S13]  /*7110*/  ISETP.NE.AND P0, PT, R0, RZ, PT ;  /* 0x000000ff0000720c */ /* 0x004fda0003f05270 */
[----:B------:R-:W-:Y:S05]  /*7120*/  @P0 BRA `(.L_x_50) ;  /* 0x0000000400080947 */ /* 0x000fea0003800000 */
[----:B------:R-:W-:Y:S02]  /*7130*/  UISETP.NE.U32.AND UP1, UPT, UR49, 0x1, UPT ;  /* 0x000000013100788c */ /* 0x000fe4000bf25070 */
[----:B------:R-:W-:-:S07]  /*7140*/  UIADD3 UR7, UPT, UPT, UR5, 0x8, URZ ;  /* 0x0000000805077890 */ /* 0x000fce000fffe0ff */
[----:B------:R-:W-:Y:S05]  /*7150*/  BRA.U !UP1, `(.L_x_51) ;  /* 0x00000001099c7547 */ /* 0x000fea000b800000 */
[----:B------:R-:W-:Y:S01]  /*7160*/  ELECT P0, URZ, PT ;  /* 0x0000000000ff782f */ /* 0x000fe20003800000 */
[----:B------:R-:W-:-:S12]  /*7170*/  BSSY B0, `(.L_x_51) ;  /* 0x0000025000007945 */ /* 0x000fd80003800000 */
[----:B------:R-:W-:Y:S05]  /*7180*/  @!P0 BRA `(.L_x_52) ;  /* 0x00000000008c8947 */ /* 0x000fea0003800000 */
[----:B------:R-:W-:-:S05]  /*7190*/  UMOV UR4, 0x10 ;  /* 0x0000001000047882 */ /* 0x000fca0000000000 */
[----:B------:R-:W-:Y:S04]  /*71a0*/  DEPBAR.LE SB2, 0x36 ;  /* 0x0000ad800000791a */ /* 0x000fe80000000000 */
[----:B------:R-:W2:Y:S02]  /*71b0*/  UTCATOMSWS.2CTA.FIND_AND_SET.ALIGN UP0, UR4, UR4 ;  /* 0x00000004000475e3 */ /* 0x000ea40008200800 */
[----:B--2---:R-:W-:Y:S01]  /*71c0*/  MOV R11, UR4 ;  /* 0x00000004000b7c02 */ /* 0x004fe20008000f00 */
[----:B------:R-:W-:Y:S06]  /*71d0*/  BRA.U UP0, `(.L_x_53) ;  /* 0x0000000100187547 */ /* 0x000fec000b800000 */
.L_x_54:
[----:B------:R-:W-:Y:S05]  /*71e0*/  NANOSLEEP 0x64 ;  /* 0x000000640000795d */ /* 0x000fea0003800000 */
[----:B------:R-:W-:-:S05]  /*71f0*/  UMOV UR4, 0x10 ;  /* 0x0000001000047882 */ /* 0x000fca0000000000 */
[----:B------:R-:W-:Y:S04]  /*7200*/  DEPBAR.LE SB2, 0x36 ;  /* 0x0000ad800000791a */ /* 0x000fe80000000000 */
[----:B------:R-:W2:Y:S02]  /*7210*/  UTCATOMSWS.2CTA.FIND_AND_SET.ALIGN UP0, UR4, UR4 ;  /* 0x00000004000475e3 */ /* 0x000ea40008200800 */
[----:B--2---:R-:W-:Y:S01]  /*7220*/  MOV R11, UR4 ;  /* 0x00000004000b7c02 */ /* 0x004fe20008000f00 */
[----:B------:R-:W-:Y:S05]  /*7230*/  BRA.U !UP0, `(.L_x_54) ;  /* 0xfffffffd08e87547 */ /* 0x000fea000b83ffff */
.L_x_53:
[----:B------:R-:W2:Y:S01]  /*7240*/  LDS R7, [UR5+0x10] ;  /* 0x00001005ff077984 */ /* 0x000ea20008000800 */
[----:B------:R-:W-:Y:S01]  /*7250*/  IMAD.U32 R5, RZ, RZ, UR6 ;  /* 0x00000006ff057e24 */ /* 0x000fe2000f8e00ff */
[----:B------:R-:W-:-:S03]  /*7260*/  MOV R4, UR48 ;  /* 0x0000003000047c02 */ /* 0x000fc60008000f00 */
[----:B------:R-:W-:Y:S01]  /*7270*/  VIADD R5, R5, 0xe0 ;  /* 0x000000e005057836 */ /* 0x000fe20000000000 */
[----:B--2---:R-:W-:-:S04]  /*7280*/  SHF.L.U32 R7, R7, 0x1f, RZ ;  /* 0x0000001f07077819 */ /* 0x004fc800000006ff */
[----:B------:R-:W2:Y:S02]  /*7290*/  SYNCS.PHASECHK.TRANS64.TRYWAIT P0, [UR5+0x8], R7 ;  /* 0x00000807ff0075a7 */ /* 0x000ea40008001105 */
[----:B--2---:R-:W-:Y:S05]  /*72a0*/  @P0 BRA `(.L_x_55) ;  /* 0x0000000000080947 */ /* 0x004fea0003800000 */
[----:B------:R-:W2:Y:S02]  /*72b0*/  SYNCS.PHASECHK.TRANS64.TRYWAIT P0, [UR5+0x8], R7 ;  /* 0x00000807ff0075a7 */ /* 0x000ea40008001105 */
[----:B--2---:R-:W-:Y:S05]  /*72c0*/  @!P0 BRA `(.L_x_56) ;  /* 0x0000006000a08947 */ /* 0x004fea0003800000 */
.L_x_55:
[----:B--2---:R-:W-:Y:S01]  /*72d0*/  HFMA2 R0, -RZ, RZ, 0, 5.9604644775390625e-08 ;  /* 0x00000001ff007431 */ /* 0x004fe200000001ff */
[----:B------:R-:W-:Y:S01]  /*72e0*/  UPRMT UR4, UR48, 0x654, UR7 ;  /* 0x0000065430047896 */ /* 0x000fe20008000007 */
[----:B------:R-:W-:Y:S01]  /*72f0*/  IMAD.MOV.U32 R8, RZ, RZ, 0xffff ;  /* 0x0000ffffff087424 */ /* 0x000fe200078e00ff */
[----:B------:R-:W-:Y:S01]  /*7300*/  PRMT R4, R4, 0x654, R5 ;  /* 0x0000065404047816 */ /* 0x000fe20000000005 */
[----:B------:R-:W-:Y:S02]  /*7310*/  IMAD.MOV.U32 R6, RZ, RZ, 0x4 ;  /* 0x00000004ff067424 */ /* 0x000fe400078e00ff */
[----:B------:R-:W-:Y:S01]  /*7320*/  IMAD.SHL.U32 R9, R11, 0x20, RZ ;  /* 0x000000200b097824 */ /* 0x000fe200078e00ff */
[----:B------:R-:W-:Y:S02]  /*7330*/  MOV R5, UR4 ;  /* 0x0000000400057c02 */ /* 0x000fe40008000f00 */
[-C--:B------:R-:W-:Y:S01]  /*7340*/  SHF.L.U32 R8, R8, R11.reuse, RZ ;  /* 0x0000000b08087219 */ /* 0x080fe200000006ff */
[----:B------:R2:W-:Y:S01]  /*7350*/  SYNCS.ARRIVE.TRANS64.RED RZ, [UR4], R6 ;  /* 0x00000006ffff79a7 */ /* 0x0005e20008000404 */
[----:B------:R-:W-:Y:S01]  /*7360*/  SHF.L.U32 R7, R0, R11, RZ ;  /* 0x0000000b00077219 */ /* 0x000fe200000006ff */
[----:B------:R2:W-:Y:S04]  /*7370*/  STS [UR6+0xe0], R9 ;  /* 0x0000e009ff007988 */ /* 0x0005e80008000806 */
[----:B------:R2:W-:Y:S04]  /*7380*/  STAS [R4.64], R11 ;  /* 0x0000000b04007dbd */ /* 0x0005e8000c0008ff */
[----:B------:R2:W-:Y:S04]  /*7390*/  ATOMS.OR RZ, [UR5+0x14], R8 ;  /* 0x00001408ffff798c */ /* 0x0005e8000b000005 */
[----:B------:R2:W-:Y:S04]  /*73a0*/  ATOMS.OR RZ, [UR5+0x18], R7 ;  /* 0x00001807ffff798c */ /* 0x0005e8000b000005 */
[----:B------:R2:W-:Y:S02]  /*73b0*/  ATOMS.XOR RZ, [UR5+0x10], R0 ;  /* 0x00001000ffff798c */ /* 0x0005e4000b800005 */
.L_x_52:
[----:B-1----:R-:W-:Y:S05]  /*73c0*/  BSYNC B0 ;  /* 0x0000000000007941 */ /* 0x002fea0003800000 */
.L_x_51:
[----:B------:R-:W-:Y:S05]  /*73d0*/  BRA.U UP1, `(.L_x_57) ;  /* 0x00000001016c7547 */ /* 0x000fea000b800000 */
[----:B------:R-:W-:-:S03]  /*73e0*/  UMOV UR4, 0xffffffff ;  /* 0xffffffff00047882 */ /* 0x000fc60000000000 */
[----:B------:R-:W-:Y:S05]  /*73f0*/  BRA.DIV UR4, `(.L_x_58) ;  /* 0x00000062046c7947 */ /* 0x000fea000b800000 */
[----:B------:R-:W-:-:S13]  /*7400*/  ELECT P6, URZ, PT ;  /* 0x0000000000ff782f */ /* 0x000fda00038c0000 */
.L_x_152:
[----:B------:R-:W-:Y:S05]  /*7410*/  @!P6 BRA `(.L_x_57) ;  /* 0x00000000005ce947 */ /* 0x000fea0003800000 */
[----:B--2---:R-:W2:Y:S02]  /*7420*/  LDS R5, [UR5+0x10] ;  /* 0x00001005ff057984 */ /* 0x004ea40008000800 */
[----:B--2---:R-:W-:-:S04]  /*7430*/  SHF.L.U32 R5, R5, 0x1f, RZ ;  /* 0x0000001f05057819 */ /* 0x004fc800000006ff */
[----:B------:R-:W2:Y:S02]  /*7440*/  SYNCS.PHASECHK.TRANS64.TRYWAIT P0, [UR5+0x8], R5 ;  /* 0x00000805ff0075a7 */ /* 0x000ea40008001105 */
[----:B--2---:R-:W-:Y:S05]  /*7450*/  @P0 BRA `(.L_x_59) ;  /* 0x0000000000080947 */ /* 0x004fea0003800000 */
[----:B------:R-:W2:Y:S02]  /*7460*/  SYNCS.PHASECHK.TRANS64.TRYWAIT P0, [UR5+0x8], R5 ;  /* 0x00000805ff0075a7 */ /* 0x000ea40008001105 */
[----:B--2---:R-:W-:Y:S05]  /*7470*/  @!P0 BRA `(.L_x_60) ;  /* 0x00000060006c8947 */ /* 0x004fea0003800000 */
.L_x_59:
[----:B------:R-:W3:Y:S01]  /*7480*/  LDS R7, [UR6+0xe0] ;  /* 0x0000e006ff077984 */ /* 0x000ee20008000800 */
[----:B--2---:R-:W-:Y:S02]  /*7490*/  HFMA2 R0, -RZ, RZ, 0, 5.9604644775390625e-08 ;  /* 0x00000001ff007431 */ /* 0x004fe400000001ff */
[----:B------:R-:W-:Y:S01]  /*74a0*/  IMAD.MOV.U32 R4, RZ, RZ, 0xffff ;  /* 0x0000ffffff047424 */ /* 0x000fe200078e00ff */
[----:B------:R-:W-:Y:S01]  /*74b0*/  UPRMT UR4, UR48, 0x654, UR7 ;  /* 0x0000065430047896 */ /* 0x000fe20008000007 */
[----:B---3--:R-:W-:-:S03]  /*74c0*/  IMAD.SHL.U32 R5, R7, 0x20, RZ ;  /* 0x0000002007057824 */ /* 0x008fc600078e00ff */
[-C--:B------:R-:W-:Y:S02]  /*74d0*/  SHF.L.U32 R4, R4, R7.reuse, RZ ;  /* 0x0000000704047219 */ /* 0x080fe400000006ff */
[----:B------:R-:W-:Y:S01]  /*74e0*/  SHF.L.U32 R7, R0, R7, RZ ;  /* 0x0000000700077219 */ /* 0x000fe200000006ff */
[----:B------:R3:W-:Y:S04]  /*74f0*/  STS [UR6+0xe0], R5 ;  /* 0x0000e005ff007988 */ /* 0x0007e80008000806 */
[----:B------:R3:W-:Y:S04]  /*7500*/  ATOMS.OR RZ, [UR5+0x14], R4 ;  /* 0x00001404ffff798c */ /* 0x0007e8000b000005 */
[----:B------:R3:W-:Y:S01]  /*7510*/  ATOMS.OR RZ, [UR5+0x18], R7 ;  /* 0x00001807ffff798c */ /* 0x0007e2000b000005 */
[----:B------:R-:W-:Y:S03]  /*7520*/  SYNCS.ARRIVE.TRANS64.RED.A1T0 RZ, [UR4], RZ ;  /* 0x000000ffffff79a7 */ /* 0x000fe60008100404 */
[----:B------:R3:W-:Y:S01]  /*7530*/  ATOMS.XOR RZ, [UR5+0x10], R0 ;  /* 0x00001000ffff798c */ /* 0x0007e2000b800005 */
[----:B------:R-:W-:Y:S05]  /*7540*/  BRA `(.L_x_57) ;  /* 0x0000000000107947 */ /* 0x000fea0003800000 */
.L_x_50:
[----:B------:R-:W-:Y:S02]  /*7550*/  MOV R0, 0xffffffff ;  /* 0xffffffff00007802 */ /* 0x000fe40000000f00 */
[----:B------:R-:W-:-:S03]  /*7560*/  MOV R4, 0x7590 ;  /* 0x0000759000047802 */ /* 0x000fc60000000f00 */
[----:B------:R2:W-:Y:S04]  /*7570*/  STS [UR6+0xe0], R0 ;  /* 0x0000e000ff007988 */ /* 0x0005e80008000806 */
[----:B-12--5:R-:W-:Y:S05]  /*7580*/  CALL.REL.NOINC `($__internal_1_$__cuda_sm10x_tcgen05_guardrail_trap_phase_invalid_during_alloc) ;  /* 0x00000068001c7944 */ /* 0x026fea0003c00000 */
.L_x_57:
[----:B------:R-:W-:Y:S05]  /*7590*/  WARPSYNC.ALL ;  /* 0x0000000000007948 */ /* 0x000fea0003800000 */
[----:B------:R-:W4:Y:S01]  /*75a0*/  S2UR UR22, SR_CgaCtaId ;  /* 0x00000000001679c3 */ /* 0x000f220000008800 */
[----:B------:R-:W-:Y:S01]  /*75b0*/  UMOV UR4, 0x400 ;  /* 0x0000040000047882 */ /* 0x000fe20000000000 */
[----:B------:R-:W-:-:S06]  /*75c0*/  NOP ;  /* 0x0000000000007918 */ /* 0x000fcc0000000000 */
[----:B------:R-:W-:Y:S06]  /*75d0*/  BAR.ARV 0x6, 0xa0 ;  /* 0x0182800000007b1d */ /* 0x000fec0000002000 */
[----:B------:R-:W1:Y:S01]  /*75e0*/  LDCU.64 UR6, c[0x0][0x388] ;  /* 0x00007100ff0677ac */ /* 0x000e620008000a00 */
[----:B------:R-:W-:Y:S01]  /*75f0*/  LOP3.LUT R3, R3, 0xffff, RZ, 0xc0, !PT ;  /* 0x0000ffff03037812 */ /* 0x000fe200078ec0ff */
[----:B--2---:R-:W-:Y:S01]  /*7600*/  IMAD.MOV.U32 R8, RZ, RZ, 0x1 ;  /* 0x00000001ff087424 */ /* 0x004fe200078e00ff */
[----:B------:R-:W-:Y:S01]  /*7610*/  LOP3.LUT R2, R2, 0xffff, RZ, 0xc0, !PT ;  /* 0x0000ffff02027812 */ /* 0x000fe200078ec0ff */
[----:B------:R-:W-:Y:S01]  /*7620*/  UMOV UR26, URZ ;  /* 0x000000ff001a7c82 */ /* 0x000fe20008000000 */
[----:B------:R-:W-:Y:S01]  /*7630*/  R2UR UR23, R3 ;  /* 0x00000000031772ca */ /* 0x000fe200000e0000 */
[----:B------:R-:W-:Y:S01]  /*7640*/  UMOV UR21, URZ ;  /* 0x000000ff00157c82 */ /* 0x000fe20008000000 */
[----:B------:R-:W-:-:S02]  /*7650*/  R2UR UR46, R2 ;  /* 0x00000000022e72ca */ /* 0x000fc400000e0000 */
[----:B------:R-:W-:Y:S01]  /*7660*/  CS2R R2, SRZ ;  /* 0x0000000000027805 */ /* 0x000fe2000001ff00 */
[----:B------:R-:W-:Y:S02]  /*7670*/  UISETP.NE.AND UP3, UPT, UR49, URZ, UPT ;  /* 0x000000ff3100728c */ /* 0x000fe4000bf65270 */
[----:B----4-:R-:W-:Y:S01]  /*7680*/  ULEA UR22, UR22, UR4, 0x18 ;  /* 0x0000000416167291 */ /* 0x010fe2000f8ec0ff */
[----:B------:R-:W-:Y:S01]  /*7690*/  UMOV UR42, 0x0 ;  /* 0x00000000002a7882 */ /* 0x000fe20000000000 */
[----:B------:R-:W-:Y:S02]  /*76a0*/  UMOV UR43, 0x10110910 ;  /* 0x10110910002b7882 */ /* 0x000fe40000000000 */
[----:B------:R-:W-:Y:S01]  /*76b0*/  UIADD3 UR44, UPT, UPT, UR22, 0x98, URZ ;  /* 0x00000098162c7890 */ /* 0x000fe2000fffe0ff */
[----:B------:R-:W-:Y:S01]  /*76c0*/  UMOV UR40, 0x0 ;  /* 0x0000000000287882 */ /* 0x000fe20000000000 */
[----:B-1----:R-:W-:-:S03]  /*76d0*/  UIADD3 UR4, UPT, UPT, UR6, 0x3f, URZ ;  /* 0x0000003f06047890 */ /* 0x002fc6000fffe0ff */
[----:B---3--:R-:W1:Y:S01]  /*76e0*/  LDS R0, [UR22+0xe0] ;  /* 0x0000e016ff007984 */ /* 0x008e620008000800 */
[----:B------:R-:W2:Y:S01]  /*76f0*/  LDCU UR6, c[0x0][0x390] ;  /* 0x00007200ff0677ac */ /* 0x000ea20008000800 */
[----:B------:R-:W-:Y:S01]  /*7700*/  USHF.R.S32.HI UR5, URZ, 0x1f, UR4 ;  /* 0x0000001fff057899 */ /* 0x000fe20008011404 */
[----:B------:R-:W-:Y:S01]  /*7710*/  UMOV UR41, 0x10110910 ;  /* 0x1011091000297882 */ /* 0x000fe20000000000 */
[----:B------:R-:W-:Y:S02]  /*7720*/  UMOV UR38, 0x0 ;  /* 0x0000000000267882 */ /* 0x000fe40000000000 */
[----:B------:R-:W-:Y:S02]  /*7730*/  ULEA.HI UR4, UR5, UR4, URZ, 0x6 ;  /* 0x0000000405047291 */ /* 0x000fe4000f8f30ff */
[----:B------:R-:W-:Y:S02]  /*7740*/  UIADD3 UR5, UPT, UPT, UR22, 0x8400, URZ ;  /* 0x0000840016057890 */ /* 0x000fe4000fffe0ff */
[----:B------:R-:W-:-:S02]  /*7750*/  USHF.R.S32.HI UR4, URZ, 0x6, UR4 ;  /* 0x00000006ff047899 */ /* 0x000fc40008011404 */
[----:B------:R-:W-:Y:S02]  /*7760*/  USHF.R.U32.HI UR5, URZ, 0x4, UR5 ;  /* 0x00000004ff057899 */ /* 0x000fe40008011605 */
[----:B------:R-:W-:Y:S02]  /*7770*/  UIMAD UR7, UR4, UR7, URZ ;  /* 0x00000007040772a4 */ /* 0x000fe4000f8e02ff */
[----:B------:R-:W-:Y:S02]  /*7780*/  UIADD3 UR4, UPT, UPT, UR22, 0x28400, URZ ;  /* 0x0002840016047890 */ /* 0x000fe4000fffe0ff */
[----:B------:R-:W-:Y:S02]  /*7790*/  ULOP3.LUT UR5, UR5, 0x3fff, URZ, 0xc0, !UPT ;  /* 0x00003fff05057892 */ /* 0x000fe4000f8ec0ff */
[----:B------:R-:W-:Y:S02]  /*77a0*/  USHF.R.U32.HI UR25, URZ, 0x4, UR4 ;  /* 0x00000004ff197899 */ /* 0x000fe40008011604 */
[----:B--2---:R-:W-:Y:S01]  /*77b0*/  UIMAD UR4, UR7, UR6, URZ ;  /* 0x00000006070472a4 */ /* 0x004fe2000f8e02ff */
[----:B------:R-:W-:Y:S01]  /*77c0*/  UMOV UR39, 0x10110910 ;  /* 0x1011091000277882 */ /* 0x000fe20000000000 */
[----:B------:R-:W-:Y:S01]  /*77d0*/  UMOV UR36, 0x0 ;  /* 0x0000000000247882 */ /* 0x000fe20000000000 */
[----:B------:R-:W-:Y:S01]  /*77e0*/  UMOV UR37, 0x10110910 ;  /* 0x1011091000257882 */ /* 0x000fe20000000000 */
[----:B------:R-:W-:Y:S01]  /*77f0*/  UMOV UR34, 0x0 ;  /* 0x0000000000227882 */ /* 0x000fe20000000000 */
[----:B------:R-:W-:Y:S01]  /*7800*/  UMOV UR35, 0x10110910 ;  /* 0x1011091000237882 */ /* 0x000fe20000000000 */
[----:B------:R-:W-:-:S02]  /*7810*/  UPRMT UR44, URZ, 0x654, UR44 ;  /* 0x00000654ff2c7896 */ /* 0x000fc4000800002c */
[----:B------:R-:W-:Y:S02]  /*7820*/  ULOP3.LUT UR25, UR25, 0x3fff, URZ, 0xc0, !UPT ;  /* 0x00003fff19197892 */ /* 0x000fe4000f8ec0ff */
[----:B------:R-:W-:Y:S02]  /*7830*/  ULOP3.LUT UR24, UR5, 0x10000, URZ, 0xfc, !UPT ;  /* 0x0001000005187892 */ /* 0x000fe4000f8efcff */
[----:B------:R-:W-:Y:S01]  /*7840*/  UIADD3 UR47, UPT, UPT, UR4, -0x1, URZ ;  /* 0xffffffff042f7890 */ /* 0x000fe2000fffe0ff */
[C---:B-1----:R-:W-:Y:S01]  /*7850*/  VIADD R5, R0.reuse, 0x40 ;  /* 0x0000004000057836 */ /* 0x042fe20000000000 */
[----:B------:R-:W-:Y:S01]  /*7860*/  LOP3.LUT R4, R0, 0xffff, RZ, 0xc0, !PT ;  /* 0x0000ffff00047812 */ /* 0x000fe200078ec0ff */
[----:B------:R-:W-:Y:S01]  /*7870*/  UISETP.GE.AND UP4, UPT, UR4, 0x1, UPT ;  /* 0x000000010400788c */ /* 0x000fe2000bf86270 */
[----:B------:R-:W-:Y:S02]  /*7880*/  UMOV UR32, 0x0 ;  /* 0x0000000000207882 */ /* 0x000fe40000000000 */
[----:B------:R-:W-:Y:S01]  /*7890*/  LOP3.LUT R5, R5, 0xffff, RZ, 0xc0, !PT ;  /* 0x0000ffff05057812 */ /* 0x000fe200078ec0ff */
[----:B------:R-:W-:Y:S01]  /*78a0*/  UMOV UR33, 0x10110910 ;  /* 0x1011091000217882 */ /* 0x000fe20000000000 */
[----:B------:R-:W-:Y:S01]  /*78b0*/  UMOV UR30, 0x0 ;  /* 0x00000000001e7882 */ /* 0x000fe20000000000 */
[----:B------:R-:W-:Y:S01]  /*78c0*/  UMOV UR31, 0x10110910 ;  /* 0x10110910001f7882 */ /* 0x000fe20000000000 */
[----:B------:R-:W-:Y:S01]  /*78d0*/  UMOV UR28, 0x0 ;  /* 0x00000000001c7882 */ /* 0x000fe20000000000 */
[----:B------:R1:W-:Y:S01]  /*78e0*/  STL.64 [R1], R4 ;  /* 0x0000000401007387 */ /* 0x0003e20000100a00 */
[----:B------:R-:W-:-:S05]  /*78f0*/  UMOV UR29, 0x10110910 ;  /* 0x10110910001d7882 */ /* 0x000fca0000000000 */
.L_x_69:
[----:B-1----:R-:W-:-:S04]  /*7900*/  SHF.L.U32 R5, R3, 0x1f, RZ ;  /* 0x0000001f03057819 */ /* 0x002fc800000006ff */
[----:B------:R-:W1:Y:S02]  /*7910*/  SYNCS.PHASECHK.TRANS64.TRYWAIT P0, [UR22+0x90], R5 ;  /* 0x00009005ff0075a7 */ /* 0x000e640008001116 */
[----:B-1-3--:R-:W-:Y:S05]  /*7920*/  @!P0 BRA `(.L_x_61) ;  /* 0x0000005c00588947 */ /* 0x00afea0003800000 */
.L_x_154:
[----:B-1----:R-:W1:Y:S01]  /*7930*/  LDS.128 R4, [UR22+0xd0] ;  /* 0x0000d016ff047984 */ /* 0x002e620008000c00 */
[----:B------:R-:W-:Y:S01]  /*7940*/  ULEA UR27, UR26, UR22, 0x3 ;  /* 0x000000161a1b7291 */ /* 0x000fe2000f8e18ff */
[----:B------:R-:W-:Y:S01]  /*7950*/  @!PT LDS RZ, [RZ] ;  /* 0x00000000fffff984 */ /* 0x000fe20000000800 */
[----:B------:R-:W-:Y:S01]  /*7960*/  @!PT LDS RZ, [RZ] ;  /* 0x00000000fffff984 */ /* 0x000fe20000000800 */
[----:B------:R-:W-:Y:S01]  /*7970*/  @!PT LDS RZ, [RZ] ;  /* 0x00000000fffff984 */ /* 0x000fe20000000800 */
[----:B------:R-:W-:Y:S01]  /*7980*/  @!PT LDS RZ, [RZ] ;  /* 0x00000000fffff984 */ /* 0x000fe20000000800 */
[----:B------:R2:W-:Y:S06]  /*7990*/  MEMBAR.ALL.CTA ;  /* 0x0000000000007992 */ /* 0x0005ec0000008000 */
[----:B--2---:R-:W2:Y:S02]  /*79a0*/  FENCE.VIEW.ASYNC.S ;  /* 0x00000000000073c6 */ /* 0x004ea40000000000 */
[----:B--2---:R-:W-:Y:S01]  /*79b0*/  SYNCS.ARRIVE.TRANS64.RED.A1T0 RZ, [UR44], RZ ;  /* 0x000000ffffff79a7 */ /* 0x004fe2000810042c */
[----:B-1----:R-:W-:Y:S01]  /*79c0*/  LOP3.LUT P3, RZ, R6, 0x1, RZ, 0xc0, !PT ;  /* 0x0000000106ff7812 */ /* 0x002fe2000786c0ff */
[----:B------:R-:W-:-:S12]  /*79d0*/  BRA.U UP3, `(.L_x_62) ;  /* 0x00000001030c7547 */ /* 0x000fd8000b800000 */
[----:B------:R-:W-:-:S04]  /*79e0*/  SHF.L.U32 R5, R8, 0x1f, RZ ;  /* 0x0000001f08057819 */ /* 0x000fc800000006ff */
[----:B------:R-:W1:Y:S02]  /*79f0*/  SYNCS.PHASECHK.TRANS64.TRYWAIT P0, [UR27+0xb0], R5 ;  /* 0x0000b005ff0075a7 */ /* 0x000e64000800111b */
[----:B-1----:R-:W-:Y:S05]  /*7a00*/  @!P0 BRA `(.L_x_63) ;  /* 0x0000005c00388947 */ /* 0x002fea0003800000 */
.L_x_62:
[----:B------:R-:W-:Y:S05]  /*7a10*/  BRA.U UP3, `(.L_x_64) ;  /* 0x0000000503647547 */ /* 0x000fea000b800000 */
[----:B------:R-:W-:Y:S05]  /*7a20*/  BRA.U !UP4, `(.L_x_65) ;  /* 0x000000050c547547 */ /* 0x000fea000b800000 */
[----:B------:R-:W-:Y:S01]  /*7a30*/  ULEA UR4, UR26, UR45, 0x2 ;  /* 0x0000002d1a047291 */ /* 0x000fe2000f8e10ff */
[----:B-1----:R-:W-:-:S08]  /*7a40*/  SHF.L.U32 R4, R2, 0x1f, RZ ;  /* 0x0000001f02047819 */ /* 0x002fd000000006ff */
[----:B------:R-:W5:Y:S01]  /*7a50*/  LDL R5, [UR4] ;  /* 0x00000004ff057983 */ /* 0x000f620008100800 */
[----:B------:R-:W-:Y:S02]  /*7a60*/  ULEA UR4, UR21, UR22, 0x3 ;  /* 0x0000001615047291 */ /* 0x000fe4000f8e18ff */
[----:B------:R-:W-:Y:S01]  /*7a70*/  UPLOP3.LUT UP2, UPT, UPT, UPT, UPT, 0x40, 0x4 ;  /* 0x000000000004789c */ /* 0x000fe20003f4e870 */
[----:B------:R-:W-:-:S06]  /*7a80*/  UMOV UR19, UR47 ;  /* 0x0000002f00137c82 */ /* 0x000fcc0008000000 */
[----:B------:R1:W2:Y:S01]  /*7a90*/  SYNCS.PHASECHK.TRANS64.TRYWAIT P2, [UR4], R4 ;  /* 0x00000004ff0075a7 */ /* 0x0002a20008041104 */
[----:B------:R-:W-:-:S05]  /*7aa0*/  UMOV UR4, UR21 ;  /* 0x0000001500047c82 */ /* 0x000fca0008000000 */
.L_x_68:
[----:B------:R-:W-:Y:S01]  /*7ab0*/  ULEA UR20, UR4, UR22, 0x3 ;  /* 0x0000001604147291 */ /* 0x000fe2000f8e18ff */
[----:B--23--:R-:W-:Y:S11]  /*7ac0*/  @P2 BRA `(.L_x_66) ;  /* 0x00000000000c2947 */ /* 0x00cff60003800000 */
[----:B------:R-:W-:Y:S04]  /*7ad0*/  SHF.L.U32 R7, R2, 0x1f, RZ ;  /* 0x0000001f02077819 */ /* 0x000fe800000006ff */
[----:B------:R-:W2:Y:S02]  /*7ae0*/  SYNCS.PHASECHK.TRANS64.TRYWAIT P0, [UR20], R7 ;  /* 0x00000007ff0075a7 */ /* 0x000ea40008001114 */
[----:B--2---:R-:W-:Y:S05]  /*7af0*/  @!P0 BRA `(.L_x_67) ;  /* 0x0000005c00148947 */ /* 0x004fea0003800000 */
.L_x_66:
[----:B------:R-:W-:Y:S01]  /*7b00*/  UISETP.NE.AND UP0, UPT, UR19, URZ, UPT ;  /* 0x000000ff1300728c */ /* 0x000fe2000bf05270 */
[----:B------:R-:W-:Y:S01]  /*7b10*/  PLOP3.LUT P2, PT, PT, PT, PT, 0x80, 0x8 ;  /* 0x000000000008781c */ /* 0x000fe20003f4f070 */
[----:B------:R-:W-:Y:S02]  /*7b20*/  UIADD3 UR5, UPT, UPT, UR4, 0x1, URZ ;  /* 0x0000000104057890 */ /* 0x000fe4000fffe0ff */
[----:B------:R-:W-:Y:S02]  /*7b30*/  ULEA UR16, UR4, UR25, 0x9 ;  /* 0x0000001904107291 */ /* 0x000fe4000f8e48ff */
[----:B------:R-:W-:Y:S01]  /*7b40*/  UISETP.NE.AND UP1, UPT, UR5, 0x4, UPT ;  /* 0x000000040500788c */ /* 0x000fe2000bf25270 */
[----:B------:R-:W-:Y:S01]  /*7b50*/  PLOP3.LUT P0, PT, PT, PT, UP0, 0x80, 0x8 ;  /* 0x000000000008781c */ /* 0x000fe20003f0f008 */
[----:B------:R-:W-:Y:S02]  /*7b60*/  ULEA UR14, UR4, UR24, 0xb ;  /* 0x00000018040e7291 */ /* 0x000fe4000f8e58ff */
[----:B------:R-:W-:Y:S02]  /*7b70*/  USEL UR6, URZ, 0x1, UP1 ;  /* 0x00000001ff067887 */ /* 0x000fe40008800000 */
[----:B------:R-:W-:Y:S01]  /*7b80*/  USEL UR21, UR5, URZ, UP1 ;  /* 0x000000ff05157287 */ /* 0x000fe20008800000 */
[----:B------:R-:W-:Y:S11]  /*7b90*/  ELECT P1, URZ, PT ;  /* 0x0000000000ff782f */ /* 0x000ff60003820000 */
[----:B------:R-:W-:Y:S02]  /*7ba0*/  @!UPT UIADD3 URZ, UPT, UPT, URZ, URZ, URZ ;  /* 0x000000fffffff290 */ /* 0x000fe4000fffe0ff */
[C---:B-----5:R-:W-:Y:S01]  /*7bb0*/  @P1 R2UR.BROADCAST UR4, R5.reuse ;  /* 0x00000000050412ca */ /* 0x060fe200008e0000 */
[----:B------:R-:W-:Y:S01]  /*7bc0*/  @UP0 ULEA UR5, UR21, UR22, 0x3 ;  /* 0x0000001615050291 */ /* 0x000fe2000f8e18ff */
[----:B------:R-:W-:Y:S01]  /*7bd0*/  LOP3.LUT R2, R2, UR6, RZ, 0x3c, !PT ;  /* 0x0000000602027c12 */ /* 0x000fe2000f8e3cff */
[----:B------:R-:W-:Y:S02]  /*7be0*/  UIADD3 UR10, UPT, UPT, UR16, 0x40, URZ ;  /* 0x00000040100a7890 */ /* 0x000fe4000fffe0ff */
[----:B------:R-:W-:Y:S01]  /*7bf0*/  UIADD3 UR6, UPT, UPT, UR14, 0x2, URZ ;  /* 0x000000020e067890 */ /* 0x000fe2000fffe0ff */
[----:B-1----:R-:W-:Y:S01]  /*7c00*/  @P0 SHF.L.U32 R4, R2, 0x1f, RZ ;  /* 0x0000001f02040819 */ /* 0x002fe200000006ff */
[----:B------:R-:W-:Y:S02]  /*7c10*/  UIADD3 UR8, UPT, UPT, UR16, 0x80, URZ ;  /* 0x0000008010087890 */ /* 0x000fe4000fffe0ff */
[----:B------:R-:W-:Y:S01]  /*7c20*/  UIADD3 UR12, UPT, UPT, UR16, 0xc0, URZ ;  /* 0x000000c0100c7890 */ /* 0x000fe2000fffe0ff */
[----:B------:R3:W4:Y:S01]  /*7c30*/  @P0 SYNCS.PHASECHK.TRANS64.TRYWAIT P2, [UR5], R4 ;  /* 0x00000004ff0005a7 */ /* 0x0007220008041105 */
[----:B------:R-:W-:Y:S11]  /*7c40*/  ELECT P0, URZ, PT ;  /* 0x0000000000ff782f */ /* 0x000ff60003800000 */
[----:B------:R-:W-:Y:S02]  /*7c50*/  @!UPT UIADD3 URZ, UPT, UPT, URZ, URZ, URZ ;  /* 0x000000fffffff290 */ /* 0x000fe4000fffe0ff */
[C---:B------:R-:W-:Y:S02]  /*7c60*/  @P0 R2UR.BROADCAST UR18, R5.reuse ;  /* 0x00000000051202ca */ /* 0x040fe400008e0000 */
[----:B------:R-:W-:Y:S01]  /*7c70*/  ELECT P0, URZ, PT ;  /* 0x0000000000ff782f */ /* 0x000fe20003800000 */
[----:B------:R-:W-:Y:S01]  /*7c80*/  UMOV UR17, 0x20004020 ;  /* 0x2000402000117882 */ /* 0x000fe20000000000 */
[----:B------:R-:W-:Y:S01]  /*7c90*/  UMOV UR15, 0x40004080 ;  /* 0x40004080000f7882 */ /* 0x000fe20000000000 */
[----:B------:R-:W-:Y:S01]  /*7ca0*/  UMOV UR11, 0x20004020 ;  /* 0x20004020000b7882 */ /* 0x000fe20000000000 */
[----:B------:R1:W-:Y:S01]  /*7cb0*/  UTCHMMA.2CTA gdesc[UR14], gdesc[UR16], tmem[UR4], tmem[UR42], idesc[UR43], UP2 ;  /* 0x00ff2a100e0075ea */ /* 0x0003e20009200004 */
[----:B------:R-:W-:Y:S01]  /*7cc0*/  UPLOP3.LUT UP2, UPT, UPT, UPT, UPT, 0x80, 0x8 ;  /* 0x000000000008789c */ /* 0x000fe20003f4f070 */
[----:B------:R-:W-:Y:S01]  /*7cd0*/  UMOV UR7, 0x40004080 ;  /* 0x4000408000077882 */ /* 0x000fe20000000000 */
[----:B------:R-:W-:Y:S01]  /*7ce0*/  UMOV UR9, 0x20004020 ;  /* 0x2000402000097882 */ /* 0x000fe20000000000 */
[----:B------:R-:W-:Y:S01]  /*7cf0*/  UMOV UR5, 0x40004080 ;  /* 0x4000408000057882 */ /* 0x000fe20000000000 */
[----:B------:R-:W-:Y:S02]  /*7d00*/  UMOV UR13, 0x20004020 ;  /* 0x20004020000d7882 */ /* 0x000fe40000000000 */
[----:B------:R2:W-:Y:S01]  /*7d10*/  UTCHMMA.2CTA gdesc[UR6], gdesc[UR10], tmem[UR18], tmem[UR40], idesc[UR41], UPT ;  /* 0x00ff280a060075ea */ /* 0x0005e2000ba00012 */
[----:B-1----:R-:W-:Y:S01]  /*7d20*/  UIADD3 UR4, UPT, UPT, UR14, 0x4, URZ ;  /* 0x000000040e047890 */ /* 0x002fe2000fffe0ff */
[C---:B------:R-:W-:Y:S02]  /*7d30*/  @P0 R2UR.BROADCAST UR15, R5.reuse ;  /* 0x00000000050f02ca */ /* 0x040fe400008e0000 */
[----:B------:R-:W-:Y:S11]  /*7d40*/  ELECT P0, URZ, PT ;  /* 0x0000000000ff782f */ /* 0x000ff60003800000 */
[----:B------:R-:W-:Y:S02]  /*7d50*/  @!UPT UIADD3 URZ, UPT, UPT, URZ, URZ, URZ ;  /* 0x000000fffffff290 */ /* 0x000fe4000fffe0ff */
[C---:B------:R-:W-:Y:S02]  /*7d60*/  @P0 R2UR.BROADCAST UR17, R5.reuse ;  /* 0x00000000051102ca */ /* 0x040fe400008e0000 */
[----:B------:R-:W-:Y:S01]  /*7d70*/  ELECT P0, URZ, PT ;  /* 0x0000000000ff782f */ /* 0x000fe20003800000 */
[----:B--2---:R-:W-:Y:S02]  /*7d80*/  UIADD3 UR6, UPT, UPT, UR14, 0x6, URZ ;  /* 0x000000060e067890 */ /* 0x004fe4000fffe0ff */
[----:B------:R-:W-:Y:S01]  /*7d90*/  UIADD3 UR10, UPT, UPT, UR16, 0x100, URZ ;  /* 0x00000100100a7890 */ /* 0x000fe2000fffe0ff */
[----:B------:R1:W-:Y:S07]  /*7da0*/  UTCHMMA.2CTA gdesc[UR4], gdesc[UR8], tmem[UR15], tmem[UR38], idesc[UR39], UPT ;  /* 0x00ff2608040075ea */ /* 0x0003ee000ba0000f */
[----:B------:R2:W-:Y:S01]  /*7db0*/  UTCHMMA.2CTA gdesc[UR6], gdesc[UR12], tmem[UR17], tmem[UR36], idesc[UR37], UPT ;  /* 0x00ff240c060075ea */ /* 0x0005e2000ba00011 */
[----:B-1----:R-:W-:Y:S01]  /*7dc0*/  UIADD3 UR4, UPT, UPT, UR14, 0x40, URZ ;  /* 0x000000400e047890 */ /* 0x002fe2000fffe0ff */
[C---:B------:R-:W-:Y:S02]  /*7dd0*/  @P0 R2UR.BROADCAST UR15, R5.reuse ;  /* 0x00000000050f02ca */ /* 0x040fe400008e0000 */
[----:B------:R-:W-:Y:S11]  /*7de0*/  ELECT P0, URZ, PT ;  /* 0x0000000000ff782f */ /* 0x000ff60003800000 */
[----:B------:R-:W-:Y:S02]  /*7df0*/  @!UPT UIADD3 URZ, UPT, UPT, URZ, URZ, URZ ;  /* 0x000000fffffff290 */ /* 0x000fe4000fffe0ff */
[C---:B--2---:R-:W-:Y:S01]  /*7e00*/  @P0 R2UR.BROADCAST UR17, R5.reuse ;  /* 0x00000000051102ca */ /* 0x044fe200008e0000 */
[----:B------:R-:W-:Y:S02]  /*7e10*/  UIADD3 UR8, UPT, UPT, UR16, 0x140, URZ ;  /* 0x0000014010087890 */ /* 0x000fe4000fffe0ff */
[----:B------:R-:W-:Y:S01]  /*7e20*/  UIADD3 UR6, UPT, UPT, UR14, 0x42, URZ ;  /* 0x000000420e067890 */ /* 0x000fe2000fffe0ff */
[----:B------:R-:W-:Y:S01]  /*7e30*/  ELECT P0, URZ, PT ;  /* 0x0000000000ff782f */ /* 0x000fe20003800000 */
[----:B------:R-:W-:Y:S01]  /*7e40*/  UIADD3 UR12, UPT, UPT, UR16, 0x180, URZ ;  /* 0x00000180100c7890 */ /* 0x000fe2000fffe0ff */
[----:B------:R1:W-:Y:S07]  /*7e50*/  UTCHMMA.2CTA gdesc[UR4], gdesc[UR10], tmem[UR15], tmem[UR34], idesc[UR35], UPT ;  /* 0x00ff220a040075ea */ /* 0x0003ee000ba0000f */
[----:B------:R2:W-:Y:S01]  /*7e60*/  UTCHMMA.2CTA gdesc[UR6], gdesc[UR8], tmem[UR17], tmem[UR32], idesc[UR33], UPT ;  /* 0x00ff2008060075ea */ /* 0x0005e2000ba00011 */
[----:B-1----:R-:W-:Y:S03]  /*7e70*/  UIADD3 UR4, UPT, UPT, UR14, 0x44, URZ ;  /* 0x000000440e047890 */ /* 0x002fe6000fffe0ff */
[C---:B------:R-:W-:Y:S02]  /*7e80*/  @P0 R2UR.BROADCAST UR15, R5.reuse ;  /* 0x00000000050f02ca */ /* 0x040fe400008e0000 */
[----:B------:R-:W-:Y:S11]  /*7e90*/  ELECT P0, URZ, PT ;  /* 0x0000000000ff782f */ /* 0x000ff60003800000 */
[----:B------:R-:W-:Y:S02]  /*7ea0*/  @!UPT UIADD3 URZ, UPT, UPT, URZ, URZ, URZ ;  /* 0x000000fffffff290 */ /* 0x000fe4000fffe0ff */
[----:B--2---:R-:W-:Y:S01]  /*7eb0*/  @P0 R2UR.BROADCAST UR9, R5 ;  /* 0x00000000050902ca */ /* 0x004fe200008e0000 */
[----:B------:R-:W-:Y:S02]  /*7ec0*/  UIADD3 UR10, UPT, UPT, UR16, 0x1c0, URZ ;  /* 0x000001c0100a7890 */ /* 0x000fe4000fffe0ff */
[----:B------:R-:W-:Y:S02]  /*7ed0*/  UIADD3 UR6, UPT, UPT, UR14, 0x46, URZ ;  /* 0x000000460e067890 */ /* 0x000fe4000fffe0ff */
[----:B------:R-:W-:Y:S01]  /*7ee0*/  UIADD3 UR8, UPT, UPT, UR20, 0x20, URZ ;  /* 0x0000002014087890 */ /* 0x000fe2000fffe0ff */
[----:B------:R1:W-:Y:S07]  /*7ef0*/  UTCHMMA.2CTA gdesc[UR4], gdesc[UR12], tmem[UR15], tmem[UR30], idesc[UR31], UPT ;  /* 0x00ff1e0c040075ea */ /* 0x0003ee000ba0000f */
[----:B------:R3:W-:Y:S01]  /*7f00*/  UTCHMMA.2CTA gdesc[UR6], gdesc[UR10], tmem[UR9], tmem[UR28], idesc[UR29], UPT ;  /* 0x00ff1c0a060075ea */ /* 0x0007e2000ba00009 */
[----:B------:R3:W-:Y:S01]  /*7f10*/  UTCBAR.2CTA.MULTICAST [UR8], URZ, UR23 ;  /* 0x000000ff080073e9 */ /* 0x0007e20008200817 */
[----:B-1----:R-:W-:Y:S02]  /*7f20*/  UIADD3 UR4, UPT, UPT, UR19, 0x1, URZ ;  /* 0x0000000113047890 */ /* 0x002fe4000fffe0ff */
[----:B------:R-:W-:Y:S02]  /*7f30*/  UIADD3 UR5, UPT, UPT, UR19, -0x1, URZ ;  /* 0xffffffff13057890 */ /* 0x000fe4000fffe0ff */
[----:B------:R-:W-:Y:S03]  /*7f40*/  UISETP.GT.U32.AND UP0, UPT, UR4, 0x1, UPT ;  /* 0x000000010400788c */ /* 0x000fe6000bf04070 */
[----:B------:R-:W-:Y:S02]  /*7f50*/  UMOV UR4, UR21 ;  /* 0x0000001500047c82 */ /* 0x000fe40008000000 */
[----:B------:R-:W-:Y:S04]  /*7f60*/  UMOV UR19, UR5 ;  /* 0x0000000500137c82 */ /* 0x000fe80008000000 */
[----:B----4-:R-:W-:Y:S05]  /*7f70*/  BRA.U UP0, `(.L_x_68) ;  /* 0xfffffff900cc7547 */ /* 0x010fea000b83ffff */
.L_x_65:
[----:B------:R-:W-:-:S09]  /*7f80*/  UIADD3 UR4, UPT, UPT, UR27, 0xa0, URZ ;  /* 0x000000a01b047890 */ /* 0x000fd2000fffe0ff */
[----:B------:R2:W-:Y:S01]  /*7f90*/  UTCBAR.2CTA.MULTICAST [UR4], URZ, UR46 ;  /* 0x000000ff040073e9 */ /* 0x0005e2000820082e */
[----:B------:R-:W-:Y:S02]  /*7fa0*/  NOP ;  /* 0x0000000000007918 */ /* 0x000fe40000000000 */
.L_x_64:
[----:B--2---:R-:W-:Y:S01]  /*7fb0*/  UIADD3 UR4, UPT, UPT, UR26, 0x1, URZ ;  /* 0x000000011a047890 */ /* 0x004fe2000fffe0ff */
[----:B------:R-:W-:-:S03]  /*7fc0*/  LOP3.LUT R3, R3, 0x1, RZ, 0x3c, !PT ;  /* 0x0000000103037812 */ /* 0x000fc600078e3cff */
[----:B------:R-:W-:-:S04]  /*7fd0*/  UISETP.NE.AND UP0, UPT, UR4, 0x2, UPT ;  /* 0x000000020400788c */ /* 0x000fc8000bf05270 */
[----:B------:R-:W-:Y:S02]  /*7fe0*/  USEL UR5, URZ, 0x1, UP0 ;  /* 0x00000001ff057887 */ /* 0x000fe40008000000 */
[----:B------:R-:W-:-:S04]  /*7ff0*/  USEL UR26, UR4, URZ, UP0 ;  /* 0x000000ff041a7287 */ /* 0x000fc80008000000 */
[----:B------:R-:W-:Y:S01]  /*8000*/  LOP3.LUT R8, R8, UR5, RZ, 0x3c, !PT ;  /* 0x0000000508087c12 */ /* 0x000fe2000f8e3cff */
[----:B------:R-:W-:Y:S07]  /*8010*/  @P3 BRA `(.L_x_69) ;  /* 0xfffffff800383947 */ /* 0x000fee000383ffff */
[----:B---3--:R-:W2:Y:S01]  /*8020*/  S2UR UR8, SR_CgaCtaId ;  /* 0x00000000000879c3 */ /* 0x008ea20000008800 */
[----:B------:R-:W-:Y:S01]  /*8030*/  ELECT P0, URZ, PT ;  /* 0x0000000000ff782f */ /* 0x000fe20003800000 */
[----:B------:R-:W-:Y:S01]  /*8040*/  HFMA2 R2, -RZ, RZ, 0, 5.9604644775390625e-08 ;  /* 0x00000001ff027431 */ /* 0x000fe200000001ff */
[----:B------:R-:W-:-:S05]  /*8050*/  UMOV UR4, 0x40 ;  /* 0x0000004000047882 */ /* 0x000fca0000000000 */
[----:B------:R-:W-:Y:S01]  /*8060*/  UVIRTCOUNT.DEALLOC.SMPOOL 0x80 ;  /* 0x000000800000784c */ /* 0x000fe20000000000 */
[----:B------:R-:W-:Y:S02]  /*8070*/  UISETP.NE.AND UP0, UPT, UR49, URZ, UPT ;  /* 0x000000ff3100728c */ /* 0x000fe4000bf05270 */
[----:B--2---:R-:W-:-:S09]  /*8080*/  ULEA UR8, UR8, UR4, 0x18 ;  /* 0x0000000408087291 */ /* 0x004fd2000f8ec0ff */
[----:B------:R2:W-:Y:S01]  /*8090*/  @P0 STS.U8 [UR8+0x1c], R2 ;  /* 0x00001c02ff000988 */ /* 0x0005e20008000008 */
[----:B------:R-:W-:Y:S05]  /*80a0*/  BRA.U UP0, `(.L_x_70) ;  /* 0x0000000100587547 */ /* 0x000fea000b800000 */
[----:B------:R-:W-:Y:S01]  /*80b0*/  UIADD3 UR5, UPT, UPT, UR22, 0xb0, URZ ;  /* 0x000000b016057890 */ /* 0x000fe2000fffe0ff */
[----:B------:R-:W-:-:S03]  /*80c0*/  SHF.L.U32 R3, R8, 0x1f, RZ ;  /* 0x0000001f08037819 */ /* 0x000fc600000006ff */
[----:B------:R-:W-:-:S09]  /*80d0*/  ULEA UR4, UR26, UR5, 0x3 ;  /* 0x000000051a047291 */ /* 0x000fd2000f8e18ff */
[----:B------:R-:W3:Y:S02]  /*80e0*/  SYNCS.PHASECHK.TRANS64.TRYWAIT P0, [UR4], R3 ;  /* 0x00000003ff0075a7 */ /* 0x000ee40008001104 */
[----:B---3--:R-:W-:Y:S05]  /*80f0*/  @!P0 BRA `(.L_x_71) ;  /* 0x0000005400ac8947 */ /* 0x008fea0003800000 */
.L_x_158:
[----:B------:R-:W-:-:S04]  /*8100*/  UIADD3 UR4, UPT, UPT, UR26, 0x1, URZ ;  /* 0x000000011a047890 */ /* 0x000fc8000fffe0ff */
[----:B------:R-:W-:-:S04]  /*8110*/  UISETP.NE.AND UP1, UPT, UR4, 0x2, UPT ;  /* 0x000000020400788c */ /* 0x000fc8000bf25270 */
[----:B------:R-:W-:Y:S02]  /*8120*/  USEL UR6, URZ, 0x1, UP1 ;  /* 0x00000001ff067887 */ /* 0x000fe40008800000 */
[----:B------:R-:W-:-:S04]  /*8130*/  USEL UR4, UR4, URZ, UP1 ;  /* 0x000000ff04047287 */ /* 0x000fc80008800000 */
[----:B------:R-:W-:Y:S01]  /*8140*/  ULEA UR4, UR4, UR5, 0x3 ;  /* 0x0000000504047291 */ /* 0x000fe2000f8e18ff */
[----:B--2---:R-:W-:-:S04]  /*8150*/  LOP3.LUT R3, R8, UR6, RZ, 0x3c, !PT ;  /* 0x0000000608037c12 */ /* 0x004fc8000f8e3cff */
[----:B------:R-:W-:Y:S01]  /*8160*/  SHF.L.U32 R3, R3, 0x1f, RZ ;  /* 0x0000001f03037819 */ /* 0x000fe200000006ff */
[----:B------:R-:W-:-:S04]  /*8170*/  IMAD.U32 R2, RZ, RZ, UR4 ;  /* 0x00000004ff027e24 */ /* 0x000fc8000f8e00ff */
[----:B------:R2:W3:Y:S03]  /*8180*/  SYNCS.PHASECHK.TRANS64.TRYWAIT P0, [R2+URZ], R3 ;  /* 0x00000003020075a7 */ /* 0x0004e600080011ff */
[----:B---3--:R-:W-:Y:S05]  /*8190*/  @!P0 NANOSLEEP.SYNCS 0x989680 ;  /* 0x009896800000895d */ /* 0x008fea0003900000 */
[----:B------:R-:W3:Y:S02]  /*81a0*/  @!P0 SYNCS.PHASECHK.TRANS64 P0, [R2+URZ], R3 ;  /* 0x00000003020085a7 */ /* 0x000ee400080010ff */
[----:B---3--:R-:W-:Y:S05]  /*81b0*/  @P0 BRA `(.L_x_72) ;  /* 0x0000000000200947 */ /* 0x008fea0003800000 */
.L_x_73:
[----:B---3--:R3:W4:Y:S02]  /*81c0*/  SYNCS.PHASECHK.TRANS64.TRYWAIT P0, [R2+URZ], R3 ;  /* 0x00000003020075a7 */ /* 0x00872400080011ff */
[----:B----4-:R-:W-:Y:S05]  /*81d0*/  @!P0 NANOSLEEP.SYNCS 0x989680 ;  /* 0x009896800000895d */ /* 0x010fea0003900000 */
[----:B------:R-:W4:Y:S02]  /*81e0*/  @!P0 SYNCS.PHASECHK.TRANS64 P0, [R2+URZ], R3 ;  /* 0x00000003020085a7 */ /* 0x000f2400080010ff */
[----:B----4-:R-:W-:Y:S05]  /*81f0*/  @!P0 BRA `(.L_x_73) ;  /* 0xfffffffc00f08947 */ /* 0x010fea000383ffff */
[----:B------:R-:W-:Y:S05]  /*8200*/  BRA `(.L_x_72) ;  /* 0x00000000000c7947 */ /* 0x000fea0003800000 */
.L_x_70:
[----:B------:R-:W-:-:S04]  /*8210*/  UIADD3 UR4, UPT, UPT, UR22, 0xc0, URZ ;  /* 0x000000c016047890 */ /* 0x000fc8000fffe0ff */
[----:B------:R-:W-:-:S09]  /*8220*/  UPRMT UR4, UR48, 0x654, UR4 ;  /* 0x0000065430047896 */ /* 0x000fd20008000004 */
[----:B------:R-:W-:Y:S03]  /*8230*/  SYNCS.ARRIVE.TRANS64.RED.A1T0 RZ, [UR4], RZ ;  /* 0x000000ffffff79a7 */ /* 0x000fe60008100404 */
.L_x_72:
[----:B--23--:R-:W-:Y:S01]  /*8240*/  SHF.L.U32 R3, RZ, 0x1f, RZ ;  /* 0x0000001fff037819 */ /* 0x00cfe200000006ff */
[----:B------:R-:W-:Y:S01]  /*8250*/  UIADD3 UR4, UPT, UPT, UR22, 0xc0, URZ ;  /* 0x000000c016047890 */ /* 0x000fe2000fffe0ff */
[----:B------:R-:W-:Y:S02]  /*8260*/  PLOP3.LUT P0, PT, PT, PT, UP0, 0x80, 0x8 ;  /* 0x000000000008781c */ /* 0x000fe40003f0f008 */
[----:B------:R-:W2:Y:S02]  /*8270*/  SYNCS.PHASECHK.TRANS64.TRYWAIT P1, [UR22+0xc0], R3 ;  /* 0x0000c003ff0075a7 */ /* 0x000ea40008021116 */
[----:B--2---:R-:W-:Y:S09]  /*8280*/  @!P1 BRA `(.L_x_74) ;  /* 0x0000005400609947 */ /* 0x004ff20003800000 */
.L_x_160:
[----:B------:R-:W-:Y:S01]  /*8290*/  @!UP0 UPRMT UR4, UR48, 0x654, UR4 ;  /* 0x0000065430048896 */ /* 0x000fe20008000004 */
[----:B------:R-:W-:Y:S01]  /*82a0*/  LOP3.LUT R0, R0, 0xffff, RZ, 0xc0, !PT ;  /* 0x0000ffff00007812 */ /* 0x000fe200078ec0ff */
[----:B--2---:R-:W-:Y:S02]  /*82b0*/  IMAD.MOV.U32 R3, RZ, RZ, 0xffff ;  /* 0x0000ffffff037424 */ /* 0x004fe400078e00ff */
[----:B-1----:R-:W-:Y:S01]  /*82c0*/  IMAD.MOV.U32 R5, RZ, RZ, 0x1 ;  /* 0x00000001ff057424 */ /* 0x002fe200078e00ff */
[----:B------:R-:W-:-:S04]  /*82d0*/  SHF.R.U32.HI R0, RZ, 0x5, R0 ;  /* 0x00000005ff007819 */ /* 0x000fc80000011600 */
[----:B------:R-:W-:Y:S01]  /*82e0*/  @!P0 SYNCS.ARRIVE.TRANS64.RED.A1T0 RZ, [UR4], RZ ;  /* 0x000000ffffff89a7 */ /* 0x000fe20008100404 */
[----:B------:R-:W-:Y:S01]  /*82f0*/  NOP ;  /* 0x0000000000007918 */ /* 0x000fe20000000000 */
[----:B------:R-:W1:Y:S01]  /*8300*/  LDS R2, [UR8+0x14] ;  /* 0x00001408ff027984 */ /* 0x000e620008000800 */
[-C--:B------:R-:W-:Y:S02]  /*8310*/  SHF.L.U32 R3, R3, R0.reuse, RZ ;  /* 0x0000000003037219 */ /* 0x080fe400000006ff */
[----:B------:R-:W-:Y:S02]  /*8320*/  SHF.L.U32 R5, R5, R0, RZ ;  /* 0x0000000005057219 */ /* 0x000fe400000006ff */
[----:B-1----:R-:W-:-:S04]  /*8330*/  LOP3.LUT R2, R2, R3, RZ, 0xc0, !PT ;  /* 0x0000000302027212 */ /* 0x002fc800078ec0ff */
[----:B------:R-:W-:-:S13]  /*8340*/  ISETP.NE.AND P0, PT, R2, R3, PT ;  /* 0x000000030200720c */ /* 0x000fda0003f05270 */
[----:B------:R-:W-:Y:S05]  /*8350*/  @P0 BRA `(.L_x_75) ;  /* 0x00000000005c0947 */ /* 0x000fea0003800000 */
[----:B------:R-:W1:Y:S02]  /*8360*/  LDS R0, [UR8+0x18] ;  /* 0x00001808ff007984 */ /* 0x000e640008000800 */
[----:B-1----:R-:W-:-:S04]  /*8370*/  LOP3.LUT R0, R0, R5, RZ, 0xc0, !PT ;  /* 0x0000000500007212 */ /* 0x002fc800078ec0ff */
[----:B------:R-:W-:-:S13]  /*8380*/  ISETP.NE.AND P0, PT, R0, R5, PT ;  /* 0x000000050000720c */ /* 0x000fda0003f05270 */
[----:B------:R-:W-:Y:S05]  /*8390*/  @P0 BRA `(.L_x_76) ;  /* 0x0000000000400947 */ /* 0x000fea0003800000 */
[----:B------:R-:W-:Y:S01]  /*83a0*/  R2UR UR4, R3 ;  /* 0x00000000030472ca */ /* 0x000fe200000e0000 */
[----:B------:R-:W1:Y:S01]  /*83b0*/  S2R R2, SR_LANEID ;  /* 0x0000000000027919 */ /* 0x000e620000000000 */
[----:B------:R-:W-:-:S04]  /*83c0*/  LOP3.LUT R5, RZ, R5, RZ, 0x33, !PT ;  /* 0x00000005ff057212 */ /* 0x000fc800078e33ff */
[----:B------:R-:W2:Y:S07]  /*83d0*/  REDUX UR6, R5 ;  /* 0x00000000050673c4 */ /* 0x000eae0000000000 */
[----:B------:R-:W-:-:S03]  /*83e0*/  ULOP3.LUT UR5, URZ, UR4, URZ, 0x33, !UPT ;  /* 0x00000004ff057292 */ /* 0x000fc6000f8e33ff */
[----:B------:R-:W-:Y:S02]  /*83f0*/  VOTEU.ANY UR4, UPT, PT ;  /* 0x0000000000047886 */ /* 0x000fe400038e0100 */
[----:B------:R-:W-:Y:S01]  /*8400*/  UFLO.U32 UR4, UR4 ;  /* 0x00000004000472bd */ /* 0x000fe200080e0000 */
[----:B------:R-:W-:-:S04]  /*8410*/  IMAD.U32 R0, RZ, RZ, UR5 ;  /* 0x00000005ff007e24 */ /* 0x000fc8000f8e00ff */
[----:B------:R-:W3:Y:S02]  /*8420*/  REDUX UR7, R0 ;  /* 0x00000000000773c4 */ /* 0x000ee40000000000 */
[----:B------:R4:W-:Y:S01]  /*8430*/  UTCATOMSWS.AND URZ, UR5 ;  /* 0x0000000500ff79e3 */ /* 0x0009e20008000000 */
[----:B-1----:R-:W-:Y:S01]  /*8440*/  ISETP.EQ.U32.AND P0, PT, R2, UR4, PT ;  /* 0x0000000402007c0c */ /* 0x002fe2000bf02070 */
[----:B--2---:R-:W-:Y:S02]  /*8450*/  IMAD.U32 R2, RZ, RZ, UR6 ;  /* 0x00000006ff027e24 */ /* 0x004fe4000f8e00ff */
[----:B---3--:R-:W-:-:S10]  /*8460*/  IMAD.U32 R3, RZ, RZ, UR7 ;  /* 0x00000007ff037e24 */ /* 0x008fd4000f8e00ff */
[----:B------:R4:W-:Y:S04]  /*8470*/  @P0 ATOMS.AND RZ, [UR8+0x14], R3 ;  /* 0x00001403ffff098c */ /* 0x0009e8000a800008 */
[----:B------:R4:W-:Y:S01]  /*8480*/  @P0 ATOMS.AND RZ, [UR8+0x18], R2 ;  /* 0x00001802ffff098c */ /* 0x0009e2000a800008 */
[----:B------:R-:W-:Y:S05]  /*8490*/  BRA `(.L_x_77) ;  /* 0x0000000000147947 */ /* 0x000fea0003800000 */
.L_x_76:
[----:B------:R-:W-:Y:S02]  /*84a0*/  MOV R2, 0x84c0 ;  /* 0x000084c000027802 */ /* 0x000fe40000000f00 */
[----:B-----5:R-:W-:Y:S05]  /*84b0*/  CALL.REL.NOINC `($__internal_0_$__cuda_sm10x_tcgen05_guardrail_trap_col_being_dealloced_not_returned_by_alloc) ;  /* 0x0000005800447944 */ /* 0x020fea0003c00000 */
[----:B------:R-:W-:Y:S05]  /*84c0*/  BRA `(.L_x_77) ;  /* 0x0000000000087947 */ /* 0x000fea0003800000 */
.L_x_75:
[----:B------:R-:W-:Y:S02]  /*84d0*/  MOV R2, 0x84f0 ;  /* 0x000084f000027802 */ /* 0x000fe40000000f00 */
[----:B-----5:R-:W-:Y:S05]  /*84e0*/  CALL.REL.NOINC `($__internal_2_$__cuda_sm10x_tcgen05_guardrail_trap_unallocated_columns_being_dealloced) ;  /* 0x0000005800507944 */ /* 0x020fea0003c00000 */
.L_x_77:
[----:B------:R-:W-:Y:S01]  /*84f0*/  NOP ;  /* 0x0000000000007918 */ /* 0x000fe20000000000 */
[----:B----4-:R-:W-:Y:S05]  /*8500*/  EXIT ;  /* 0x000000000000794d */ /* 0x010fea0003800000 */
.L_x_49:
[----:B------:R-:W-:-:S09]  /*8510*/  UISETP.NE.OR UP0, UPT, UR18, 0x3, !UP3 ;  /* 0x000000031200788c */ /* 0x000fd2000df05670 */
[----:B------:R-:W-:Y:S05]  /*8520*/  BRA.U UP0, `(.L_x_78) ;  /* 0x0000001100b07547 */ /* 0x000fea000b800000 */
[----:B------:R-:W2:Y:S01]  /*8530*/  LDCU.64 UR4, c[0x0][0x888] ;  /* 0x00011100ff0477ac */ /* 0x000ea20008000a00 */
[----:B------:R-:W3:Y:S01]  /*8540*/  S2UR UR10, SR_CgaCtaId ;  /* 0x00000000000a79c3 */ /* 0x000ee20000008800 */
[----:B------:R-:W-:Y:S01]  /*8550*/  HFMA2 R10, -RZ, RZ, 0, 5.9604644775390625e-08 ;  /* 0x00000001ff0a7431 */ /* 0x000fe200000001ff */
[----:B------:R-:W-:Y:S01]  /*8560*/  MOV R9, RZ ;  /* 0x000000ff00097202 */ /* 0x000fe20000000f00 */
[----:B------:R-:W4:Y:S01]  /*8570*/  LDCU UR53, c[0x0][0x370] ;  /* 0x00006e00ff3577ac */ /* 0x000f220008000800 */
[----:B------:R-:W-:Y:S01]  /*8580*/  HFMA2 R0, -RZ, RZ, 0, 0.0078125 ;  /* 0x00002000ff007431 */ /* 0x000fe200000001ff */
[----:B------:R-:W4:Y:S03]  /*8590*/  LDCU.128 UR40, c[0x0][0xb10] ;  /* 0x00016200ff2877ac */ /* 0x000f260008000c00 */
[----:B------:R-:W1:Y:S01]  /*85a0*/  LDC.64 R12, c[0x0][0x348] ;  /* 0x0000d200ff0c7b82 */ /* 0x000e620000000a00 */
[----:B------:R-:W3:Y:S01]  /*85b0*/  LDCU UR52, c[0x0][0x374] ;  /* 0x00006e80ff3477ac */ /* 0x000ee20008000800 */
[----:B------:R-:W3:Y:S01]  /*85c0*/  LDCU.64 UR38, c[0x0][0x890] ;  /* 0x00011200ff2677ac */ /* 0x000ee20008000a00 */
[----:B------:R-:W3:Y:S01]  /*85d0*/  LDCU UR30, c[0x0][0xb0c] ;  /* 0x00016180ff1e77ac */ /* 0x000ee20008000800 */
[----:B--2---:R-:W-:Y:S01]  /*85e0*/  UISETP.NE.U32.AND UP0, UPT, UR4, URZ, UPT ;  /* 0x000000ff0400728c */ /* 0x004fe2000bf05070 */
[----:B------:R-:W2:Y:S01]  /*85f0*/  LDCU UR63, c[0x0][0xb20] ;  /* 0x00016400ff3f77ac */ /* 0x000ea20008000800 */
[----:B------:R-:W2:Y:S01]  /*8600*/  LDCU UR4, c[0x0][0xb30] ;  /* 0x00016600ff0477ac */ /* 0x000ea20008000800 */
[----:B------:R-:W2:Y:S01]  /*8610*/  LDCU.128 UR44, c[0x0][0x980] ;  /* 0x00013000ff2c77ac */ /* 0x000ea20008000c00 */
[----:B------:R-:W-:Y:S01]  /*8620*/  UMOV UR31, 0x400 ;  /* 0x00000400001f7882 */ /* 0x000fe20000000000 */
[----:B----4-:R-:W-:-:S02]  /*8630*/  UIMAD.WIDE.U32 UR6, UR53, UR40, URZ ;  /* 0x00000028350672a5 */ /* 0x010fc4000f8e00ff */
[----:B---3--:R-:W-:Y:S02]  /*8640*/  UIMAD.WIDE.U32 UR8, UR52, UR43, URZ ;  /* 0x0000002b340872a5 */ /* 0x008fe4000f8e00ff */
[----:B------:R-:W-:Y:S02]  /*8650*/  ULEA UR31, UR10, UR31, 0x18 ;  /* 0x0000001f0a1f7291 */ /* 0x000fe4000f8ec0ff */
[----:B------:R-:W-:Y:S02]  /*8660*/  UISETP.NE.AND.EX UP5, UPT, UR5, URZ, UPT, UP0 ;  /* 0x000000ff0500728c */ /* 0x000fe4000bfa5300 */
[----:B------:R-:W-:Y:S02]  /*8670*/  UISETP.NE.U32.AND UP6, UPT, UR38, URZ, UPT ;  /* 0x000000ff2600728c */ /* 0x000fe4000bfc5070 */
[----:B------:R-:W-:Y:S02]  /*8680*/  UIADD3 UR56, UPT, UPT, UR31, 0x58, URZ ;  /* 0x000000581f387890 */ /* 0x000fe4000fffe0ff */
[----:B------:R-:W-:-:S02]  /*8690*/  UIADD3 UR55, UPT, UPT, UR31, 0x98, URZ ;  /* 0x000000981f377890 */ /* 0x000fc4000fffe0ff */
[----:B------:R-:W-:Y:S02]  /*86a0*/  UIADD3 UR33, UPT, UPT, UR31, 0x40, URZ ;  /* 0x000000401f217890 */ /* 0x000fe4000fffe0ff */
[----:B------:R-:W-:Y:S02]  /*86b0*/  UIADD3 UR25, UPT, UPT, UR31, 0x48, URZ ;  /* 0x000000481f197890 */ /* 0x000fe4000fffe0ff */
[----:B------:R-:W-:Y:S02]  /*86c0*/  UIADD3 UR17, UPT, UPT, UR31, 0x50, URZ ;  /* 0x000000501f117890 */ /* 0x000fe4000fffe0ff */
[----:B------:R-:W-:Y:S02]  /*86d0*/  UISETP.NE.AND UP0, UPT, UR54, 0x1, UPT ;  /* 0x000000013600788c */ /* 0x000fe4000bf05270 */
[----:B------:R-:W-:Y:S01]  /*86e0*/  UISETP.NE.AND UP0, UPT, UR30, 0x1, UPT ;  /* 0x000000011e00788c */ /* 0x000fe2000bf05270 */
[----:B------:R-:W-:Y:S01]  /*86f0*/  UMOV UR61, UR7 ;  /* 0x00000007003d7c82 */ /* 0x000fe20008000000 */
[----:B------:R-:W-:Y:S01]  /*8700*/  UMOV UR60, UR9 ;  /* 0x00000009003c7c82 */ /* 0x000fe20008000000 */
[----:B------:R-:W-:-:S02]  /*8710*/  UISETP.GE.AND UP2, UPT, UR54, 0x1, UPT ;  /* 0x000000013600788c */ /* 0x000fc4000bf46270 */
[----:B------:R-:W-:Y:S02]  /*8720*/  UISETP.NE.AND UP0, UPT, UR42, 0x1, UPT ;  /* 0x000000012a00788c */ /* 0x000fe4000bf05270 */
[----:B------:R-:W-:Y:S01]  /*8730*/  UPLOP3.LUT UP4, UPT, UPT, UPT, UPT, 0x40, 0x4 ;  /* 0x000000000004789c */ /* 0x000fe20003f8e870 */
[----:B------:R-:W3:Y:S01]  /*8740*/  LDCU.64 UR22, c[0x0][0xb28] ;  /* 0x00016500ff1677ac */ /* 0x000ee20008000a00 */
[----:B------:R-:W4:Y:S01]  /*8750*/  LDCU.64 UR48, c[0x0][0x990] ;  /* 0x00013200ff3077ac */ /* 0x000f220008000a00 */
[----:B------:R-:W-:Y:S02]  /*8760*/  UISETP.NE.AND.EX UP6, UPT, UR39, URZ, UPT, UP6 ;  /* 0x000000ff2700728c */ /* 0x000fe4000bfc5360 */
[----:B------:R-:W-:Y:S02]  /*8770*/  UPRMT UR56, UR10, 0x654, UR56 ;  /* 0x000006540a387896 */ /* 0x000fe40008000038 */
[----:B------:R-:W-:Y:S02]  /*8780*/  UPRMT UR55, URZ, 0x654, UR55 ;  /* 0x00000654ff377896 */ /* 0x000fe40008000037 */
[----:B------:R-:W-:-:S02]  /*8790*/  UPRMT UR59, UR10, 0x654, UR33 ;  /* 0x000006540a3b7896 */ /* 0x000fc40008000021 */
[----:B------:R-:W-:Y:S02]  /*87a0*/  UPRMT UR58, UR10, 0x654, UR25 ;  /* 0x000006540a3a7896 */ /* 0x000fe40008000019 */
[----:B------:R-:W-:Y:S02]  /*87b0*/  UPRMT UR57, UR10, 0x654, UR17 ;  /* 0x000006540a397896 */ /* 0x000fe40008000011 */
[----:B------:R-:W-:Y:S02]  /*87c0*/  USHF.R.U32.HI UR61, URZ, UR41, UR61 ;  /* 0x00000029ff3d7299 */ /* 0x000fe4000801163d */
[----:B--2---:R-:W-:Y:S02]  /*87d0*/  USHF.R.U32.HI UR60, URZ, UR63, UR60 ;  /* 0x0000003fff3c7299 */ /* 0x004fe4000801163c */
[----:B------:R-:W-:Y:S02]  /*87e0*/  UISETP.NE.AND UP3, UPT, UR4, 0x1, UPT ;  /* 0x000000010400788c */ /* 0x000fe4000bf65270 */
[----:B------:R-:W-:-:S02]  /*87f0*/  UISETP.NE.AND UP2, UPT, UR44, 0x1, UPT ;  /* 0x000000012c00788c */ /* 0x000fc4000bf45270 */
[----:B-1-34-:R-:W-:-:S11]  /*8800*/  UISETP.NE.AND UP0, UPT, UR47, 0x1, UPT ;  /* 0x000000012f00788c */ /* 0x01afd6000bf05270 */
.L_x_89:
[----:B------:R-:W-:Y:S04]  /*8810*/  SHF.L.U32 R3, R9, 0x1f, RZ ;  /* 0x0000001f09037819 */ /* 0x000fe800000006ff */
[----:B-1----:R-:W1:Y:S02]  /*8820*/  SYNCS.PHASECHK.TRANS64.TRYWAIT P0, [UR31+0x90], R3 ;  /* 0x00009003ff0075a7 */ /* 0x002e64000800111f */
[----:B-1----:R-:W-:Y:S05]  /*8830*/  @!P0 BRA `(.L_x_79) ;  /* 0x00000050000c8947 */ /* 0x002fea0003800000 */
.L_x_162:
[----:B------:R-:W2:Y:S01]  /*8840*/  LDS.128 R4, [UR31+0xd0] ;  /* 0x0000d01fff047984 */ /* 0x000ea20008000c00 */
[----:B------:R-:W-:Y:S01]  /*8850*/  UISETP.GE.AND UP0, UPT, UR54, 0x1, UPT ;  /* 0x000000013600788c */ /* 0x000fe2000bf06270 */
[----:B------:R-:W-:Y:S01]  /*8860*/  @!PT LDS RZ, [RZ] ;  /* 0x00000000fffff984 */ /* 0x000fe20000000800 */
[----:B------:R-:W-:Y:S01]  /*8870*/  @!PT LDS RZ, [RZ] ;  /* 0x00000000fffff984 */ /* 0x000fe20000000800 */
[----:B------:R-:W-:Y:S01]  /*8880*/  @!PT LDS RZ, [RZ] ;  /* 0x00000000fffff984 */ /* 0x000fe20000000800 */
[----:B------:R-:W-:Y:S01]  /*8890*/  @!PT LDS RZ, [RZ] ;  /* 0x00000000fffff984 */ /* 0x000fe20000000800 */
[----:B------:R3:W-:Y:S06]  /*88a0*/  MEMBAR.ALL.CTA ;  /* 0x0000000000007992 */ /* 0x0007ec0000008000 */
[----:B---3--:R-:W3:Y:S02]  /*88b0*/  FENCE.VIEW.ASYNC.S ;  /* 0x00000000000073c6 */ /* 0x008ee40000000000 */
[----:B---3--:R-:W-:Y:S01]  /*88c0*/  SYNCS.ARRIVE.TRANS64.RED.A1T0 RZ, [UR55], RZ ;  /* 0x000000ffffff79a7 */ /* 0x008fe20008100437 */
[----:B--2---:R-:W-:Y:S11]  /*88d0*/  LOP3.LUT P0, RZ, R6, 0x1, RZ, 0xc0, !PT ;  /* 0x0000000106ff7812 */ /* 0x004ff6000780c0ff */
[----:B------:R-:W-:Y:S02]  /*88e0*/  @!UPT UIADD3 URZ, UPT, UPT, URZ, URZ, URZ ;  /* 0x000000fffffff290 */ /* 0x000fe4000fffe0ff */
[----:B------:R-:W-:Y:S01]  /*88f0*/  VOTEU.ANY UP2, P0 ;  /* 0x0000000000ff7886 */ /* 0x000fe20000040100 */
[----:B------:R-:W-:Y:S11]  /*8900*/  PLOP3.LUT P0, PT, PT, PT, UP2, 0x80, 0x8 ;  /* 0x000000000008781c */ /* 0x000ff60003f0f028 */
[----:B------:R-:W-:Y:S02]  /*8910*/  @!UPT UIADD3 URZ, UPT, UPT, URZ, URZ, URZ ;  /* 0x000000fffffff290 */ /* 0x000fe4000fffe0ff */
[----:B-1----:R-:W-:Y:S02]  /*8920*/  @P0 MOV R3, R4 ;  /* 0x0000000400030202 */ /* 0x002fe40000000f00 */
[----:B------:R-:W-:Y:S02]  /*8930*/  @P0 LOP3.LUT R2, R5, 0xffff, RZ, 0xc0, !PT ;  /* 0x0000ffff05020812 */ /* 0x000fe400078ec0ff */
[----:B------:R-:W-:Y:S02]  /*8940*/  @P0 R2UR UR5, R3 ;  /* 0x00000000030502ca */ /* 0x000fe400000e0000 */
[----:B------:R-:W-:Y:S11]  /*8950*/  @P0 R2UR UR4, R2 ;  /* 0x00000000020402ca */ /* 0x000ff600000e0000 */
[----:B------:R-:W-:Y:S02]  /*8960*/  @UP2 UMOV UR15, UR5 ;  /* 0x00000005000f2c82 */ /* 0x000fe40008000000 */
[----:B------:R-:W-:Y:S01]  /*8970*/  @UP2 UMOV UR14, UR4 ;  /* 0x00000004000e2c82 */ /* 0x000fe20008000000 */
[----:B------:R-:W-:Y:S05]  /*8980*/  BRA.U !UP0, `(.L_x_80) ;  /* 0x0000000108c07547 */ /* 0x000fea000b800000 */
[----:B------:R-:W-:Y:S02]  /*8990*/  UIMAD.WIDE.U32 UR8, UR14, UR43, URZ ;  /* 0x0000002b0e0872a5 */ /* 0x000fe4000f8e00ff */
[----:B------:R-:W-:Y:S02]  /*89a0*/  UP2UR UR16, UPR, URZ, 0x4 ;  /* 0x00000004ff107883 */ /* 0x000fe40008000000 */
[----:B------:R-:W-:Y:S02]  /*89b0*/  UISETP.NE.AND UP2, UPT, UR42, 0x1, UPT ;  /* 0x000000012a00788c */ /* 0x000fe4000bf45270 */
[----:B------:R-:W-:Y:S02]  /*89c0*/  UIMAD.WIDE.U32 UR10, UR15, UR40, URZ ;  /* 0x000000280f0a72a5 */ /* 0x000fe4000f8e00ff */
[----:B------:R-:W-:Y:S02]  /*89d0*/  USEL UR4, UR52, UR60, !UP2 ;  /* 0x0000003c34047287 */ /* 0x000fe4000d000000 */
[----:B------:R-:W-:Y:S02]  /*89e0*/  UISETP.NE.AND UP0, UPT, UR30, 0x1, UPT ;  /* 0x000000011e00788c */ /* 0x000fe4000bf05270 */
[----:B------:R-:W-:Y:S02]  /*89f0*/  UP2UR UR20, UPR, URZ, 0x2 ;  /* 0x00000002ff147883 */ /* 0x000fe40008000000 */
[----:B------:R-:W-:Y:S02]  /*8a00*/  UISETP.NE.AND UP1, UPT, UR54, 0x1, UPT ;  /* 0x000000013600788c */ /* 0x000fe4000bf25270 */
[----:B------:R-:W-:Y:S02]  /*8a10*/  UIMAD.WIDE.U32 UR12, UR4, UR22, URZ ;  /* 0x00000016040c72a5 */ /* 0x000fe4000f8e00ff */
[----:B------:R-:W-:Y:S01]  /*8a20*/  USEL UR7, UR53, UR61, !UP0 ;  /* 0x0000003d35077287 */ /* 0x000fe2000c000000 */
[----:B------:R-:W-:Y:S02]  /*8a30*/  UMOV UR5, UR9 ;  /* 0x0000000900057c82 */ /* 0x000fe40008000000 */
[----:B------:R-:W-:Y:S02]  /*8a40*/  USHF.R.U32.HI UR6, URZ, UR63, UR5 ;  /* 0x0000003fff067299 */ /* 0x000fe40008011605 */
[----:B------:R-:W-:Y:S02]  /*8a50*/  UIMAD.WIDE.U32 UR18, UR7, UR22, URZ ;  /* 0x00000016071272a5 */ /* 0x000fe4000f8e00ff */
[----:B------:R-:W-:Y:S02]  /*8a60*/  USEL UR6, UR14, UR6, !UP2 ;  /* 0x000000060e067287 */ /* 0x000fe4000d000000 */
[----:B------:R-:W-:Y:S01]  /*8a70*/  UISETP.NE.AND UP2, UPT, UR16, URZ, UPT ;  /* 0x000000ff1000728c */ /* 0x000fe2000bf45270 */
[----:B------:R-:W-:Y:S01]  /*8a80*/  UMOV UR5, UR11 ;  /* 0x0000000b00057c82 */ /* 0x000fe20008000000 */
[----:B------:R-:W-:Y:S02]  /*8a90*/  UIMAD.WIDE.U32 UR10, UR6, UR22, URZ ;  /* 0x00000016060a72a5 */ /* 0x000fe4000f8e00ff */
[----:B------:R-:W-:Y:S03]  /*8aa0*/  USHF.R.U32.HI UR8, URZ, UR41, UR5 ;  /* 0x00000029ff087299 */ /* 0x000fe60008011605 */
[----:B------:R-:W-:Y:S02]  /*8ab0*/  UMOV UR5, UR13 ;  /* 0x0000000d00057c82 */ /* 0x000fe40008000000 */
[----:B------:R-:W-:Y:S03]  /*8ac0*/  @UP1 USHF.R.U32.HI UR4, URZ, UR23, UR5 ;  /* 0x00000017ff041299 */ /* 0x000fe60008011605 */
[----:B------:R-:W-:Y:S01]  /*8ad0*/  UMOV UR5, UR19 ;  /* 0x0000001300057c82 */ /* 0x000fe20008000000 */
[----:B------:R-:W-:Y:S02]  /*8ae0*/  UIMAD UR4, UR54, UR4, URZ ;  /* 0x00000004360472a4 */ /* 0x000fe4000f8e02ff */
[----:B------:R-:W-:Y:S02]  /*8af0*/  @UP1 USHF.R.U32.HI UR7, URZ, UR23, UR5 ;  /* 0x00000017ff071299 */ /* 0x000fe40008011605 */
[----:B------:R-:W-:Y:S02]  /*8b00*/  USEL UR5, UR15, UR8, !UP0 ;  /* 0x000000080f057287 */ /* 0x000fe4000c000000 */
[----:B------:R-:W-:Y:S02]  /*8b10*/  UIMAD UR8, UR54, UR7, URZ ;  /* 0x00000007360872a4 */ /* 0x000fe4000f8e02ff */
[----:B------:R-:W-:Y:S03]  /*8b20*/  UISETP.GE.AND UP0, UPT, UR6, UR4, UPT ;  /* 0x000000040600728c */ /* 0x000fe6000bf06270 */
[----:B------:R-:W-:Y:S01]  /*8b30*/  UMOV UR4, UR11 ;  /* 0x0000000b00047c82 */ /* 0x000fe20008000000 */
[----:B------:R-:W-:Y:S02]  /*8b40*/  UISETP.GE.OR UP0, UPT, UR5, UR8, UP0 ;  /* 0x000000080500728c */ /* 0x000fe40008706670 */
[----:B------:R-:W-:Y:S02]  /*8b50*/  USHF.R.U32.HI UR4, URZ, UR23, UR4 ;  /* 0x00000017ff047299 */ /* 0x000fe40008011604 */
[----:B------:R-:W-:Y:S02]  /*8b60*/  UIMAD.WIDE.U32 UR8, UR5, UR22, URZ ;  /* 0x00000016050872a5 */ /* 0x000fe4000f8e00ff */
[----:B------:R-:W-:Y:S04]  /*8b70*/  USEL UR10, UR6, UR4, !UP1 ;  /* 0x00000004060a7287 */ /* 0x000fe8000c800000 */
[----:B------:R-:W-:Y:S01]  /*8b80*/  UIADD3 UR11, UPT, UPT, -UR10, URZ, URZ ;  /* 0x000000ff0a0b7290 */ /* 0x000fe2000fffe1ff */
[----:B------:R-:W-:Y:S02]  /*8b90*/  @!UP0 UMOV UR4, UR9 ;  /* 0x0000000900048c82 */ /* 0x000fe40008000000 */
[----:B------:R-:W-:Y:S02]  /*8ba0*/  @!UP0 USHF.R.U32.HI UR4, URZ, UR23, UR4 ;  /* 0x00000017ff048299 */ /* 0x000fe40008011604 */
[----:B------:R-:W-:Y:S02]  /*8bb0*/  UIMAD UR8, UR54, UR11, UR6 ;  /* 0x0000000b360872a4 */ /* 0x000fe4000f8e0206 */
[----:B------:R-:W-:Y:S02]  /*8bc0*/  @!UP0 USEL UR4, UR5, UR4, !UP1 ;  /* 0x0000000405048287 */ /* 0x000fe4000c800000 */
[----:B------:R-:W-:Y:S02]  /*8bd0*/  UISETP.NE.AND UP1, UPT, UR20, URZ, UPT ;  /* 0x000000ff1400728c */ /* 0x000fe4000bf25270 */
[----:B------:R-:W-:Y:S02]  /*8be0*/  @!UP0 UIMAD UR8, UR7, UR8, UR4 ;  /* 0x00000008070882a4 */ /* 0x000fe4000f8e0204 */
[----:B------:R-:W-:Y:S02]  /*8bf0*/  @!UP0 UIADD3 UR9, UPT, UPT, UR10, -UR4, URZ ;  /* 0x800000040a098290 */ /* 0x000fe4000fffe0ff */
[----:B------:R-:W-:Y:S02]  /*8c00*/  UIADD3 UR4, UPT, UPT, -UR5, URZ, URZ ;  /* 0x000000ff05047290 */ /* 0x000fe4000fffe1ff */
[----:B------:R-:W-:Y:S02]  /*8c10*/  UIADD3 UR7, UPT, UPT, -UR6, URZ, URZ ;  /* 0x000000ff06077290 */ /* 0x000fe4000fffe1ff */
[----:B------:R-:W-:Y:S02]  /*8c20*/  @!UP0 UIMAD UR6, UR9, UR54, UR5 ;  /* 0x00000036090682a4 */ /* 0x000fe4000f8e0205 */
[----:B------:R-:W-:Y:S02]  /*8c30*/  UIMAD UR15, UR30, UR4, UR15 ;  /* 0x000000041e0f72a4 */ /* 0x000fe4000f8e020f */
[----:B------:R-:W-:Y:S01]  /*8c40*/  UIMAD UR4, UR42, UR7, UR14 ;  /* 0x000000072a0472a4 */ /* 0x000fe2000f8e020e */
[----:B------:R-:W-:Y:S02]  /*8c50*/  @!UP0 UMOV UR5, UR8 ;  /* 0x0000000800058c82 */ /* 0x000fe40008000000 */
[----:B------:R-:W-:Y:S02]  /*8c60*/  UIMAD UR15, UR5, UR30, UR15 ;  /* 0x0000001e050f72a4 */ /* 0x000fe4000f8e020f */
[----:B------:R-:W-:Y:S11]  /*8c70*/  UIMAD UR14, UR6, UR42, UR4 ;  /* 0x0000002a060e72a4 */ /* 0x000ff6000f8e0204 */
[----:B------:R-:W-:Y:S01]  /*8c80*/  @!UPT UIADD3 URZ, UPT, UPT, URZ, URZ, URZ ;  /* 0x000000fffffff290 */ /* 0x000fe2000fffe0ff */
.L_x_80:
[----:B------:R-:W1:Y:S01]  /*8c90*/  @!UP3 LDCU.128 UR8, c[0x0][0xb10] ;  /* 0x00016200ff08b7ac */ /* 0x000e620008000c00 */
[----:B------:R-:W-:Y:S02]  /*8ca0*/  ISETP.NE.U32.AND P1, PT, RZ, UR38, PT ;  /* 0x00000026ff007c0c */ /* 0x000fe4000bf25070 */
[----:B------:R-:W-:Y:S02]  /*8cb0*/  SHF.L.U32 R8, R10, 0x1f, RZ ;  /* 0x0000001f0a087819 */ /* 0x000fe400000006ff */
[----:B------:R-:W-:Y:S01]  /*8cc0*/  ISETP.NE.AND.EX P1, PT, RZ, UR39, PT, P1 ;  /* 0x00000027ff007c0c */ /* 0x000fe2000bf25310 */
[----:B------:R-:W2:Y:S01]  /*8cd0*/  @!UP3 LDCU UR5, c[0x0][0xb0c] ;  /* 0x00016180ff05b7ac */ /* 0x000ea20008000800 */
[----:B------:R-:W-:Y:S02]  /*8ce0*/  USHF.L.U32 UR34, UR21, 0x6, URZ ;  /* 0x0000000615227899 */ /* 0x000fe400080006ff */
[----:B-1----:R-:W-:Y:S07]  /*8cf0*/  UIMAD.WIDE.U32 UR6, UR15, UR8, URZ ;  /* 0x000000080f0672a5 */ /* 0x002fee000f8e00ff */
[----:B------:R-:W-:Y:S01]  /*8d00*/  @!UP3 UMOV UR4, UR7 ;  /* 0x000000070004bc82 */ /* 0x000fe20008000000 */
[----:B--2---:R-:W-:Y:S02]  /*8d10*/  @!UP3 UISETP.NE.AND UP0, UPT, UR5, 0x1, UPT ;  /* 0x000000010500b88c */ /* 0x004fe4000bf05270 */
[----:B------:R-:W-:Y:S02]  /*8d20*/  @!UP3 USHF.R.U32.HI UR4, URZ, UR9, UR4 ;  /* 0x00000009ff04b299 */ /* 0x000fe40008011604 */
[----:B------:R-:W-:Y:S02]  /*8d30*/  UIMAD.WIDE.U32 UR6, UR14, UR11, URZ ;  /* 0x0000000b0e0672a5 */ /* 0x000fe4000f8e00ff */
[----:B------:R-:W-:Y:S02]  /*8d40*/  @!UP3 USEL UR8, UR15, UR4, !UP0 ;  /* 0x000000040f08b287 */ /* 0x000fe4000c000000 */
[----:B------:R-:W-:Y:S03]  /*8d50*/  @!UP3 UISETP.NE.AND UP0, UPT, UR10, 0x1, UPT ;  /* 0x000000010a00b88c */ /* 0x000fe6000bf05270 */
[----:B------:R-:W-:Y:S02]  /*8d60*/  @!UP3 UMOV UR6, UR7 ;  /* 0x000000070006bc82 */ /* 0x000fe40008000000 */
[----:B------:R-:W1:Y:S02]  /*8d70*/  @!UP3 LDCU UR4, c[0x0][0xb20] ;  /* 0x00016400ff04b7ac */ /* 0x000e640008000800 */
[----:B-1----:R-:W-:Y:S04]  /*8d80*/  @!UP3 USHF.R.U32.HI UR6, URZ, UR4, UR6 ;  /* 0x00000004ff06b299 */ /* 0x002fe80008011606 */
[----:B------:R-:W-:Y:S04]  /*8d90*/  @!UP3 USEL UR6, UR14, UR6, !UP0 ;  /* 0x000000060e06b287 */ /* 0x000fe8000c000000 */
[----:B------:R-:W-:Y:S02]  /*8da0*/  @!UP3 UIADD3 UR4, UPT, UPT, -UR8, UR6, URZ ;  /* 0x000000060804b290 */ /* 0x000fe4000fffe1ff */
[----:B------:R-:W-:Y:S02]  /*8db0*/  @!UP3 UIADD3 UR6, UPT, UPT, UR8, -UR6, URZ ;  /* 0x800000060806b290 */ /* 0x000fe4000fffe0ff */
[----:B------:R-:W-:Y:S02]  /*8dc0*/  @!UP3 UIMAD UR15, UR4, UR5, UR15 ;  /* 0x00000005040fb2a4 */ /* 0x000fe4000f8e020f */
[----:B------:R-:W-:Y:S01]  /*8dd0*/  @!UP3 UIMAD UR14, UR6, UR10, UR14 ;  /* 0x0000000a060eb2a4 */ /* 0x000fe2000f8e020e */
[----:B------:R-:W-:Y:S11]  /*8de0*/  BRA.U UP4, `(.L_x_81) ;  /* 0x0000000104107547 */ /* 0x000ff6000b800000 */
[----:B------:R-:W-:Y:S04]  /*8df0*/  MOV R2, UR62 ;  /* 0x0000003e00027c02 */ /* 0x000fe80008000f00 */
[----:B------:R-:W-:Y:S04]  /*8e00*/  SHF.L.U32 R3, R2, 0x1f, RZ ;  /* 0x0000001f02037819 */ /* 0x000fe800000006ff */
[----:B------:R-:W1:Y:S02]  /*8e10*/  SYNCS.PHASECHK.TRANS64.TRYWAIT P2, [UR31+0x88], R3 ;  /* 0x00008803ff0075a7 */ /* 0x000e64000804111f */
[----:B-1----:R-:W-:Y:S05]  /*8e20*/  @!P2 BRA `(.L_x_82) ;  /* 0x0000004800a8a947 */ /* 0x002fea0003800000 */
.L_x_81:
[----:B------:R-:W-:Y:S05]  /*8e30*/  BRA.U !UP6, `(.L_x_83) ;  /* 0x000000010e387547 */ /* 0x000fea000b800000 */
[----:B------:R-:W-:Y:S01]  /*8e40*/  UPLOP3.LUT UP1, UPT, UPT, UPT, UP5, 0x80, 0x8 ;  /* 0x000000000008789c */ /* 0x000fe20003f2f050 */
[----:B-1----:R-:W-:Y:S01]  /*8e50*/  HFMA2 R2, -RZ, RZ, 0, 5.9604644775390625e-08 ;  /* 0x00000001ff027431 */ /* 0x002fe200000001ff */
[----:B------:R-:W1:Y:S01]  /*8e60*/  LDCU.64 UR8, c[0x0][0x358] ;  /* 0x00006b00ff0877ac */ /* 0x000e620008000a00 */
[----:B------:R-:W-:Y:S03]  /*8e70*/  IMAD.MOV.U32 R69, RZ, RZ, 0x1 ;  /* 0x00000001ff457424 */ /* 0x000fe600078e00ff */
[----:B------:R-:W-:Y:S05]  /*8e80*/  PLOP3.LUT P2, PT, PT, PT, UP1, 0x80, 0x8 ;  /* 0x000000000008781c */ /* 0x000fea0003f4f018 */
[----:B------:R-:W2:Y:S01]  /*8e90*/  @UP1 LDCU.64 UR4, c[0x0][0x888] ;  /* 0x00011100ff0417ac */ /* 0x000ea20008000a00 */
[----:B------:R-:W-:Y:S07]  /*8ea0*/  @UP1 UIMAD UR6, UR51, UR38, URZ ;  /* 0x00000026330612a4 */ /* 0x000fee000f8e02ff */
[----:B------:R-:W-:Y:S01]  /*8eb0*/  @!P2 PRMT R69, R2, 0x7610, R69 ;  /* 0x000076100245a816 */ /* 0x000fe20000000045 */
[----:B--2---:R-:W-:Y:S06]  /*8ec0*/  @UP1 UIMAD.WIDE UR4, UR6, 0x4, UR4 ;  /* 0x00000004060418a5 */ /* 0x004fec000f8e0204 */
[----:B------:R-:W-:Y:S01]  /*8ed0*/  IMAD.U32 R14, RZ, RZ, UR4 ;  /* 0x00000004ff0e7e24 */ /* 0x000fe2000f8e00ff */
[----:B------:R-:W-:Y:S04]  /*8ee0*/  MOV R15, UR5 ;  /* 0x00000005000f7c02 */ /* 0x000fe80008000f00 */
[----:B------:R-:W2:Y:S01]  /*8ef0*/  @!UP1 LDCU UR4, c[0x0][0x880] ;  /* 0x00011000ff0497ac */ /* 0x000ea20008000800 */
[----:B-1---5:R3:W5:Y:S02]  /*8f00*/  @P2 LDG.E R27, desc[UR8][R14.64] ;  /* 0x000000080e1b2981 */ /* 0x022764000c1e1900 */
[----:B--23--:R-:W-:Y:S07]  /*8f10*/  @!P2 IMAD.U32 R27, RZ, RZ, UR4 ;  /* 0x00000004ff1bae24 */ /* 0x00cfee000f8e00ff */
.L_x_83:
[----:B-----5:R-:W-:Y:S01]  /*8f20*/  @!P1 FSETP.EQ.AND P3, PT, R27, RZ, PT ;  /* 0x000000ff1b00920b */ /* 0x020fe20003f62000 */
[----:B------:R-:W-:Y:S01]  /*8f30*/  @!UPT UIADD3 URZ, UPT, UPT, URZ, URZ, URZ ;  /* 0x000000fffffff290 */ /* 0x000fe2000fffe0ff */
[----:B------:R-:W-:Y:S11]  /*8f40*/  @!P1 BRA `(.L_x_84) ;  /* 0x0000000000149947 */ /* 0x000ff60003800000 */
[----:B------:R-:W-:Y:S02]  /*8f50*/  LOP3.LUT P1, RZ, R69, 0xff, RZ, 0xc0, !PT ;  /* 0x000000ff45ff7812 */ /* 0x000fe4000782c0ff */
[----:B------:R-:W-:Y:S04]  /*8f60*/  PLOP3.LUT P3, PT, PT, PT, UP1, 0x80, 0x8 ;  /* 0x000000000008781c */ /* 0x000fe80003f6f018 */
[----:B------:R-:W-:Y:S07]  /*8f70*/  PLOP3.LUT P3, PT, P3, PT, PT, 0x8, 0x80 ;  /* 0x000000000080781c */ /* 0x000fee0001f6e170 */
[----:B------:R-:W-:Y:S11]  /*8f80*/  @P1 FSETP.EQ.AND P3, PT, R27, RZ, PT ;  /* 0x000000ff1b00120b */ /* 0x000ff60003f62000 */
[----:B------:R-:W-:Y:S02]  /*8f90*/  @!UPT UIADD3 URZ, UPT, UPT, URZ, URZ, URZ ;  /* 0x000000fffffff290 */ /* 0x000fe4000fffe0ff */
.L_x_84:
[----:B------:R-:W-:Y:S01]  /*8fa0*/  USHF.L.U32 UR35, UR50, 0x7, URZ ;  /* 0x0000000732237899 */ /* 0x000fe200080006ff */
[----:B------:R-:W2:Y:S01]  /*8fb0*/  SYNCS.PHASECHK.TRANS64.TRYWAIT P1, [UR31+0x60], R8 ;  /* 0x00006008ff0075a7 */ /* 0x000ea2000802111f */
[----:B------:R-:W-:Y:S02]  /*8fc0*/  UISETP.NE.AND UP0, UPT, UR44, 0x1, UPT ;  /* 0x000000012c00788c */ /* 0x000fe4000bf05270 */
[----:B------:R-:W-:Y:S01]  /*8fd0*/  UIMAD.WIDE.U32 UR4, UR35, UR45, URZ ;  /* 0x0000002d230472a5 */ /* 0x000fe2000f8e00ff */
[----:B------:R-:W-:Y:S04]  /*8fe0*/  ELECT P2, URZ, PT ;  /* 0x0000000000ff782f */ /* 0x000fe80003840000 */
[----:B------:R-:W-:Y:S02]  /*8ff0*/  PLOP3.LUT P2, PT, P3, P2, PT, 0xf2, 0x2f ;  /* 0x00000000002f781c */ /* 0x000fe40001f45e72 */
[----:B------:R-:W-:Y:S02]  /*9000*/  UMOV UR4, UR5 ;  /* 0x0000000500047c82 */ /* 0x000fe40008000000 */
[----:B------:R-:W-:Y:S04]  /*9010*/  USHF.R.U32.HI UR4, URZ, UR46, UR4 ;  /* 0x0000002eff047299 */ /* 0x000fe80008011604 */
[----:B------:R-:W-:Y:S02]  /*9020*/  USEL UR36, UR35, UR4, !UP0 ;  /* 0x0000000423247287 */ /* 0x000fe4000c000000 */
[----:B------:R-:W-:Y:S02]  /*9030*/  UISETP.NE.AND UP0, UPT, UR47, 0x1, UPT ;  /* 0x000000012f00788c */ /* 0x000fe4000bf05270 */
[----:B------:R-:W-:Y:S07]  /*9040*/  UIMAD.WIDE.U32 UR4, UR36, UR48, URZ ;  /* 0x00000030240472a5 */ /* 0x000fee000f8e00ff */
[----:B------:R-:W-:Y:S02]  /*9050*/  UMOV UR4, UR5 ;  /* 0x0000000500047c82 */ /* 0x000fe40008000000 */
[----:B------:R-:W-:Y:S04]  /*9060*/  USHF.R.U32.HI UR4, URZ, UR49, UR4 ;  /* 0x00000031ff047299 */ /* 0x000fe80008011604 */
[----:B------:R-:W-:Y:S02]  /*9070*/  USEL UR37, UR36, UR4, !UP0 ;  /* 0x0000000424257287 */ /* 0x000fe4000c000000 */
[----:B------:R-:W-:Y:S02]  /*9080*/  UIADD3 UR4, UPT, UPT, -UR36, URZ, URZ ;  /* 0x000000ff24047290 */ /* 0x000fe4000fffe1ff */
[----:B------:R-:W-:Y:S02]  /*9090*/  UIADD3 UR5, UPT, UPT, -UR37, URZ, URZ ;  /* 0x000000ff25057290 */ /* 0x000fe4000fffe1ff */
[----:B------:R-:W-:Y:S02]  /*90a0*/  UIMAD UR35, UR44, UR4, UR35 ;  /* 0x000000042c2372a4 */ /* 0x000fe4000f8e0223 */
[----:B------:R-:W-:Y:S01]  /*90b0*/  UIMAD UR36, UR47, UR5, UR36 ;  /* 0x000000052f2472a4 */ /* 0x000fe2000f8e0224 */
[----:B--2---:R-:W-:Y:S11]  /*90c0*/  @!P1 BRA `(.L_x_85) ;  /* 0x0000004800189947 */ /* 0x004ff60003800000 */
.L_x_165:
[----:B------:R-:W-:Y:S01]  /*90d0*/  VOTEU.ALL UP0, P2 ;  /* 0x0000000000ff7886 */ /* 0x000fe20001000000 */
[----:B-1----:R-:W-:Y:S04]  /*90e0*/  @!P2 IADD3 R3, P1, PT, R12, 0x580, RZ ;  /* 0x000005800c03a810 */ /* 0x002fe80007f3e0ff */
[----:B------:R-:W-:Y:S01]  /*90f0*/  @!UP0 UPRMT UR4, URZ, 0x40, URZ ;  /* 0x00000040ff048896 */ /* 0x000fe200080000ff */
[----:B------:R-:W-:Y:S01]  /*9100*/  @!P2 IMAD.X R2, RZ, RZ, R13, P1 ;  /* 0x000000ffff02a224 */ /* 0x000fe200008e060d */
[----:B------:R-:W-:Y:S01]  /*9110*/  @!P2 R2UR UR5, R3 ;  /* 0x000000000305a2ca */ /* 0x000fe200000e0000 */
[----:B------:R-:W-:Y:S02]  /*9120*/  @!UP0 UIADD3 UR32, UPT, UPT, UR31, 0x200, URZ ;  /* 0x000002001f208890 */ /* 0x000fe4000fffe0ff */
[----:B------:R-:W-:Y:S02]  /*9130*/  @!UP0 UPRMT UR6, UR4, 0x5410, URZ ;  /* 0x0000541004068896 */ /* 0x000fe400080000ff */
[----:B------:R-:W-:Y:S01]  /*9140*/  @!P2 R2UR UR4, R2 ;  /* 0x000000000204a2ca */ /* 0x000fe200000e0000 */
[----:B------:R-:W-:Y:S07]  /*9150*/  VOTEU.ALL UP0, P2 ;  /* 0x0000000000ff7886 */ /* 0x000fee0001000000 */
[----:B------:R-:W-:Y:S05]  /*9160*/  IMAD.U32 R2, RZ, RZ, UR5 ;  /* 0x00000005ff027e24 */ /* 0x000fea000f8e00ff */
[----:B------:R-:W-:Y:S01]  /*9170*/  IMAD.U32 R3, RZ, RZ, UR4 ;  /* 0x00000004ff037e24 */ /* 0x000fe2000f8e00ff */
[----:B------:R-:W-:Y:S01]  /*9180*/  @!P2 R2UR UR4, R2 ;  /* 0x000000000204a2ca */ /* 0x000fe200000e0000 */
[----:B------:R-:W-:Y:S03]  /*9190*/  @!P2 IMAD.MOV.U32 R2, RZ, RZ, 0x2000 ;  /* 0x00002000ff02a424 */ /* 0x000fe600078e00ff */
[----:B------:R-:W-:Y:S11]  /*91a0*/  @!P2 R2UR UR5, R3 ;  /* 0x000000000305a2ca */ /* 0x000ff600000e0000 */
[----:B------:R-:W-:Y:S02]  /*91b0*/  @!UPT UIADD3 URZ, UPT, UPT, URZ, URZ, URZ ;  /* 0x000000fffffff290 */ /* 0x000fe4000fffe0ff */
[----:B------:R1:W-:Y:S01]  /*91c0*/  @!UP0 UTMALDG.4D.IM2COL [UR32], [UR4], UR6 ;  /* 0x00000020040083b4 */ /* 0x0003e20008058006 */
[----:B------:R1:W-:Y:S01]  /*91d0*/  @!P2 SYNCS.ARRIVE.TRANS64.RED.A0TR RZ, [UR31+0x40], R2 ;  /* 0x00004002ffffa9a7 */ /* 0x0003e2000830041f */
[----:B------:R-:W-:Y:S01]  /*91e0*/  SYNCS.ARRIVE.TRANS64.RED.A1T0 RZ, [UR59], RZ ;  /* 0x000000ffffff79a7 */ /* 0x000fe2000810043b */
[----:B------:R-:W2:Y:S02]  /*91f0*/  SYNCS.PHASECHK.TRANS64.TRYWAIT P1, [UR31+0x68], R8 ;  /* 0x00006808ff0075a7 */ /* 0x000ea4000802111f */
[----:B-12---:R-:W-:Y:S05]  /*9200*/  @!P1 BRA `(.L_x_86) ;  /* 0x0000004400e09947 */ /* 0x006fea0003800000 */
.L_x_167:
[----:B------:R-:W-:Y:S01]  /*9210*/  VOTEU.ALL UP0, P2 ;  /* 0x0000000000ff7886 */ /* 0x000fe20001000000 */
[----:B-1----:R-:W-:Y:S01]  /*9220*/  @!P2 IADD3 R3, P1, PT, R12, 0x580, RZ ;  /* 0x000005800c03a810 */ /* 0x002fe20007f3e0ff */
[----:B------:R-:W-:Y:S01]  /*9230*/  UMOV UR27, UR35 ;  /* 0x00000023001b7c82 */ /* 0x000fe20008000000 */
[----:B------:R-:W-:Y:S01]  /*9240*/  UMOV UR28, UR36 ;  /* 0x00000024001c7c82 */ /* 0x000fe20008000000 */
[----:B------:R-:W-:Y:S01]  /*9250*/  UMOV UR29, UR37 ;  /* 0x00000025001d7c82 */ /* 0x000fe20008000000 */
[----:B------:R-:W-:Y:S01]  /*9260*/  @!UP0 UPRMT UR4, URZ, 0x40, URZ ;  /* 0x00000040ff048896 */ /* 0x000fe200080000ff */
[----:B------:R-:W-:Y:S01]  /*9270*/  @!P2 IMAD.X R2, RZ, RZ, R13, P1 ;  /* 0x000000ffff02a224 */ /* 0x000fe200008e060d */
[----:B------:R-:W-:Y:S01]  /*9280*/  @!P2 R2UR UR5, R3 ;  /* 0x000000000305a2ca */ /* 0x000fe200000e0000 */
[----:B------:R-:W-:Y:S02]  /*9290*/  @!UP0 UIADD3 UR26, UPT, UPT, UR34, 0x10, URZ ;  /* 0x00000010221a8890 */ /* 0x000fe4000fffe0ff */
[----:B------:R-:W-:Y:S02]  /*92a0*/  @!UP0 UPRMT UR6, UR4, 0x5410, URZ ;  /* 0x0000541004068896 */ /* 0x000fe400080000ff */
[----:B------:R-:W-:Y:S01]  /*92b0*/  @!P2 R2UR UR4, R2 ;  /* 0x000000000204a2ca */ /* 0x000fe200000e0000 */
[----:B------:R-:W-:Y:S01]  /*92c0*/  @!UP0 UIADD3 UR24, UPT, UPT, UR31, 0x2200, URZ ;  /* 0x000022001f188890 */ /* 0x000fe2000fffe0ff */
[----:B------:R-:W-:Y:S06]  /*92d0*/  VOTEU.ALL UP0, P2 ;  /* 0x0000000000ff7886 */ /* 0x000fec0001000000 */
        /* <DEDUP_REMOVED lines=11> */
.L_x_169:
        /* <DEDUP_REMOVED lines=8> */
[----:B------:R-:W-:Y:S01]  /*9410*/  @!UP0 UIADD3 UR18, UPT, UPT, UR34, 0x20, URZ ;  /* 0x0000002022128890 */ /* 0x000fe2000fffe0ff */
[----:B------:R-:W-:Y:S01]  /*9420*/  @P0 SHF.R.U32.HI R4, RZ, 0x10, R5 ;  /* 0x00000010ff040819 */ /* 0x000fe20000011605 */
[----:B------:R-:W-:Y:S02]  /*9430*/  @!UP0 UPRMT UR6, UR4, 0x5410, URZ ;  /* 0x0000541004068896 */ /* 0x000fe400080000ff */
[----:B------:R-:W-:Y:S01]  /*9440*/  @!P2 R2UR UR4, R2 ;  /* 0x000000000204a2ca */ /* 0x000fe200000e0000 */
[----:B------:R-:W-:Y:S01]  /*9450*/  @!UP0 UIADD3 UR16, UPT, UPT, UR31, 0x4200, URZ ;  /* 0x000042001f108890 */ /* 0x000fe2000fffe0ff */
[----:B------:R-:W-:Y:S01]  /*9460*/  @P0 R2UR UR51, R4 ;  /* 0x00000000043302ca */ /* 0x000fe200000e0000 */
[----:B------:R-:W-:Y:S05]  /*9470*/  VOTEU.ALL UP0, P2 ;  /* 0x0000000000ff7886 */ /* 0x000fea0001000000 */
        /* <DEDUP_REMOVED lines=11> */
.L_x_171:
        /* <DEDUP_REMOVED lines=9> */
[----:B------:R-:W-:Y:S01]  /*95c0*/  R2UR UR16, R77 ;  /* 0x000000004d1072ca */ /* 0x000fe200000e0000 */
[----:B------:R-:W-:Y:S01]  /*95d0*/  @!UP0 UPRMT UR6, UR4, 0x5410, URZ ;  /* 0x0000541004068896 */ /* 0x000fe200080000ff */
[----:B------:R-:W-:Y:S01]  /*95e0*/  R2UR UR7, R78 ;  /* 0x000000004e0772ca */ /* 0x000fe200000e0000 */
[----:B------:R-:W-:Y:S01]  /*95f0*/  @!UP0 UIADD3 UR8, UPT, UPT, UR31, 0x6200, URZ ;  /* 0x000062001f088890 */ /* 0x000fe2000fffe0ff */
[----:B------:R-:W-:Y:S01]  /*9600*/  @!P2 R2UR UR4, R2 ;  /* 0x000000000204a2ca */ /* 0x000fe200000e0000 */
[----:B------:R-:W-:Y:S01]  /*9610*/  @!UP0 UIADD3 UR9, UPT, UPT, UR31, 0x58, URZ ;  /* 0x000000581f098890 */ /* 0x000fe2000fffe0ff */
[----:B------:R-:W-:Y:S01]  /*9620*/  LOP3.LUT R10, R10, 0x1, RZ, 0x3c, !PT ;  /* 0x000000010a0a7812 */ /* 0x000fe200078e3cff */
[----:B------:R-:W-:Y:S01]  /*9630*/  VOTEU.ALL UP0, P2 ;  /* 0x0000000000ff7886 */ /* 0x000fe20001000000 */
[----:B------:R-:W-:Y:S01]  /*9640*/  LOP3.LUT R9, R9, 0x1, RZ, 0x3c, !PT ;  /* 0x0000000109097812 */ /* 0x000fe200078e3cff */
[----:B------:R-:W-:Y:S02]  /*9650*/  UPLOP3.LUT UP4, UPT, UPT, UPT, UPT, 0x80, 0x8 ;  /* 0x000000000008789c */ /* 0x000fe40003f8f070 */
[----:B------:R-:W-:Y:S02]  /*9660*/  IMAD.U32 R2, RZ, RZ, UR5 ;  /* 0x00000005ff027e24 */ /* 0x000fe4000f8e00ff */
[----:B------:R-:W-:Y:S02]  /*9670*/  UIADD3 UR21, UPT, UPT, UR14, UR16, URZ ;  /* 0x000000100e157290 */ /* 0x000fe4000fffe0ff */
[----:B------:R-:W-:Y:S02]  /*9680*/  UIADD3 UR50, UPT, UPT, UR15, UR7, URZ ;  /* 0x000000070f327290 */ /* 0x000fe4000fffe0ff */
[----:B------:R-:W-:Y:S01]  /*9690*/  IMAD.U32 R3, RZ, RZ, UR4 ;  /* 0x00000004ff037e24 */ /* 0x000fe2000f8e00ff */
[----:B------:R-:W-:Y:S04]  /*96a0*/  @!P2 R2UR UR4, R2 ;  /* 0x000000000204a2ca */ /* 0x000fe800000e0000 */
[----:B------:R-:W-:Y:S11]  /*96b0*/  @!P2 R2UR UR5, R3 ;  /* 0x000000000305a2ca */ /* 0x000ff600000e0000 */
[----:B------:R-:W-:Y:S02]  /*96c0*/  @!UPT UIADD3 URZ, UPT, UPT, URZ, URZ, URZ ;  /* 0x000000fffffff290 */ /* 0x000fe4000fffe0ff */
[----:B------:R1:W-:Y:S01]  /*96d0*/  @!UP0 UTMALDG.4D.IM2COL [UR8], [UR4], UR6 ;  /* 0x00000008040083b4 */ /* 0x0003e20008058006 */
[----:B------:R1:W-:Y:S01]  /*96e0*/  @!P2 SYNCS.ARRIVE.TRANS64.RED.A0TR RZ, [UR31+0x58], R0 ;  /* 0x00005800ffffa9a7 */ /* 0x0003e2000830041f */
[----:B------:R-:W-:Y:S01]  /*96f0*/  SYNCS.ARRIVE.TRANS64.RED.A1T0 RZ, [UR56], RZ ;  /* 0x000000ffffff79a7 */ /* 0x000fe20008100438 */
[----:B------:R-:W-:Y:S05]  /*9700*/  BRA.U UP2, `(.L_x_89) ;  /* 0xfffffff102407547 */ /* 0x000fea000b83ffff */
[----:B------:R-:W-:-:S04]  /*9710*/  SHF.L.U32 R3, R10, 0x1f, RZ ;  /* 0x0000001f0a037819 */ /* 0x000fc800000006ff */
[----:B------:R-:W2:Y:S02]  /*9720*/  SYNCS.PHASECHK.TRANS64.TRYWAIT P0, [UR31+0x60], R3 ;  /* 0x00006003ff0075a7 */ /* 0x000ea4000800111f */
[----:B--2---:R-:W-:Y:S05]  /*9730*/  @!P0 BRA `(.L_x_90) ;  /* 0x0000004000dc8947 */ /* 0x004fea0003800000 */
.L_x_173:
[----:B------:R-:W2:Y:S02]  /*9740*/  SYNCS.PHASECHK.TRANS64.TRYWAIT P0, [UR31+0x68], R3 ;  /* 0x00006803ff0075a7 */ /* 0x000ea4000800111f */
[----:B--2---:R-:W-:Y:S05]  /*9750*/  @!P0 BRA `(.L_x_91) ;  /* 0x0000004000ec8947 */ /* 0x004fea0003800000 */
.L_x_175:
[----:B------:R-:W2:Y:S02]  /*9760*/  SYNCS.PHASECHK.TRANS64.TRYWAIT P0, [UR31+0x70], R3 ;  /* 0x00007003ff0075a7 */ /* 0x000ea4000800111f */
[----:B--2---:R-:W-:Y:S05]  /*9770*/  @!P0 BRA `(.L_x_92) ;  /* 0x0000004000fc8947 */ /* 0x004fea0003800000 */
.L_x_177:
[----:B-1----:R-:W-:-:S07]  /*9780*/  MOV R0, UR31 ;  /* 0x0000001f00007c02 */ /* 0x002fce0008000f00 */
.L_x_93:
[----:B-1----:R-:W-:-:S04]  /*9790*/  SHF.L.U32 R3, R10, 0x1f, RZ ;  /* 0x0000001f0a037819 */ /* 0x002fc800000006ff */
[----:B------:R1:W2:Y:S03]  /*97a0*/  SYNCS.PHASECHK.TRANS64.TRYWAIT P0, [R0+URZ+0x78], R3 ;  /* 0x00007803000075a7 */ /* 0x0002a600080011ff */
[----:B--2---:R-:W-:Y:S05]  /*97b0*/  @!P0 NANOSLEEP.SYNCS 0x989680 ;  /* 0x009896800000895d */ /* 0x004fea0003900000 */
[----:B------:R-:W2:Y:S02]  /*97c0*/  @!P0 SYNCS.PHASECHK.TRANS64 P0, [R0+URZ+0x78], R3 ;  /* 0x00007803000085a7 */ /* 0x000ea400080010ff */
[----:B--2---:R-:W-:Y:S05]  /*97d0*/  @P0 EXIT ;  /* 0x000000000000094d */ /* 0x004fea0003800000 */
[----:B------:R-:W-:Y:S05]  /*97e0*/  BRA `(.L_x_93) ;  /* 0xfffffffc00e87947 */ /* 0x000fea000383ffff */
.L_x_78:
[----:B------:R-:W-:-:S06]  /*97f0*/  UISETP.GE.AND UP0, UPT, UR18, 0x4, UPT ;  /* 0x000000041200788c */ /* 0x000fcc000bf06270 */
[----:B------:R-:W-:-:S13]  /*9800*/  PLOP3.LUT P0, PT, PT, PT, UP0, 0x80, 0x8 ;  /* 0x000000000008781c */ /* 0x000fda0003f0f008 */
[----:B-1----:R-:W-:Y:S05]  /*9810*/  @!P0 EXIT ;  /* 0x000000000000894d */ /* 0x002fea0003800000 */
[----:B------:R-:W1:Y:S08]  /*9820*/  S2UR UR4, SR_CgaCtaId ;  /* 0x00000000000479c3 */ /* 0x000e700000008800 */
[----:B------:R-:W-:Y:S01]  /*9830*/  BAR.SYNC.DEFER_BLOCKING 0x6, 0xa0 ;  /* 0x0182800000007b1d */ /* 0x000fe20000010000 */
[C---:B------:R-:W-:Y:S01]  /*9840*/  IMAD.SHL.U32 R0, R67.reuse, 0x10, RZ ;  /* 0x0000001043007824 */ /* 0x040fe200078e00ff */
[C---:B------:R-:W-:Y:S01]  /*9850*/  SHF.L.U32 R23, R67.reuse, 0x10, RZ ;  /* 0x0000001043177819 */ /* 0x040fe200000006ff */
[C---:B------:R-:W-:Y:S01]  /*9860*/  IMAD.SHL.U32 R5, R67.reuse, 0x2, RZ ;  /* 0x0000000243057824 */ /* 0x040fe200078e00ff */
[----:B------:R-:W-:Y:S01]  /*9870*/  LOP3.LUT R68, R67, 0x60, RZ, 0xc0, !PT ;  /* 0x0000006043447812 */ /* 0x000fe200078ec0ff */
[----:B------:R-:W-:Y:S01]  /*9880*/  HFMA2 R65, -RZ, RZ, 0, 5.9604644775390625e-08 ;  /* 0x00000001ff417431 */ /* 0x000fe200000001ff */
[----:B------:R-:W-:-:S02]  /*9890*/  UMOV UR48, 0x400 ;  /* 0x0000040000307882 */ /* 0x000fc40000000000 */
[----:B------:R-:W2:Y:S01]  /*98a0*/  LDC.64 R60, c[0x0][0x8b0] ;  /* 0x00022c00ff3c7b82 */ /* 0x000ea20000000a00 */
[----:B------:R-:W3:Y:S01]  /*98b0*/  LDCU.128 UR8, c[0x0][0xa80] ;  /* 0x00015000ff0877ac */ /* 0x000ee20008000c00 */
[----:B------:R-:W-:Y:S01]  /*98c0*/  LOP3.LUT R4, R0, 0x60, RZ, 0xc0, !PT ;  /* 0x0000006000047812 */ /* 0x000fe200078ec0ff */
[----:B------:R-:W-:Y:S01]  /*98d0*/  HFMA2 R63, -RZ, RZ, 0, 0 ;  /* 0x00000000ff3f7431 */ /* 0x000fe200000001ff */
[----:B------:R-:W-:Y:S01]  /*98e0*/  MOV R22, RZ ;  /* 0x000000ff00167202 */ /* 0x000fe20000000f00 */
[----:B------:R-:W-:Y:S01]  /*98f0*/  IMAD.MOV.U32 R64, RZ, RZ, RZ ;  /* 0x000000ffff407224 */ /* 0x000fe200078e00ff */
[----:B------:R-:W-:Y:S01]  /*9900*/  LOP3.LUT R5, R4, 0xc, R5, 0xf8, !PT ;  /* 0x0000000c04057812 */ /* 0x000fe200078ef805 */
[----:B------:R-:W4:Y:S01]  /*9910*/  LDCU UR55, c[0x0][0x370] ;  /* 0x00006e00ff3777ac */ /* 0x000f220008000800 */
[----:B------:R-:W2:Y:S01]  /*9920*/  LDC.64 R42, c[0x0][0x8a8] ;  /* 0x00022a00ff2a7b82 */ /* 0x000ea20000000a00 */
[----:B------:R-:W-:Y:S02]  /*9930*/  LOP3.LUT R23, R23, 0x600000, RZ, 0xc0, !PT ;  /* 0x0060000017177812 */ /* 0x000fe400078ec0ff */
[----:B------:R-:W-:Y:S01]  /*9940*/  LOP3.LUT R5, R5, 0x790, R0, 0xf8, !PT ;  /* 0x0000079005057812 */ /* 0x000fe200078ef800 */
[----:B------:R-:W2:Y:S01]  /*9950*/  LDCU UR39, c[0x0][0xb0c] ;  /* 0x00016180ff2777ac */ /* 0x000ea20008000800 */
[----:B-1----:R-:W-:Y:S01]  /*9960*/  ULEA UR48, UR4, UR48, 0x18 ;  /* 0x0000003004307291 */ /* 0x002fe2000f8ec0ff */
[----:B------:R-:W1:Y:S01]  /*9970*/  LDCU.64 UR4, c[0x0][0x890] ;  /* 0x00011200ff0477ac */ /* 0x000e620008000a00 */
[----:B---3--:R-:W-:Y:S01]  /*9980*/  IMAD.U32 R76, RZ, RZ, UR8 ;  /* 0x00000008ff4c7e24 */ /* 0x008fe2000f8e00ff */
[----:B------:R-:W-:Y:S01]  /*9990*/  MOV R74, UR10 ;  /* 0x0000000a004a7c02 */ /* 0x000fe20008000f00 */
[----:B------:R-:W-:Y:S01]  /*99a0*/  IMAD.U32 R75, RZ, RZ, UR9 ;  /* 0x00000009ff4b7e24 */ /* 0x000fe2000f8e00ff */
[----:B------:R-:W3:Y:S01]  /*99b0*/  LDCU UR38, c[0x0][0xb30] ;  /* 0x00016600ff2677ac */ /* 0x000ee20008000800 */
[----:B------:R-:W-:-:S03]  /*99c0*/  IMAD.U32 R73, RZ, RZ, UR11 ;  /* 0x0000000bff497e24 */ /* 0x000fc6000f8e00ff */
[----:B------:R-:W4:Y:S01]  /*99d0*/  LDS R2, [UR48+0xe0] ;  /* 0x0000e030ff027984 */ /* 0x000f220008000800 */
[----:B------:R-:W2:Y:S01]  /*99e0*/  LDCU.64 UR60, c[0x0][0x888] ;  /* 0x00011100ff3c77ac */ /* 0x000ea20008000a00 */
[----:B------:R-:W2:Y:S01]  /*99f0*/  LDCU.64 UR46, c[0x0][0xb28] ;  /* 0x00016500ff2e77ac */ /* 0x000ea20008000a00 */
[----:B------:R-:W2:Y:S01]  /*9a00*/  LDCU.128 UR56, c[0x0][0xb10] ;  /* 0x00016200ff3877ac */ /* 0x000ea20008000c00 */
[----:B-1----:R-:W-:Y:S01]  /*9a10*/  IMAD.U32 R72, RZ, RZ, UR4 ;  /* 0x00000004ff487e24 */ /* 0x002fe2000f8e00ff */
[----:B------:R-:W-:Y:S01]  /*9a20*/  UIADD3 UR4, UPT, UPT, UR48, 0x200, URZ ;  /* 0x0000020030047890 */ /* 0x000fe2000fffe0ff */
[----:B------:R-:W-:Y:S01]  /*9a30*/  IMAD.U32 R71, RZ, RZ, UR5 ;  /* 0x00000005ff477e24 */ /* 0x000fe2000f8e00ff */
[----:B------:R-:W1:Y:S04]  /*9a40*/  LDCU UR53, c[0x0][0x374] ;  /* 0x00006e80ff3577ac */ /* 0x000e680008000800 */
[----:B------:R-:W-:Y:S01]  /*9a50*/  IMAD.U32 R62, RZ, RZ, UR4 ;  /* 0x00000004ff3e7e24 */ /* 0x000fe2000f8e00ff */
[----:B------:R-:W-:Y:S01]  /*9a60*/  UMOV UR52, URZ ;  /* 0x000000ff00347c82 */ /* 0x000fe20008000000 */
[----:B------:R-:W-:-:S02]  /*9a70*/  UMOV UR49, URZ ;  /* 0x000000ff00317c82 */ /* 0x000fc40008000000 */
[----:B------:R-:W-:Y:S01]  /*9a80*/  IMAD R66, R5, 0x4, R62 ;  /* 0x0000000405427824 */ /* 0x000fe200078e023e */
[C---:B----4-:R-:W-:Y:S02]  /*9a90*/  IADD3 R3, PT, PT, R2.reuse, 0x40, RZ ;  /* 0x0000004002037810 */ /* 0x050fe40007ffe0ff */
[----:B------:R-:W-:Y:S02]  /*9aa0*/  LOP3.LUT R2, R2, 0xffff, RZ, 0xc0, !PT ;  /* 0x0000ffff02027812 */ /* 0x000fe400078ec0ff */
[----:B------:R-:W-:-:S05]  /*9ab0*/  LOP3.LUT R3, R3, 0xffff, RZ, 0xc0, !PT ;  /* 0x0000ffff03037812 */ /* 0x000fca00078ec0ff */
[----:B------:R4:W-:Y:S02]  /*9ac0*/  STL.64 [R1], R2 ;  /* 0x0000000201007387 */ /* 0x0009e40000100a00 */
[C---:B----4-:R-:W-:Y:S02]  /*9ad0*/  LOP3.LUT R3, R67.reuse, 0x2, RZ, 0xc0, !PT ;  /* 0x0000000243037812 */ /* 0x050fe400078ec0ff */
[----:B------:R-:W-:-:S03]  /*9ae0*/  LOP3.LUT R67, R67, 0x4, RZ, 0xc0, !PT ;  /* 0x0000000443437812 */ /* 0x000fc600078ec0ff */
[--C-:B------:R-:W-:Y:S02]  /*9af0*/  IMAD R82, R3, -0x10, R66.reuse ;  /* 0xfffffff003527824 */ /* 0x100fe400078e0242 */
[----:B-123--:R-:W-:-:S07]  /*9b00*/  IMAD R80, R67, -0x10, R66 ;  /* 0xfffffff043507824 */ /* 0x00efce00078e0242 */
.L_x_137:
[----:B------:R-:W-:Y:S04]  /*9b10*/  SHF.L.U32 R3, R63, 0x1f, RZ ;  /* 0x0000001f3f037819 */ /* 0x000fe800000006ff */
[----:B-1----:R-:W1:Y:S02]  /*9b20*/  SYNCS.PHASECHK.TRANS64.TRYWAIT P0, [UR48+0x90], R3 ;  /* 0x00009003ff0075a7 */ /* 0x002e640008001130 */
[----:B-12---:R-:W-:Y:S05]  /*9b30*/  @!P0 BRA `(.L_x_94) ;  /* 0x0000004000248947 */ /* 0x006fea0003800000 */
.L_x_179:
[----:B------:R-:W-:Y:S01]  /*9b40*/  LEA R2, R22, UR45, 0x2 ;  /* 0x0000002d16027c11 */ /* 0x000fe2000f8e10ff */
[----:B------:R-:W2:Y:S01]  /*9b50*/  LDS.128 R4, [UR48+0xd0] ;  /* 0x0000d030ff047984 */ /* 0x000ea20008000c00 */
[----:B------:R-:W-:Y:S02]  /*9b60*/  UIADD3 UR4, UPT, UPT, UR48, 0x98, URZ ;  /* 0x0000009830047890 */ /* 0x000fe4000fffe0ff */
[----:B------:R-:W-:Y:S01]  /*9b70*/  UISETP.GE.AND UP0, UPT, UR54, 0x1, UPT ;  /* 0x000000013600788c */ /* 0x000fe2000bf06270 */
[----:B------:R-:W-:Y:S01]  /*9b80*/  @!PT LDS RZ, [RZ] ;  /* 0x00000000fffff984 */ /* 0x000fe20000000800 */
[----:B------:R-:W-:Y:S01]  /*9b90*/  @!PT LDS RZ, [RZ] ;  /* 0x00000000fffff984 */ /* 0x000fe20000000800 */
[----:B------:R-:W-:Y:S01]  /*9ba0*/  @!PT LDS RZ, [RZ] ;  /* 0x00000000fffff984 */ /* 0x000fe20000000800 */
[----:B------:R-:W-:Y:S01]  /*9bb0*/  @!PT LDS RZ, [RZ] ;  /* 0x00000000fffff984 */ /* 0x000fe20000000800 */
[----:B------:R3:W-:Y:S06]  /*9bc0*/  MEMBAR.ALL.CTA ;  /* 0x0000000000007992 */ /* 0x0007ec0000008000 */
[----:B---3--:R-:W3:Y:S01]  /*9bd0*/  FENCE.VIEW.ASYNC.S ;  /* 0x00000000000073c6 */ /* 0x008ee20000000000 */
[----:B------:R-:W-:Y:S09]  /*9be0*/  UPRMT UR4, URZ, 0x654, UR4 ;  /* 0x00000654ff047896 */ /* 0x000ff20008000004 */
[----:B---3--:R-:W-:Y:S01]  /*9bf0*/  SYNCS.ARRIVE.TRANS64.RED.A1T0 RZ, [UR4], RZ ;  /* 0x000000ffffff79a7 */ /* 0x008fe20008100404 */
[----:B------:R-:W5:Y:S01]  /*9c00*/  LDL R2, [R2] ;  /* 0x0000000002027983 */ /* 0x000f620000100800 */
[----:B--2---:R-:W-:Y:S11]  /*9c10*/  LOP3.LUT P0, RZ, R6, 0x1, RZ, 0xc0, !PT ;  /* 0x0000000106ff7812 */ /* 0x004ff6000780c0ff */
[----:B------:R-:W-:Y:S02]  /*9c20*/  @!UPT UIADD3 URZ, UPT, UPT, URZ, URZ, URZ ;  /* 0x000000fffffff290 */ /* 0x000fe4000fffe0ff */
[----:B------:R-:W-:Y:S01]  /*9c30*/  VOTEU.ANY UP1, P0 ;  /* 0x0000000000ff7886 */ /* 0x000fe20000020100 */
[----:B------:R-:W-:Y:S01]  /*9c40*/  PLOP3.LUT P0, PT, PT, PT, UP1, 0x80, 0x8 ;  /* 0x000000000008781c */ /* 0x000fe20003f0f018 */
[----:B------:R-:W-:Y:S11]  /*9c50*/  UP2UR UR62, UPR, URZ, 0x2 ;  /* 0x00000002ff3e7883 */ /* 0x000ff60008000000 */
[----:B------:R-:W-:Y:S01]  /*9c60*/  @!UPT UIADD3 URZ, UPT, UPT, URZ, URZ, URZ ;  /* 0x000000fffffff290 */ /* 0x000fe2000fffe0ff */
[----:B-1----:R-:W-:Y:S02]  /*9c70*/  @P0 MOV R3, R4 ;  /* 0x0000000400030202 */ /* 0x002fe40000000f00 */
[----:B------:R-:W-:Y:S02]  /*9c80*/  @P0 LOP3.LUT R0, R5, 0xffff, RZ, 0xc0, !PT ;  /* 0x0000ffff05000812 */ /* 0x000fe400078ec0ff */
[----:B------:R-:W-:Y:S02]  /*9c90*/  @P0 R2UR UR5, R3 ;  /* 0x00000000030502ca */ /* 0x000fe400000e0000 */
[----:B------:R-:W-:Y:S11]  /*9ca0*/  @P0 R2UR UR4, R0 ;  /* 0x00000000000402ca */ /* 0x000ff600000e0000 */
[----:B------:R-:W-:Y:S02]  /*9cb0*/  @UP1 UMOV UR37, UR5 ;  /* 0x0000000500251c82 */ /* 0x000fe40008000000 */
[----:B------:R-:W-:Y:S01]  /*9cc0*/  @UP1 UMOV UR36, UR4 ;  /* 0x0000000400241c82 */ /* 0x000fe20008000000 */
[----:B------:R-:W-:Y:S05]  /*9cd0*/  BRA.U !UP0, `(.L_x_95) ;  /* 0x0000000108cc7547 */ /* 0x000fea000b800000 */
[----:B------:R-:W1:Y:S01]  /*9ce0*/  LDCU UR9, c[0x0][0xb20] ;  /* 0x00016400ff0977ac */ /* 0x000e620008000800 */
[----:B------:R-:W-:Y:S02]  /*9cf0*/  UIMAD.WIDE.U32 UR4, UR53, UR59, URZ ;  /* 0x0000003b350472a5 */ /* 0x000fe4000f8e00ff */
[----:B------:R-:W-:Y:S02]  /*9d00*/  UIMAD.WIDE.U32 UR6, UR55, UR56, URZ ;  /* 0x00000038370672a5 */ /* 0x000fe4000f8e00ff */
[----:B------:R-:W-:Y:S02]  /*9d10*/  UIMAD.WIDE.U32 UR10, UR36, UR59, URZ ;  /* 0x0000003b240a72a5 */ /* 0x000fe4000f8e00ff */
[----:B------:R-:W-:Y:S02]  /*9d20*/  UISETP.NE.AND UP0, UPT, UR58, 0x1, UPT ;  /* 0x000000013a00788c */ /* 0x000fe4000bf05270 */
[----:B------:R-:W-:Y:S02]  /*9d30*/  UISETP.NE.AND UP1, UPT, UR39, 0x1, UPT ;  /* 0x000000012700788c */ /* 0x000fe4000bf25270 */
[----:B------:R-:W-:Y:S02]  /*9d40*/  UISETP.NE.AND UP2, UPT, UR54, 0x1, UPT ;  /* 0x000000013600788c */ /* 0x000fe4000bf45270 */
[----:B------:R-:W-:Y:S01]  /*9d50*/  UIMAD.WIDE.U32 UR12, UR37, UR56, URZ ;  /* 0x00000038250c72a5 */ /* 0x000fe2000f8e00ff */
[----:B------:R-:W-:Y:S01]  /*9d60*/  UMOV UR4, UR5 ;  /* 0x0000000500047c82 */ /* 0x000fe20008000000 */
[----:B------:R-:W-:Y:S01]  /*9d70*/  UMOV UR6, UR11 ;  /* 0x0000000b00067c82 */ /* 0x000fe20008000000 */
[----:B-1----:R-:W-:Y:S03]  /*9d80*/  USHF.R.U32.HI UR8, URZ, UR9, UR4 ;  /* 0x00000009ff087299 */ /* 0x002fe60008011604 */
[----:B------:R-:W-:Y:S02]  /*9d90*/  UMOV UR4, UR7 ;  /* 0x0000000700047c82 */ /* 0x000fe40008000000 */
[----:B------:R-:W-:Y:S02]  /*9da0*/  USHF.R.U32.HI UR5, URZ, UR57, UR4 ;  /* 0x00000039ff057299 */ /* 0x000fe40008011604 */
[----:B------:R-:W-:Y:S02]  /*9db0*/  USEL UR4, UR53, UR8, !UP0 ;  /* 0x0000000835047287 */ /* 0x000fe4000c000000 */
[----:B------:R-:W-:Y:S02]  /*9dc0*/  USHF.R.U32.HI UR8, URZ, UR9, UR6 ;  /* 0x00000009ff087299 */ /* 0x000fe40008011606 */
[----:B------:R-:W-:Y:S02]  /*9dd0*/  UIMAD.WIDE.U32 UR6, UR4, UR46, URZ ;  /* 0x0000002e040672a5 */ /* 0x000fe4000f8e00ff */
[----:B------:R-:W-:Y:S02]  /*9de0*/  USEL UR9, UR55, UR5, !UP1 ;  /* 0x0000000537097287 */ /* 0x000fe4000c800000 */
[----:B------:R-:W-:Y:S02]  /*9df0*/  USEL UR8, UR36, UR8, !UP0 ;  /* 0x0000000824087287 */ /* 0x000fe4000c000000 */
[----:B------:R-:W-:Y:S01]  /*9e00*/  UIMAD.WIDE.U32 UR10, UR9, UR46, URZ ;  /* 0x0000002e090a72a5 */ /* 0x000fe2000f8e00ff */
[----:B------:R-:W-:Y:S01]  /*9e10*/  UMOV UR6, UR7 ;  /* 0x0000000700067c82 */ /* 0x000fe20008000000 */
[----:B------:R-:W-:Y:S01]  /*9e20*/  UMOV UR5, UR13 ;  /* 0x0000000d00057c82 */ /* 0x000fe20008000000 */
[----:B------:R-:W-:Y:S02]  /*9e30*/  @UP2 USHF.R.U32.HI UR4, URZ, UR47, UR6 ;  /* 0x0000002fff042299 */ /* 0x000fe40008011606 */
[----:B------:R-:W-:Y:S02]  /*9e40*/  USHF.R.U32.HI UR5, URZ, UR57, UR5 ;  /* 0x00000039ff057299 */ /* 0x000fe40008011605 */
[----:B------:R-:W-:Y:S02]  /*9e50*/  UIMAD UR4, UR54, UR4, URZ ;  /* 0x00000004360472a4 */ /* 0x000fe4000f8e02ff */
[----:B------:R-:W-:Y:S02]  /*9e60*/  USEL UR5, UR37, UR5, !UP1 ;  /* 0x0000000525057287 */ /* 0x000fe4000c800000 */
[----:B------:R-:W-:Y:S01]  /*9e70*/  UISETP.GE.AND UP0, UPT, UR8, UR4, UPT ;  /* 0x000000040800728c */ /* 0x000fe2000bf06270 */
[----:B------:R-:W-:Y:S01]  /*9e80*/  UMOV UR6, UR11 ;  /* 0x0000000b00067c82 */ /* 0x000fe20008000000 */
[----:B------:R-:W-:Y:S02]  /*9e90*/  UIMAD.WIDE.U32 UR10, UR8, UR46, URZ ;  /* 0x0000002e080a72a5 */ /* 0x000fe4000f8e00ff */
[----:B------:R-:W-:Y:S04]  /*9ea0*/  @UP2 USHF.R.U32.HI UR9, URZ, UR47, UR6 ;  /* 0x0000002fff092299 */ /* 0x000fe80008011606 */
[----:B------:R-:W-:Y:S01]  /*9eb0*/  UIMAD UR6, UR54, UR9, URZ ;  /* 0x00000009360672a4 */ /* 0x000fe2000f8e02ff */
[----:B------:R-:W-:Y:S03]  /*9ec0*/  UMOV UR4, UR11 ;  /* 0x0000000b00047c82 */ /* 0x000fe60008000000 */
[----:B------:R-:W-:Y:S02]  /*9ed0*/  UISETP.GE.OR UP0, UPT, UR5, UR6, UP0 ;  /* 0x000000060500728c */ /* 0x000fe40008706670 */
[----:B------:R-:W-:Y:S02]  /*9ee0*/  USHF.R.U32.HI UR4, URZ, UR47, UR4 ;  /* 0x0000002fff047299 */ /* 0x000fe40008011604 */
[----:B------:R-:W-:Y:S02]  /*9ef0*/  UIMAD.WIDE.U32 UR6, UR5, UR46, URZ ;  /* 0x0000002e050672a5 */ /* 0x000fe4000f8e00ff */
[----:B------:R-:W-:Y:S02]  /*9f00*/  USEL UR11, UR8, UR4, !UP2 ;  /* 0x00000004080b7287 */ /* 0x000fe4000d000000 */
[----:B------:R-:W-:Y:S02]  /*9f10*/  UIADD3 UR6, UPT, UPT, -UR5, URZ, URZ ;  /* 0x000000ff05067290 */ /* 0x000fe4000fffe1ff */
[----:B------:R-:W-:Y:S02]  /*9f20*/  UIADD3 UR10, UPT, UPT, -UR11, URZ, URZ ;  /* 0x000000ff0b0a7290 */ /* 0x000fe4000fffe1ff */
[----:B------:R-:W-:Y:S02]  /*9f30*/  UIMAD UR6, UR39, UR6, UR37 ;  /* 0x00000006270672a4 */ /* 0x000fe4000f8e0225 */
[----:B------:R-:W-:Y:S01]  /*9f40*/  UIMAD UR10, UR54, UR10, UR8 ;  /* 0x0000000a360a72a4 */ /* 0x000fe2000f8e0208 */
[----:B------:R-:W-:Y:S01]  /*9f50*/  @!UP0 UMOV UR4, UR7 ;  /* 0x0000000700048c82 */ /* 0x000fe20008000000 */
[----:B------:R-:W-:Y:S02]  /*9f60*/  UIADD3 UR7, UPT, UPT, -UR8, URZ, URZ ;  /* 0x000000ff08077290 */ /* 0x000fe4000fffe1ff */
[----:B------:R-:W-:Y:S04]  /*9f70*/  @!UP0 USHF.R.U32.HI UR4, URZ, UR47, UR4 ;  /* 0x0000002fff048299 */ /* 0x000fe80008011604 */
[----:B------:R-:W-:Y:S04]  /*9f80*/  @!UP0 USEL UR4, UR5, UR4, !UP2 ;  /* 0x0000000405048287 */ /* 0x000fe8000d000000 */
[----:B------:R-:W-:Y:S02]  /*9f90*/  @!UP0 UIMAD UR9, UR9, UR10, UR4 ;  /* 0x0000000a090982a4 */ /* 0x000fe4000f8e0204 */
[----:B------:R-:W-:Y:S02]  /*9fa0*/  @!UP0 UIADD3 UR10, UPT, UPT, UR11, -UR4, URZ ;  /* 0x800000040b0a8290 */ /* 0x000fe4000fffe0ff */
[----:B------:R-:W-:Y:S02]  /*9fb0*/  UIMAD UR4, UR58, UR7, UR36 ;  /* 0x000000073a0472a4 */ /* 0x000fe4000f8e0224 */
[----:B------:R-:W-:Y:S03]  /*9fc0*/  @!UP0 UIMAD UR8, UR10, UR54, UR5 ;  /* 0x000000360a0882a4 */ /* 0x000fe6000f8e0205 */
[----:B------:R-:W-:Y:S02]  /*9fd0*/  @!UP0 UMOV UR5, UR9 ;  /* 0x0000000900058c82 */ /* 0x000fe40008000000 */
[----:B------:R-:W-:Y:S02]  /*9fe0*/  UIMAD UR37, UR5, UR39, UR6 ;  /* 0x00000027052572a4 */ /* 0x000fe4000f8e0206 */
[----:B------:R-:W-:Y:S11]  /*9ff0*/  UIMAD UR36, UR8, UR58, UR4 ;  /* 0x0000003a082472a4 */ /* 0x000ff6000f8e0204 */
[----:B------:R-:W-:Y:S01]  /*a000*/  @!UPT UIADD3 URZ, UPT, UPT, URZ, URZ, URZ ;  /* 0x000000fffffff290 */ /* 0x000fe2000fffe0ff */
.L_x_95:
[----:B------:R-:W-:Y:S01]  /*a010*/  UISETP.NE.AND UP0, UPT, UR38, 0x1, UPT ;  /* 0x000000012600788c */ /* 0x000fe2000bf05270 */
[----:B------:R-:W-:Y:S01]  /*a020*/  @P0 SHF.R.U32.HI R4, RZ, 0x10, R5 ;  /* 0x00000010ff040819 */ /* 0x000fe20000011605 */
[----:B------:R-:W-:Y:S01]  /*a030*/  USHF.L.U32 UR41, UR21, 0x6, URZ ;  /* 0x0000000615297899 */ /* 0x000fe200080006ff */
[----:B------:R-:W-:Y:S02]  /*a040*/  BSSY.RECONVERGENT B6, `(.L_x_96) ;  /* 0x0000034000067945 */ /* 0x000fe40003800200 */
[----:B------:R-:W-:Y:S02]  /*a050*/  @P0 R2UR UR63, R4 ;  /* 0x00000000043f02ca */ /* 0x000fe400000e0000 */
[----:B------:R-:W-:Y:S04]  /*a060*/  LOP3.LUT P0, RZ, R62, 0x1b0, RZ, 0xc0, !PT ;  /* 0x000001b03eff7812 */ /* 0x000fe8000780c0ff */
[----:B------:R-:W1:Y:S01]  /*a070*/  @!UP0 LDCU.128 UR12, c[0x0][0xb10] ;  /* 0x00016200ff0c87ac */ /* 0x000e620008000c00 */
[----:B------:R-:W2:Y:S01]  /*a080*/  @!UP0 LDCU UR5, c[0x0][0xb0c] ;  /* 0x00016180ff0587ac */ /* 0x000ea20008000800 */
[----:B------:R-:W3:Y:S01]  /*a090*/  @!UP0 LDCU UR10, c[0x0][0xb20] ;  /* 0x00016400ff0a87ac */ /* 0x000ee20008000800 */
[----:B-1----:R-:W-:Y:S02]  /*a0a0*/  UIMAD.WIDE.U32 UR8, UR37, UR12, URZ ;  /* 0x0000000c250872a5 */ /* 0x002fe4000f8e00ff */
[----:B------:R-:W-:Y:S02]  /*a0b0*/  UIMAD.WIDE.U32 UR6, UR36, UR15, URZ ;  /* 0x0000000f240672a5 */ /* 0x000fe4000f8e00ff */
[----:B------:R-:W-:Y:S03]  /*a0c0*/  @!UP0 UISETP.NE.AND UP1, UPT, UR14, 0x1, UPT ;  /* 0x000000010e00888c */ /* 0x000fe6000bf25270 */
[----:B------:R-:W-:Y:S01]  /*a0d0*/  @!UP0 UMOV UR4, UR9 ;  /* 0x0000000900048c82 */ /* 0x000fe20008000000 */
[----:B--2---:R-:W-:Y:S02]  /*a0e0*/  @!UP0 UISETP.NE.AND UP2, UPT, UR5, 0x1, UPT ;  /* 0x000000010500888c */ /* 0x004fe4000bf45270 */
[----:B------:R-:W-:Y:S01]  /*a0f0*/  @!UP0 USHF.R.U32.HI UR4, URZ, UR13, UR4 ;  /* 0x0000000dff048299 */ /* 0x000fe20008011604 */
[----:B------:R-:W-:Y:S02]  /*a100*/  @!UP0 UMOV UR6, UR7 ;  /* 0x0000000700068c82 */ /* 0x000fe40008000000 */
[----:B---3--:R-:W-:Y:S02]  /*a110*/  @!UP0 USHF.R.U32.HI UR6, URZ, UR10, UR6 ;  /* 0x0000000aff068299 */ /* 0x008fe40008011606 */
[----:B------:R-:W-:Y:S02]  /*a120*/  @!UP0 USEL UR7, UR37, UR4, !UP2 ;  /* 0x0000000425078287 */ /* 0x000fe4000d000000 */
[----:B------:R-:W-:Y:S04]  /*a130*/  @!UP0 USEL UR6, UR36, UR6, !UP1 ;  /* 0x0000000624068287 */ /* 0x000fe8000c800000 */
[----:B------:R-:W-:Y:S02]  /*a140*/  @!UP0 UIADD3 UR4, UPT, UPT, -UR7, UR6, URZ ;  /* 0x0000000607048290 */ /* 0x000fe4000fffe1ff */
[----:B------:R-:W-:Y:S02]  /*a150*/  @!UP0 UIADD3 UR6, UPT, UPT, UR7, -UR6, URZ ;  /* 0x8000000607068290 */ /* 0x000fe4000fffe0ff */
[----:B------:R-:W-:Y:S02]  /*a160*/  @!UP0 UIMAD UR37, UR4, UR5, UR37 ;  /* 0x00000005042582a4 */ /* 0x000fe4000f8e0225 */
[----:B------:R-:W-:Y:S01]  /*a170*/  @!UP0 UIMAD UR36, UR6, UR14, UR36 ;  /* 0x0000000e062482a4 */ /* 0x000fe2000f8e0224 */
[----:B------:R-:W-:Y:S11]  /*a180*/  @!P0 BRA `(.L_x_97) ;  /* 0x00000000007c8947 */ /* 0x000ff60003800000 */
[----:B------:R-:W1:Y:S01]  /*a190*/  LDCU.64 UR8, c[0x4][0x80] ;  /* 0x01001000ff0877ac */ /* 0x000e620008000a00 */
[----:B------:R-:W-:Y:S01]  /*a1a0*/  MOV R16, 0x0 ;  /* 0x0000000000107802 */ /* 0x000fe20000000f00 */
[----:B------:R-:W-:Y:S02]  /*a1b0*/  HFMA2 R12, -RZ, RZ, 0, 5.9604644775390625e-08 ;  /* 0x00000001ff0c7431 */ /* 0x000fe400000001ff */
[----:B------:R-:W-:Y:S01]  /*a1c0*/  IMAD.MOV.U32 R8, RZ, RZ, 0x70 ;  /* 0x00000070ff087424 */ /* 0x000fe200078e00ff */
[----:B------:R2:W3:Y:S01]  /*a1d0*/  LDC.64 R14, c[0x4][R16] ;  /* 0x01000000100e7b82 */ /* 0x0004e20000000a00 */
[----:B------:R-:W4:Y:S01]  /*a1e0*/  LDCU.64 UR6, c[0x4][0x88] ;  /* 0x01001100ff0677ac */ /* 0x000f220008000a00 */
[----:B------:R-:W-:Y:S01]  /*a1f0*/  IMAD.MOV.U32 R13, RZ, RZ, RZ ;  /* 0x000000ffff0d7224 */ /* 0x000fe200078e00ff */
[----:B------:R-:W2:Y:S01]  /*a200*/  LDCU.64 UR4, c[0x4][0x8] ;  /* 0x01000100ff0477ac */ /* 0x000ea20008000a00 */
[----:B-1----:R-:W-:Y:S01]  /*a210*/  MOV R5, UR9 ;  /* 0x0000000900057c02 */ /* 0x002fe20008000f00 */
[----:B------:R-:W-:Y:S01]  /*a220*/  IMAD.U32 R4, RZ, RZ, UR8 ;  /* 0x00000008ff047e24 */ /* 0x000fe2000f8e00ff */
[----:B----4-:R-:W-:Y:S01]  /*a230*/  MOV R7, UR7 ;  /* 0x0000000700077c02 */ /* 0x010fe20008000f00 */
[----:B------:R-:W-:Y:S01]  /*a240*/  IMAD.U32 R6, RZ, RZ, UR6 ;  /* 0x00000006ff067e24 */ /* 0x000fe2000f8e00ff */
[----:B--2---:R-:W-:Y:S01]  /*a250*/  MOV R11, UR5 ;  /* 0x00000005000b7c02 */ /* 0x004fe20008000f00 */
[----:B------:R-:W-:Y:S02]  /*a260*/  IMAD.U32 R10, RZ, RZ, UR4 ;  /* 0x00000004ff0a7e24 */ /* 0x000fe4000f8e00ff */
[----:B------:R-:W-:Y:S07]  /*a270*/  LEPC R20, `(.L_x_98) ;  /* 0x000000001014794e */ /* 0x000fee0000000000 */
[----:B---3-5:R-:W-:Y:S05]  /*a280*/  CALL.ABS.NOINC R14 ;  /* 0x000000000e007343 */ /* 0x028fea0003c00000 */
.L_x_98:
[----:B------:R-:W1:Y:S01]  /*a290*/  LDCU.64 UR8, c[0x4][0x80] ;  /* 0x01001000ff0877ac */ /* 0x000e620008000a00 */
[----:B------:R-:W2:Y:S01]  /*a2a0*/  LDC.64 R16, c[0x4][R16] ;  /* 0x0100000010107b82 */ /* 0x000ea20000000a00 */
[----:B------:R-:W-:Y:S02]  /*a2b0*/  HFMA2 R12, -RZ, RZ, 0, 5.9604644775390625e-08 ;  /* 0x00000001ff0c7431 */ /* 0x000fe400000001ff */
[----:B------:R-:W-:Y:S02]  /*a2c0*/  IMAD.MOV.U32 R8, RZ, RZ, 0x70 ;  /* 0x00000070ff087424 */ /* 0x000fe400078e00ff */
[----:B------:R-:W-:Y:S01]  /*a2d0*/  IMAD.MOV.U32 R13, RZ, RZ, RZ ;  /* 0x000000ffff0d7224 */ /* 0x000fe200078e00ff */
[----:B------:R-:W3:Y:S01]  /*a2e0*/  LDCU.64 UR6, c[0x4][0x88] ;  /* 0x01001100ff0677ac */ /* 0x000ee20008000a00 */
[----:B------:R-:W4:Y:S01]  /*a2f0*/  LDCU.64 UR4, c[0x4][0x8] ;  /* 0x01000100ff0477ac */ /* 0x000f220008000a00 */
[----:B-1----:R-:W-:Y:S02]  /*a300*/  MOV R4, UR8 ;  /* 0x0000000800047c02 */ /* 0x002fe40008000f00 */
[----:B------:R-:W-:Y:S02]  /*a310*/  MOV R5, UR9 ;  /* 0x0000000900057c02 */ /* 0x000fe40008000f00 */
[----:B---3--:R-:W-:Y:S01]  /*a320*/  MOV R7, UR7 ;  /* 0x0000000700077c02 */ /* 0x008fe20008000f00 */
[----:B------:R-:W-:Y:S01]  /*a330*/  IMAD.U32 R6, RZ, RZ, UR6 ;  /* 0x00000006ff067e24 */ /* 0x000fe2000f8e00ff */
[----:B----4-:R-:W-:Y:S01]  /*a340*/  MOV R11, UR5 ;  /* 0x00000005000b7c02 */ /* 0x010fe20008000f00 */
[----:B------:R-:W-:Y:S02]  /*a350*/  IMAD.U32 R10, RZ, RZ, UR4 ;  /* 0x00000004ff0a7e24 */ /* 0x000fe4000f8e00ff */
[----:B------:R-:W-:Y:S07]  /*a360*/  LEPC R20, `(.L_x_97) ;  /* 0x000000001014794e */ /* 0x000fee0000000000 */
[----:B--2---:R-:W-:Y:S05]  /*a370*/  CALL.ABS.NOINC R16 ;  /* 0x0000000010007343 */ /* 0x004fea0003c00000 */
.L_x_97:
[----:B------:R-:W-:Y:S05]  /*a380*/  BSYNC.RECONVERGENT B6 ;  /* 0x0000000000067941 */ /* 0x000fea0003800200 */
.L_x_96:
[----:B------:R-:W-:Y:S02]  /*a390*/  R2UR UR6, R79 ;  /* 0x000000004f0672ca */ /* 0x000fe400000e0000 */
[----:B------:R-:W-:Y:S02]  /*a3a0*/  R2UR UR5, R72 ;  /* 0x00000000480572ca */ /* 0x000fe400000e0000 */
[----:B------:R-:W-:Y:S02]  /*a3b0*/  R2UR UR4, R71 ;  /* 0x00000000470472ca */ /* 0x000fe400000e0000 */
[----:B------:R-:W-:Y:S02]  /*a3c0*/  ISETP.NE.U32.AND P4, PT, R60, RZ, PT ;  /* 0x000000ff3c00720c */ /* 0x000fe40003f85070 */
[----:B------:R-:W-:Y:S02]  /*a3d0*/  ISETP.NE.U32.AND P2, PT, RZ, UR60, PT ;  /* 0x0000003cff007c0c */ /* 0x000fe4000bf45070 */
[----:B------:R-:W-:Y:S02]  /*a3e0*/  ISETP.NE.AND.EX P4, PT, R61, RZ, PT, P4 ;  /* 0x000000ff3d00720c */ /* 0x000fe40003f85340 */
[----:B------:R-:W-:Y:S01]  /*a3f0*/  ISETP.NE.AND.EX P2, PT, RZ, UR61, PT, P2 ;  /* 0x0000003dff007c0c */ /* 0x000fe2000bf45320 */
[----:B------:R-:W-:Y:S02]  /*a400*/  UISETP.NE.AND UP2, UPT, UR6, URZ, UPT ;  /* 0x000000ff0600728c */ /* 0x000fe4000bf45270 */
[----:B------:R-:W-:Y:S04]  /*a410*/  UISETP.NE.U32.AND UP0, UPT, UR5, URZ, UPT ;  /* 0x000000ff0500728c */ /* 0x000fe8000bf05070 */
[----:B------:R-:W-:Y:S01]  /*a420*/  UISETP.NE.AND.EX UP1, UPT, UR4, URZ, UPT, UP0 ;  /* 0x000000ff0400728c */ /* 0x000fe2000bf25300 */
[----:B------:R-:W-:Y:S01]  /*a430*/  PLOP3.LUT P1, PT, PT, PT, UP2, 0x80, 0x8 ;  /* 0x000000000008781c */ /* 0x000fe20003f2f028 */
[----:B------:R-:W-:Y:S03]  /*a440*/  UPLOP3.LUT UP0, UPT, UPT, UPT, UPT, 0x40, 0x4 ;  /* 0x000000000004789c */ /* 0x000fe60003f0e870 */
[----:B------:R-:W-:Y:S06]  /*a450*/  @UP2 UPLOP3.LUT UP0, UPT, UPT, UPT, UP1, 0x80, 0x8 ;  /* 0x000000000008289c */ /* 0x000fec0003f0f010 */
[----:B------:R-:W-:Y:S01]  /*a460*/  PLOP3.LUT P0, PT, PT, PT, UP0, 0x80, 0x8 ;  /* 0x000000000008781c */ /* 0x000fe20003f0f008 */
[----:B------:R-:W-:Y:S01]  /*a470*/  @!UPT UIADD3 URZ, UPT, UPT, URZ, URZ, URZ ;  /* 0x000000fffffff290 */ /* 0x000fe2000fffe0ff */
[----:B------:R-:W-:Y:S11]  /*a480*/  BRA.U !UP1, `(.L_x_99) ;  /* 0x0000000109407547 */ /* 0x000ff6000b800000 */
[----:B------:R-:W-:Y:S01]  /*a490*/  UISETP.NE.U32.AND UP0, UPT, UR60, URZ, UPT ;  /* 0x000000ff3c00728c */ /* 0x000fe2000bf05070 */
[----:B------:R-:W-:Y:S01]  /*a4a0*/  R2UR UR6, R72 ;  /* 0x00000000480672ca */ /* 0x000fe200000e0000 */
[----:B------:R-:W1:Y:S01]  /*a4b0*/  LDCU.64 UR8, c[0x0][0x358] ;  /* 0x00006b00ff0877ac */ /* 0x000e620008000a00 */
[----:B------:R-:W-:Y:S02]  /*a4c0*/  HFMA2 R69, -RZ, RZ, 0, 5.9604644775390625e-08 ;  /* 0x00000001ff457431 */ /* 0x000fe400000001ff */
[----:B------:R-:W-:Y:S01]  /*a4d0*/  IMAD.MOV.U32 R0, RZ, RZ, 0x1 ;  /* 0x00000001ff007424 */ /* 0x000fe200078e00ff */
[----:B------:R-:W-:Y:S06]  /*a4e0*/  UISETP.NE.AND.EX UP0, UPT, UR61, URZ, UPT, UP0 ;  /* 0x000000ff3d00728c */ /* 0x000fec000bf05300 */
[----:B------:R-:W-:Y:S05]  /*a4f0*/  PLOP3.LUT P3, PT, PT, PT, UP0, 0x80, 0x8 ;  /* 0x000000000008781c */ /* 0x000fea0003f6f008 */
[----:B------:R-:W2:Y:S01]  /*a500*/  @UP0 LDCU.64 UR4, c[0x0][0x888] ;  /* 0x00011100ff0407ac */ /* 0x000ea20008000a00 */
[----:B------:R-:W-:Y:S07]  /*a510*/  @UP0 UIMAD UR6, UR51, UR6, URZ ;  /* 0x00000006330602a4 */ /* 0x000fee000f8e02ff */
[----:B------:R-:W-:Y:S01]  /*a520*/  @!P3 PRMT R69, R0, 0x7610, R69 ;  /* 0x000076100045b816 */ /* 0x000fe20000000045 */
[----:B--2---:R-:W-:Y:S06]  /*a530*/  @UP0 UIMAD.WIDE UR4, UR6, 0x4, UR4 ;  /* 0x00000004060408a5 */ /* 0x004fec000f8e0204 */
[----:B------:R-:W-:Y:S02]  /*a540*/  IMAD.U32 R4, RZ, RZ, UR4 ;  /* 0x00000004ff047e24 */ /* 0x000fe4000f8e00ff */
[----:B------:R-:W-:Y:S03]  /*a550*/  IMAD.U32 R5, RZ, RZ, UR5 ;  /* 0x00000005ff057e24 */ /* 0x000fe6000f8e00ff */
[----:B------:R-:W2:Y:S02]  /*a560*/  @!UP0 LDCU UR4, c[0x0][0x880] ;  /* 0x00011000ff0487ac */ /* 0x000ea40008000800 */
[----:B-1---5:R1:W5:Y:S02]  /*a570*/  @P3 LDG.E R27, desc[UR8][R4.64] ;  /* 0x00000008041b3981 */ /* 0x022364000c1e1900 */
[----:B-12---:R-:W-:Y:S02]  /*a580*/  @!P3 MOV R27, UR4 ;  /* 0x00000004001bbc02 */ /* 0x006fe40008000f00 */
.L_x_99:
[----:B------:R-:W-:Y:S05]  /*a590*/  @!P4 BRA `(.L_x_100) ;  /* 0x000000000024c947 */ /* 0x000fea0003800000 */
[----:B------:R-:W-:Y:S01]  /*a5a0*/  ISETP.NE.U32.AND P3, PT, R42, RZ, PT ;  /* 0x000000ff2a00720c */ /* 0x000fe20003f65070 */
[----:B------:R-:W1:Y:S03]  /*a5b0*/  LDCU.64 UR4, c[0x0][0x358] ;  /* 0x00006b00ff0477ac */ /* 0x000e660008000a00 */
[----:B------:R-:W-:Y:S11]  /*a5c0*/  ISETP.NE.AND.EX P3, PT, R43, RZ, PT, P3 ;  /* 0x000000ff2b00720c */ /* 0x000ff60003f65330 */
[----:B------:R-:W-:Y:S02]  /*a5d0*/  @!UPT UIADD3 URZ, UPT, UPT, URZ, URZ, URZ ;  /* 0x000000fffffff290 */ /* 0x000fe4000fffe0ff */
[----:B------:R-:W2:Y:S01]  /*a5e0*/  @P3 LDC.64 R4, c[0x0][0x8a8] ;  /* 0x00022a00ff043b82 */ /* 0x000ea20000000a00 */
[----:B------:R-:W-:Y:S04]  /*a5f0*/  @P3 IMAD R0, R60, UR51, RZ ;  /* 0x000000333c003c24 */ /* 0x000fe8000f8e02ff */
[----:B--2---:R-:W-:Y:S05]  /*a600*/  @P3 IMAD.WIDE R4, R0, 0x4, R4 ;  /* 0x0000000400043825 */ /* 0x004fea00078e0204 */
[----:B-1---5:R1:W5:Y:S02]  /*a610*/  @P3 LDG.E R24, desc[UR4][R4.64] ;  /* 0x0000000404183981 */ /* 0x022364000c1e1900 */
[----:B-1----:R-:W2:Y:S02]  /*a620*/  @!P3 LDC R24, c[0x0][0x8a0] ;  /* 0x00022800ff18bb82 */ /* 0x002ea40000000800 */
.L_x_100:
[----:B-----5:R-:W-:Y:S01]  /*a630*/  FSETP.NEU.AND P4, PT, R27, RZ, PT ;  /* 0x000000ff1b00720b */ /* 0x020fe20003f8d000 */
[----:B------:R-:W1:Y:S01]  /*a640*/  LDCU.64 UR10, c[0x0][0xa90] ;  /* 0x00015200ff0a77ac */ /* 0x000e620008000a00 */
[----:B------:R-:W-:Y:S01]  /*a650*/  SEL R5, RZ, 0xffffffff, P2 ;  /* 0xffffffffff057807 */ /* 0x000fe20001000000 */
[----:B------:R-:W-:Y:S01]  /*a660*/  BSSY B1, `(.L_x_101) ;  /* 0x000004f000017945 */ /* 0x000fe20003800000 */
[----:B------:R-:W-:Y:S01]  /*a670*/  @P1 LOP3.LUT P2, RZ, R69, 0xff, RZ, 0xc0, !PT ;  /* 0x000000ff45ff1812 */ /* 0x000fe2000784c0ff */
[----:B------:R-:W-:Y:S01]  /*a680*/  IMAD.MOV.U32 R90, RZ, RZ, 0x1 ;  /* 0x00000001ff5a7424 */ /* 0x000fe200078e00ff */
[----:B------:R-:W-:Y:S01]  /*a690*/  @P1 SEL R0, RZ, 0xffffffff, P4 ;  /* 0xffffffffff001807 */ /* 0x000fe20002000000 */
[----:B------:R-:W-:Y:S01]  /*a6a0*/  USHF.L.U32 UR8, UR50, 0x7, URZ ;  /* 0x0000000732087899 */ /* 0x000fe200080006ff */
[----:B------:R-:W-:Y:S01]  /*a6b0*/  LOP3.LUT R65, R65, 0x1, RZ, 0x3c, !PT ;  /* 0x0000000141417812 */ /* 0x000fe200078e3cff */
[----:B------:R-:W-:Y:S01]  /*a6c0*/  IMAD.IADD R25, R23, 0x1, R2 ;  /* 0x0000000117197824 */ /* 0x000fe200078e0202 */
[----:B------:R-:W-:Y:S01]  /*a6d0*/  @P0 SEL R0, R5, R0, !P2 ;  /* 0x0000000005000207 */ /* 0x000fe20005000000 */
[----:B------:R-:W-:Y:S01]  /*a6e0*/  IMAD R87, R67, -0x10, R82 ;  /* 0xfffffff043577824 */ /* 0x000fe200078e0252 */
[----:B------:R-:W-:Y:S01]  /*a6f0*/  LEA R88, R22, UR48, 0x3 ;  /* 0x0000003016587c11 */ /* 0x000fe2000f8e18ff */
[----:B------:R-:W-:Y:S01]  /*a700*/  IMAD.U32 R84, RZ, RZ, UR8 ;  /* 0x00000008ff547e24 */ /* 0x000fe2000f8e00ff */
[----:B------:R-:W-:Y:S01]  /*a710*/  @P1 LOP3.LUT R0, R0, 0x1, RZ, 0xc0, !PT ;  /* 0x0000000100001812 */ /* 0x000fe200078ec0ff */
[----:B------:R-:W-:Y:S01]  /*a720*/  IMAD.MOV.U32 R89, RZ, RZ, RZ ;  /* 0x000000ffff597224 */ /* 0x000fe200078e00ff */
[----:B------:R-:W-:Y:S02]  /*a730*/  SHF.L.U32 R3, R64, 0x1f, RZ ;  /* 0x0000001f40037819 */ /* 0x000fe400000006ff */
[----:B------:R-:W-:Y:S02]  /*a740*/  CS2R R46, SRZ ;  /* 0x00000000002e7805 */ /* 0x000fe4000001ff00 */
[----:B------:R-:W-:Y:S02]  /*a750*/  ISETP.NE.U32.OR P6, PT, R0, 0x1, !P1 ;  /* 0x000000010000780c */ /* 0x000fe40004fc5470 */
[----:B------:R-:W-:Y:S02]  /*a760*/  CS2R R44, SRZ ;  /* 0x00000000002c7805 */ /* 0x000fe4000001ff00 */
[----:B------:R-:W-:Y:S02]  /*a770*/  R2UR UR4, R75 ;  /* 0x000000004b0472ca */ /* 0x000fe400000e0000 */
[----:B------:R-:W-:Y:S02]  /*a780*/  CS2R R50, SRZ ;  /* 0x0000000000327805 */ /* 0x000fe4000001ff00 */
[----:B------:R-:W-:Y:S02]  /*a790*/  R2UR UR6, R74 ;  /* 0x000000004a0672ca */ /* 0x000fe400000e0000 */
[----:B------:R-:W-:Y:S02]  /*a7a0*/  CS2R R48, SRZ ;  /* 0x0000000000307805 */ /* 0x000fe4000001ff00 */
[----:B------:R-:W-:Y:S02]  /*a7b0*/  R2UR UR12, R76 ;  /* 0x000000004c0c72ca */ /* 0x000fe400000e0000 */
[----:B------:R-:W-:Y:S02]  /*a7c0*/  CS2R R54, SRZ ;  /* 0x0000000000367805 */ /* 0x000fe4000001ff00 */
[----:B------:R-:W-:Y:S02]  /*a7d0*/  R2UR UR9, R73 ;  /* 0x00000000490972ca */ /* 0x000fe400000e0000 */
[----:B------:R-:W-:Y:S02]  /*a7e0*/  CS2R R52, SRZ ;  /* 0x0000000000347805 */ /* 0x000fe4000001ff00 */
[----:B------:R-:W-:Y:S02]  /*a7f0*/  PLOP3.LUT P3, PT, PT, PT, UP1, 0x80, 0x8 ;  /* 0x000000000008781c */ /* 0x000fe40003f6f018 */
[----:B------:R-:W-:Y:S02]  /*a800*/  CS2R R58, SRZ ;  /* 0x00000000003a7805 */ /* 0x000fe4000001ff00 */
[----:B------:R-:W-:Y:S02]  /*a810*/  LOP3.LUT P5, R85, R69, 0xff, RZ, 0xc0, !PT ;  /* 0x000000ff45557812 */ /* 0x000fe400078ac0ff */
[----:B------:R-:W-:Y:S02]  /*a820*/  CS2R R56, SRZ ;  /* 0x0000000000387805 */ /* 0x000fe4000001ff00 */
[----:B------:R-:W-:Y:S01]  /*a830*/  @P6 SHF.L.U32 R6, R65, 0x1f, RZ ;  /* 0x0000001f41066819 */ /* 0x000fe200000006ff */
[----:B------:R-:W-:Y:S01]  /*a840*/  UIMAD.WIDE.U32 UR4, UR8, UR4, URZ ;  /* 0x00000004080472a5 */ /* 0x000fe2000f8e00ff */
[----:B------:R-:W-:Y:S02]  /*a850*/  SEL R0, RZ, 0xffffffff, P4 ;  /* 0xffffffffff007807 */ /* 0x000fe40002000000 */
[----:B------:R-:W3:Y:S01]  /*a860*/  @P6 SYNCS.PHASECHK.TRANS64.TRYWAIT P1, [UR48+0x40], R6 ;  /* 0x00004006ff0065a7 */ /* 0x000ee20008021130 */
[----:B------:R-:W-:Y:S01]  /*a870*/  UISETP.NE.AND UP0, UPT, UR12, 0x1, UPT ;  /* 0x000000010c00788c */ /* 0x000fe2000bf05270 */
[----:B------:R-:W-:Y:S02]  /*a880*/  P2R R86, PR, RZ, 0x40 ;  /* 0x00000040ff567803 */ /* 0x000fe40000000000 */
[----:B------:R-:W-:Y:S01]  /*a890*/  UMOV UR4, UR5 ;  /* 0x0000000500047c82 */ /* 0x000fe20008000000 */
[----:B------:R-:W-:Y:S01]  /*a8a0*/  @P3 SEL R0, R5, R0, !P5 ;  /* 0x0000000005003207 */ /* 0x000fe20006800000 */
[----:B------:R-:W-:Y:S03]  /*a8b0*/  USHF.R.U32.HI UR4, URZ, UR6, UR4 ;  /* 0x00000006ff047299 */ /* 0x000fe60008011604 */
[----:B------:R-:W-:Y:S01]  /*a8c0*/  LOP3.LUT R0, R0, 0x1, RZ, 0xc0, !PT ;  /* 0x0000000100007812 */ /* 0x000fe200078ec0ff */
[----:B------:R-:W-:Y:S02]  /*a8d0*/  USEL UR4, UR8, UR4, !UP0 ;  /* 0x0000000408047287 */ /* 0x000fe4000c000000 */
[----:B------:R-:W-:Y:S01]  /*a8e0*/  UISETP.NE.AND UP0, UPT, UR9, 0x1, UPT ;  /* 0x000000010900788c */ /* 0x000fe2000bf05270 */
[----:B------:R4:W2:Y:S03]  /*a8f0*/  SYNCS.PHASECHK.TRANS64.TRYWAIT P0, [R88+URZ+0xa0], R3 ;  /* 0x0000a003580075a7 */ /* 0x0008a600080011ff */
[----:B------:R-:W-:Y:S02]  /*a900*/  IMAD.U32 R83, RZ, RZ, UR4 ;  /* 0x00000004ff537e24 */ /* 0x000fe4000f8e00ff */
[----:B------:R-:W-:Y:S01]  /*a910*/  PLOP3.LUT P2, PT, PT, PT, UP0, 0x80, 0x8 ;  /* 0x000000000008781c */ /* 0x000fe20003f4f008 */
[----:B------:R-:W-:Y:S02]  /*a920*/  IMAD R5, RZ, RZ, -UR4 ;  /* 0x80000004ff057e24 */ /* 0x000fe4000f8e02ff */
[----:B------:R-:W-:Y:S02]  /*a930*/  IMAD.U32 R81, RZ, RZ, UR4 ;  /* 0x00000004ff517e24 */ /* 0x000fe4000f8e00ff */
[----:B------:R-:W-:Y:S01]  /*a940*/  IMAD R84, R5, UR12, R84 ;  /* 0x0000000c05547c24 */ /* 0x000fe2000f8e0254 */
[----:B---3--:R-:W-:Y:S01]  /*a950*/  @P6 SEL R90, RZ, 0x1, !P1 ;  /* 0x00000001ff5a6807 */ /* 0x008fe20004800000 */
[----:B-1----:R-:W-:Y:S07]  /*a960*/  UIMAD.WIDE.U32 UR6, UR4, UR10, URZ ;  /* 0x0000000a040672a5 */ /* 0x002fee000f8e00ff */
[----:B------:R-:W-:Y:S02]  /*a970*/  UMOV UR5, UR7 ;  /* 0x0000000700057c82 */ /* 0x000fe40008000000 */
[----:B------:R-:W-:Y:S06]  /*a980*/  USHF.R.U32.HI UR5, URZ, UR11, UR5 ;  /* 0x0000000bff057299 */ /* 0x000fec0008011605 */
[----:B------:R-:W-:Y:S02]  /*a990*/  SEL R83, R83, UR5, !P2 ;  /* 0x0000000553537c07 */ /* 0x000fe4000d000000 */
[----:B------:R-:W-:Y:S03]  /*a9a0*/  ISETP.NE.U32.AND P2, PT, R0, 0x1, PT ;  /* 0x000000010000780c */ /* 0x000fe60003f45070 */
[----:B------:R-:W-:Y:S01]  /*a9b0*/  IMAD.MOV R4, RZ, RZ, -R83 ;  /* 0x000000ffff047224 */ /* 0x000fe200078e0a53 */
[----:B------:R-:W-:Y:S03]  /*a9c0*/  P2R R91, PR, RZ, 0x4 ;  /* 0x00000004ff5b7803 */ /* 0x000fe60000000000 */
[----:B------:R-:W-:Y:S01]  /*a9d0*/  IMAD R81, R4, UR9, R81 ;  /* 0x0000000904517c24 */ /* 0x000fe2000f8e0251 */
[----:B--2-4-:R-:W-:Y:S06]  /*a9e0*/  @!P6 BRA `(.L_x_102) ;  /* 0x000000000058e947 */ /* 0x014fec0003800000 */
[----:B------:R-:W-:Y:S01]  /*a9f0*/  IMAD.MOV.U32 R47, RZ, RZ, RZ ;  /* 0x000000ffff2f7224 */ /* 0x000fe200078e00ff */
[----:B------:R-:W-:Y:S01]  /*aa00*/  ISETP.NE.AND P1, PT, R90, RZ, PT ;  /* 0x000000ff5a00720c */ /* 0x000fe20003f25270 */
[----:B------:R-:W-:Y:S01]  /*aa10*/  BSSY B0, `(.L_x_103) ;  /* 0x000000c000007945 */ /* 0x000fe20003800000 */
[----:B------:R-:W-:Y:S02]  /*aa20*/  CS2R R58, SRZ ;  /* 0x00000000003a7805 */ /* 0x000fe4000001ff00 */
[----:B------:R-:W-:Y:S02]  /*aa30*/  CS2R R56, SRZ ;  /* 0x0000000000387805 */ /* 0x000fe4000001ff00 */
[----:B------:R-:W-:Y:S02]  /*aa40*/  CS2R R54, SRZ ;  /* 0x0000000000367805 */ /* 0x000fe4000001ff00 */
[----:B------:R-:W-:Y:S02]  /*aa50*/  CS2R R52, SRZ ;  /* 0x0000000000347805 */ /* 0x000fe4000001ff00 */
[----:B------:R-:W-:Y:S02]  /*aa60*/  CS2R R50, SRZ ;  /* 0x0000000000327805 */ /* 0x000fe4000001ff00 */
[----:B------:R-:W-:Y:S02]  /*aa70*/  CS2R R48, SRZ ;  /* 0x0000000000307805 */ /* 0x000fe4000001ff00 */
[----:B------:R-:W-:Y:S01]  /*aa80*/  CS2R R44, SRZ ;  /* 0x00000000002c7805 */ /* 0x000fe2000001ff00 */
[----:B------:R-:W-:Y:S06]  /*aa90*/  @P1 BRA `(.L_x_104) ;  /* 0x00000000000c1947 */ /* 0x000fec0003800000 */
[----:B------:R-:W-:Y:S04]  /*aaa0*/  SHF.L.U32 R5, R65, 0x1f, RZ ;  /* 0x0000001f41057819 */ /* 0x000fe800000006ff */
[----:B------:R-:W1:Y:S02]  /*aab0*/  SYNCS.PHASECHK.TRANS64.TRYWAIT P1, [UR48+0x40], R5 ;  /* 0x00004005ff0075a7 */ /* 0x000e640008021130 */
[----:B-1----:R-:W-:Y:S05]  /*aac0*/  @!P1 BRA `(.L_x_105) ;  /* 0x0000003000589947 */ /* 0x002fea0003800000 */
.L_x_104:
[----:B------:R-:W-:Y:S05]  /*aad0*/  BSYNC B0 ;  /* 0x0000000000007941 */ /* 0x000fea0003800000 */
.L_x_103:
[----:B------:R-:W-:Y:S01]  /*aae0*/  ISETP.NE.AND P1, PT, R91, RZ, PT ;  /* 0x000000ff5b00720c */ /* 0x000fe20003f25270 */
[----:B------:R-:W-:Y:S11]  /*aaf0*/  HFMA2 R89, -RZ, RZ, 0, 5.9604644775390625e-08 ;  /* 0x00000001ff597431 */ /* 0x000ff600000001ff */
[----:B------:R-:W-:Y:S01]  /*ab00*/  @!UPT UIADD3 URZ, UPT, UPT, URZ, URZ, URZ ;  /* 0x000000fffffff290 */ /* 0x000fe2000fffe0ff */
[----:B------:R2:W3:Y:S04]  /*ab10*/  @P1 LDS.128 R56, [R66] ;  /* 0x0000000042381984 */ /* 0x0004e80000000c00 */
[----:B------:R2:W4:Y:S04]  /*ab20*/  @P1 LDS.128 R52, [R82+0x10] ;  /* 0x0000100052341984 */ /* 0x0005280000000c00 */
[----:B------:R2:W1:Y:S04]  /*ab30*/  @P1 LDS.128 R48, [R80+0x20] ;  /* 0x0000200050301984 */ /* 0x0004680000000c00 */
[----:B------:R2:W1:Y:S02]  /*ab40*/  @P1 LDS.128 R44, [R87+0x30] ;  /* 0x00003000572c1984 */ /* 0x0004640000000c00 */
.L_x_102:
[----:B------:R-:W-:Y:S05]  /*ab50*/  BSYNC B1 ;  /* 0x0000000000017941 */ /* 0x000fea0003800000 */
.L_x_101:
[----:B-1----:R-:W-:Y:S04]  /*ab60*/  SHF.R.U32.HI R5, RZ, 0x15, R25 ;  /* 0x00000015ff057819 */ /* 0x002fe80000011619 */
[----:B------:R-:W-:Y:S01]  /*ab70*/  LOP3.LUT P1, RZ, R5, 0x3, R70, 0x48, !PT ;  /* 0x0000000305ff7812 */ /* 0x000fe20007824846 */
[----:B------:R-:W-:Y:S01]  /*ab80*/  @!UPT UIADD3 URZ, UPT, UPT, URZ, URZ, URZ ;  /* 0x000000fffffff290 */ /* 0x000fe2000fffe0ff */
[----:B------:R-:W-:Y:S11]  /*ab90*/  @P0 BRA `(.L_x_106) ;  /* 0x0000000000080947 */ /* 0x000ff60003800000 */
[----:B------:R-:W1:Y:S02]  /*aba0*/  SYNCS.PHASECHK.TRANS64.TRYWAIT P0, [R88+URZ+0xa0], R3 ;  /* 0x0000a003580075a7 */ /* 0x000e6400080011ff */
[----:B-1----:R-:W-:Y:S05]  /*abb0*/  @!P0 BRA `(.L_x_107) ;  /* 0x0000003000348947 */ /* 0x002fea0003800000 */
.L_x_106:
[----:B------:R-:W-:Y:S05]  /*abc0*/  @!P1 BRA `(.L_x_108) ;  /* 0x0000000000409947 */ /* 0x000fea0003800000 */
[----:B------:R-:W1:Y:S01]  /*abd0*/  LDCU.64 UR8, c[0x4][0x70] ;  /* 0x01000e00ff0877ac */ /* 0x000e620008000a00 */
[----:B------:R-:W-:Y:S01]  /*abe0*/  MOV R3, 0x0 ;  /* 0x0000000000037802 */ /* 0x000fe20000000f00 */
[----:B------:R-:W-:Y:S02]  /*abf0*/  HFMA2 R12, -RZ, RZ, 0, 5.9604644775390625e-08 ;  /* 0x00000001ff0c7431 */ /* 0x000fe400000001ff */
[----:B------:R-:W-:Y:S02]  /*ac00*/  IMAD.MOV.U32 R8, RZ, RZ, 0x192 ;  /* 0x00000192ff087424 */ /* 0x000fe400078e00ff */
[----:B------:R-:W-:Y:S01]  /*ac10*/  IMAD.MOV.U32 R13, RZ, RZ, RZ ;  /* 0x000000ffff0d7224 */ /* 0x000fe200078e00ff */
[----:B------:R-:W5:Y:S01]  /*ac20*/  LDCU.64 UR6, c[0x4][0x78] ;  /* 0x01000f00ff0677ac */ /* 0x000f620008000a00 */
[----:B------:R-:W2:Y:S01]  /*ac30*/  LDC.64 R2, c[0x4][R3] ;  /* 0x0100000003027b82 */ /* 0x000ea20000000a00 */
[----:B------:R-:W3:Y:S01]  /*ac40*/  LDCU.64 UR4, c[0x4][0x10] ;  /* 0x01000200ff0477ac */ /* 0x000ee20008000a00 */
[----:B-1----:R-:W-:Y:S01]  /*ac50*/  MOV R5, UR9 ;  /* 0x0000000900057c02 */ /* 0x002fe20008000f00 */
[----:B------:R-:W-:Y:S01]  /*ac60*/  IMAD.U32 R4, RZ, RZ, UR8 ;  /* 0x00000008ff047e24 */ /* 0x000fe2000f8e00ff */
[----:B-----5:R-:W-:Y:S01]  /*ac70*/  MOV R7, UR7 ;  /* 0x0000000700077c02 */ /* 0x020fe20008000f00 */
[----:B------:R-:W-:Y:S01]  /*ac80*/  IMAD.U32 R6, RZ, RZ, UR6 ;  /* 0x00000006ff067e24 */ /* 0x000fe2000f8e00ff */
[----:B---3--:R-:W-:Y:S01]  /*ac90*/  MOV R11, UR5 ;  /* 0x00000005000b7c02 */ /* 0x008fe20008000f00 */
[----:B------:R-:W-:Y:S02]  /*aca0*/  IMAD.U32 R10, RZ, RZ, UR4 ;  /* 0x00000004ff0a7e24 */ /* 0x000fe4000f8e00ff */
[----:B------:R-:W-:Y:S07]  /*acb0*/  LEPC R20, `(.L_x_108) ;  /* 0x000000001014794e */ /* 0x000fee0000000000 */
[----:B--2-4-:R-:W-:Y:S05]  /*acc0*/  CALL.ABS.NOINC R2 ;  /* 0x0000000002007343 */ /* 0x014fea0003c00000 */
.L_x_108:
[----:B---3--:R-:W-:Y:S01]  /*acd0*/  LOP3.LUT R20, R56, 0xffffe000, RZ, 0xc0, !PT ;  /* 0xffffe00038147812 */ /* 0x008fe200078ec0ff */
[----:B------:R-:W-:Y:S05]  /*ace0*/  WARPSYNC.ALL ;  /* 0x0000000000007948 */ /* 0x000fea0003800000 */
[----:B------:R-:W-:Y:S01]  /*acf0*/  R2UR UR4, R25 ;  /* 0x00000000190472ca */ /* 0x000fe200000e0000 */
[----:B------:R-:W-:Y:S01]  /*ad00*/  BSSY.RECONVERGENT B0, `(.L_x_109) ;  /* 0x000005a000007945 */ /* 0x000fe20003800200 */
[----:B------:R-:W-:Y:S02]  /*ad10*/  LOP3.LUT R21, R57, 0xffffe000, RZ, 0xc0, !PT ;  /* 0xffffe00039157812 */ /* 0x000fe400078ec0ff */
[----:B------:R-:W-:Y:S02]  /*ad20*/  LOP3.LUT R26, R58, 0xffffe000, RZ, 0xc0, !PT ;  /* 0xffffe0003a1a7812 */ /* 0x000fe400078ec0ff */
[----:B----4-:R-:W-:Y:S02]  /*ad30*/  LOP3.LUT R33, R52, 0xffffe000, RZ, 0xc0, !PT ;  /* 0xffffe00034217812 */ /* 0x010fe400078ec0ff */
[----:B------:R-:W-:Y:S05]  /*ad40*/  ISETP.NE.AND P0, PT, R68, RZ, PT ;  /* 0x000000ff4400720c */ /* 0x000fea0003f05270 */
[----:B------:R-:W1:Y:S02]  /*ad50*/  LDTM.x16 R4, tmem[UR4] ;  /* 0x00000004000479ee */ /* 0x000e640008240000 */
[C---:B-1----:R-:W-:Y:S01]  /*ad60*/  FMUL R0, R24.reuse, R4 ;  /* 0x0000000418007220 */ /* 0x042fe20000400000 */
[C---:B------:R-:W-:Y:S01]  /*ad70*/  FMUL R2, R24.reuse, R5 ;  /* 0x0000000518027220 */ /* 0x040fe20000400000 */
[C---:B------:R-:W-:Y:S01]  /*ad80*/  FMUL R3, R24.reuse, R6 ;  /* 0x0000000618037220 */ /* 0x040fe20000400000 */
[----:B------:R-:W-:Y:S01]  /*ad90*/  FMUL R7, R24, R7 ;  /* 0x0000000718077220 */ /* 0x000fe20000400000 */
[----:B------:R-:W-:Y:S01]  /*ada0*/  FFMA R28, R27, R20, R0 ;  /* 0x000000141b1c7223 */ /* 0x000fe20000000000 */
[----:B------:R-:W-:Y:S01]  /*adb0*/  LOP3.LUT R20, R59, 0xffffe000, RZ, 0xc0, !PT ;  /* 0xffffe0003b147812 */ /* 0x000fe200078ec0ff */
[C---:B------:R-:W-:Y:S01]  /*adc0*/  FFMA R29, R27.reuse, R21, R2 ;  /* 0x000000151b1d7223 */ /* 0x040fe20000000002 */
[----:B------:R-:W-:Y:S01]  /*add0*/  LOP3.LUT R21, R54, 0xffffe000, RZ, 0xc0, !PT ;  /* 0xffffe00036157812 */ /* 0x000fe200078ec0ff */
[----:B------:R-:W-:Y:S01]  /*ade0*/  FFMA R30, R27, R26, R3 ;  /* 0x0000001a1b1e7223 */ /* 0x000fe20000000003 */
[----:B------:R-:W-:Y:S01]  /*adf0*/  LOP3.LUT R26, R53, 0xffffe000, RZ, 0xc0, !PT ;  /* 0xffffe000351a7812 */ /* 0x000fe200078ec0ff */
[----:B------:R-:W-:Y:S01]  /*ae00*/  FFMA R31, R27, R20, R7 ;  /* 0x000000141b1f7223 */ /* 0x000fe20000000007 */
[----:B------:R-:W-:Y:S01]  /*ae10*/  LOP3.LUT R20, R55, 0xffffe000, RZ, 0xc0, !PT ;  /* 0xffffe00037147812 */ /* 0x000fe200078ec0ff */
[C---:B------:R-:W-:Y:S01]  /*ae20*/  FMUL R4, R24.reuse, R8 ;  /* 0x0000000818047220 */ /* 0x040fe20000400000 */
[----:B------:R-:W-:Y:S01]  /*ae30*/  F2FP.TF32.F32.PACK_B R28, R28 ;  /* 0x0000001cff1c723e */ /* 0x000fe200024050ff */
[C---:B------:R-:W-:Y:S01]  /*ae40*/  FMUL R5, R24.reuse, R9 ;  /* 0x0000000918057220 */ /* 0x040fe20000400000 */
[----:B------:R-:W-:Y:S01]  /*ae50*/  F2FP.TF32.F32.PACK_B R29, R29 ;  /* 0x0000001dff1d723e */ /* 0x000fe200024050ff */
[C---:B------:R-:W-:Y:S01]  /*ae60*/  FMUL R6, R24.reuse, R10 ;  /* 0x0000000a18067220 */ /* 0x040fe20000400000 */
[----:B------:R-:W-:Y:S01]  /*ae70*/  FMUL R11, R24, R11 ;  /* 0x0000000b180b7220 */ /* 0x000fe20000400000 */
[----:B------:R-:W-:Y:S01]  /*ae80*/  F2FP.TF32.F32.PACK_B R30, R30 ;  /* 0x0000001eff1e723e */ /* 0x000fe200024050ff */
[C---:B------:R-:W-:Y:S01]  /*ae90*/  FFMA R4, R27.reuse, R33, R4 ;  /* 0x000000211b047223 */ /* 0x040fe20000000004 */
[----:B------:R-:W-:Y:S01]  /*aea0*/  F2FP.TF32.F32.PACK_B R31, R31 ;  /* 0x0000001fff1f723e */ /* 0x000fe200024050ff */
[C---:B------:R-:W-:Y:S01]  /*aeb0*/  FFMA R5, R27.reuse, R26, R5 ;  /* 0x0000001a1b057223 */ /* 0x040fe20000000005 */
[C---:B------:R-:W-:Y:S01]  /*aec0*/  FFMA R6, R27.reuse, R21, R6 ;  /* 0x000000151b067223 */ /* 0x040fe20000000006 */
[----:B------:R-:W-:Y:S01]  /*aed0*/  FFMA R7, R27, R20, R11 ;  /* 0x000000141b077223 */ /* 0x000fe2000000000b */
[----:B------:R-:W-:Y:S01]  /*aee0*/  LOP3.LUT R33, R48, 0xffffe000, RZ, 0xc0, !PT ;  /* 0xffffe00030217812 */ /* 0x000fe200078ec0ff */
[----:B------:R1:W-:Y:S01]  /*aef0*/  STS.128 [R66], R28 ;  /* 0x0000001c42007388 */ /* 0x0003e20000000c00 */
[----:B------:R-:W-:Y:S01]  /*af00*/  LOP3.LUT R26, R49, 0xffffe000, RZ, 0xc0, !PT ;  /* 0xffffe000311a7812 */ /* 0x000fe200078ec0ff */
[C---:B------:R-:W-:Y:S01]  /*af10*/  FMUL R8, R24.reuse, R12 ;  /* 0x0000000c18087220 */ /* 0x040fe20000400000 */
[----:B------:R-:W-:Y:S01]  /*af20*/  FMUL R9, R24, R13 ;  /* 0x0000000d18097220 */ /* 0x000fe20000400000 */
[----:B------:R-:W-:Y:S01]  /*af30*/  LOP3.LUT R21, R50, 0xffffe000, RZ, 0xc0, !PT ;  /* 0xffffe00032157812 */ /* 0x000fe200078ec0ff */
[C---:B------:R-:W-:Y:S01]  /*af40*/  FMUL R10, R24.reuse, R14 ;  /* 0x0000000e180a7220 */ /* 0x040fe20000400000 */
[----:B------:R-:W-:Y:S01]  /*af50*/  LOP3.LUT R20, R51, 0xffffe000, RZ, 0xc0, !PT ;  /* 0xffffe00033147812 */ /* 0x000fe200078ec0ff */
[----:B------:R-:W-:Y:S01]  /*af60*/  FMUL R15, R24, R15 ;  /* 0x0000000f180f7220 */ /* 0x000fe20000400000 */
[----:B------:R-:W-:Y:S01]  /*af70*/  F2FP.TF32.F32.PACK_B R4, R4 ;  /* 0x00000004ff04723e */ /* 0x000fe200024050ff */
[C---:B------:R-:W-:Y:S01]  /*af80*/  FFMA R8, R27.reuse, R33, R8 ;  /* 0x000000211b087223 */ /* 0x040fe20000000008 */
[----:B------:R-:W-:Y:S01]  /*af90*/  F2FP.TF32.F32.PACK_B R5, R5 ;  /* 0x00000005ff05723e */ /* 0x000fe200024050ff */
[C---:B------:R-:W-:Y:S01]  /*afa0*/  FFMA R9, R27.reuse, R26, R9 ;  /* 0x0000001a1b097223 */ /* 0x040fe20000000009 */
[----:B------:R-:W-:Y:S01]  /*afb0*/  F2FP.TF32.F32.PACK_B R6, R6 ;  /* 0x00000006ff06723e */ /* 0x000fe200024050ff */
[C---:B------:R-:W-:Y:S01]  /*afc0*/  FFMA R10, R27.reuse, R21, R10 ;  /* 0x000000151b0a7223 */ /* 0x040fe2000000000a */
[----:B------:R-:W-:Y:S01]  /*afd0*/  F2FP.TF32.F32.PACK_B R7, R7 ;  /* 0x00000007ff07723e */ /* 0x000fe200024050ff */
[----:B------:R-:W-:Y:S01]  /*afe0*/  FFMA R11, R27, R20, R15 ;  /* 0x000000141b0b7223 */ /* 0x000fe2000000000f */
[----:B------:R-:W-:Y:S01]  /*aff0*/  LOP3.LUT R33, R44, 0xffffe000, RZ, 0xc0, !PT ;  /* 0xffffe0002c217812 */ /* 0x000fe200078ec0ff */
[C---:B------:R-:W-:Y:S01]  /*b000*/  FMUL R12, R24.reuse, R16 ;  /* 0x00000010180c7220 */ /* 0x040fe20000400000 */
[----:B------:R-:W-:Y:S01]  /*b010*/  LOP3.LUT R26, R45, 0xffffe000, RZ, 0xc0, !PT ;  /* 0xffffe0002d1a7812 */ /* 0x000fe200078ec0ff */
[----:B------:R1:W-:Y:S01]  /*b020*/  STS.128 [R82+0x10], R4 ;  /* 0x0000100452007388 */ /* 0x0003e20000000c00 */
        /* <DEDUP_REMOVED lines=13> */
[----:B------:R-:W-:Y:S02]  /*b100*/  F2FP.TF32.F32.PACK_B R12, R12 ;  /* 0x0000000cff0c723e */ /* 0x000fe400024050ff */
[----:B------:R-:W-:Y:S01]  /*b110*/  F2FP.TF32.F32.PACK_B R13, R13 ;  /* 0x0000000dff0d723e */ /* 0x000fe200024050ff */
[----:B------:R1:W-:Y:S01]  /*b120*/  STS.128 [R80+0x20], R8 ;  /* 0x0000200850007388 */ /* 0x0003e20000000c00 */
[----:B------:R-:W-:Y:S02]  /*b130*/  F2FP.TF32.F32.PACK_B R14, R14 ;  /* 0x0000000eff0e723e */ /* 0x000fe400024050ff */
[----:B------:R-:W-:Y:S05]  /*b140*/  F2FP.TF32.F32.PACK_B R15, R15 ;  /* 0x0000000fff0f723e */ /* 0x000fea00024050ff */
[----:B------:R1:W-:Y:S01]  /*b150*/  STS.128 [R87+0x30], R12 ;  /* 0x0000300c57007388 */ /* 0x0003e20000000c00 */
[----:B------:R-:W-:Y:S01]  /*b160*/  @!PT LDS RZ, [RZ] ;  /* 0x00000000fffff984 */ /* 0x000fe20000000800 */
[----:B------:R-:W-:Y:S01]  /*b170*/  @!PT LDS RZ, [RZ] ;  /* 0x00000000fffff984 */ /* 0x000fe20000000800 */
[----:B------:R-:W-:Y:S01]  /*b180*/  @!PT LDS RZ, [RZ] ;  /* 0x00000000fffff984 */ /* 0x000fe20000000800 */
[----:B------:R-:W-:Y:S01]  /*b190*/  @!PT LDS RZ, [RZ] ;  /* 0x00000000fffff984 */ /* 0x000fe20000000800 */
[----:B------:R3:W-:Y:S07]  /*b1a0*/  MEMBAR.ALL.CTA ;  /* 0x0000000000007992 */ /* 0x0007ee0000008000 */
[----:B---3--:R-:W3:Y:S02]  /*b1b0*/  FENCE.VIEW.ASYNC.S ;  /* 0x00000000000073c6 */ /* 0x008ee40000000000 */
[----:B---3--:R-:W-:Y:S06]  /*b1c0*/  BAR.SYNC.DEFER_BLOCKING 0x1, 0x80 ;  /* 0x0042000000007b1d */ /* 0x008fec0000010000 */
[----:B------:R-:W-:Y:S05]  /*b1d0*/  @P0 BRA `(.L_x_110) ;  /* 0x0000000000300947 */ /* 0x000fea0003800000 */
[----:B------:R-:W3:Y:S01]  /*b1e0*/  LDCU.64 UR6, c[0x0][0x348] ;  /* 0x00006900ff0677ac */ /* 0x000ee20008000a00 */
[----:B------:R-:W-:Y:S02]  /*b1f0*/  R2UR UR42, R84 ;  /* 0x00000000542a72ca */ /* 0x000fe400000e0000 */
[----:B------:R-:W-:Y:S01]  /*b200*/  R2UR UR43, R81 ;  /* 0x00000000512b72ca */ /* 0x000fe200000e0000 */
[----:B------:R-:W-:Y:S01]  /*b210*/  UIADD3 UR4, UPT, UPT, UR48, 0x200, URZ ;  /* 0x0000020030047890 */ /* 0x000fe2000fffe0ff */
[----:B------:R-:W-:Y:S05]  /*b220*/  R2UR UR44, R83 ;  /* 0x00000000532c72ca */ /* 0x000fea00000e0000 */
[----:B------:R-:W-:Y:S05]  /*b230*/  IMAD.U32 R62, RZ, RZ, UR4 ;  /* 0x00000004ff3e7e24 */ /* 0x000fea000f8e00ff */
[----:B------:R-:W-:Y:S01]  /*b240*/  R2UR UR40, R62 ;  /* 0x000000003e2872ca */ /* 0x000fe200000e0000 */
[----:B---3--:R-:W-:Y:S04]  /*b250*/  UIADD3 UR4, UP0, UPT, UR6, 0x680, URZ ;  /* 0x0000068006047890 */ /* 0x008fe8000ff1e0ff */
[----:B------:R-:W-:Y:S09]  /*b260*/  UIADD3.X UR5, UPT, UPT, URZ, UR7, URZ, UP0, !UPT ;  /* 0x00000007ff057290 */ /* 0x000ff200087fe4ff */
[----:B------:R3:W-:Y:S01]  /*b270*/  UTMASTG.4D.IM2COL [UR40], [UR4] ;  /* 0x00000028040073b5 */ /* 0x0007e20008058000 */
[----:B------:R0:W-:Y:S01]  /*b280*/  UTMACMDFLUSH ;  /* 0x00000000000079b7 */ /* 0x0001e20000000000 */
[----:B---3--:R-:W-:Y:S04]  /*b290*/  DEPBAR.LE SB0, 0x1 ;  /* 0x000080400000791a */ /* 0x008fe80000000000 */
.L_x_110:
[----:B------:R-:W-:Y:S05]  /*b2a0*/  BSYNC.RECONVERGENT B0 ;  /* 0x0000000000007941 */ /* 0x000fea0003800200 */
.L_x_109:
[----:B------:R-:W-:Y:S01]  /*b2b0*/  BAR.SYNC.DEFER_BLOCKING 0x1, 0x80 ;  /* 0x0042000000007b1d */ /* 0x000fe20000010000 */
[----:B------:R-:W-:Y:S01]  /*b2c0*/  ISETP.NE.AND P1, PT, R86, RZ, PT ;  /* 0x000000ff5600720c */ /* 0x000fe20003f25270 */
[----:B------:R-:W-:Y:S01]  /*b2d0*/  UISETP.NE.AND UP0, UPT, UR52, URZ, UPT ;  /* 0x000000ff3400728c */ /* 0x000fe2000bf05270 */
[----:B------:R-:W-:Y:S11]  /*b2e0*/  LEA R3, R89, UR48, 0x3 ;  /* 0x0000003059037c11 */ /* 0x000ff6000f8e18ff */
[----:B-1----:R-:W-:Y:S01]  /*b2f0*/  @P1 SHF.L.U32 R4, R65, 0x1f, RZ ;  /* 0x0000001f41041819 */ /* 0x002fe200000006ff */
[----:B------:R-:W-:Y:S06]  /*b300*/  BRA.U !UP0, `(.L_x_111) ;  /* 0x0000000108247547 */ /* 0x000fec000b800000 */
[----:B------:R-:W1:Y:S01]  /*b310*/  S2R R0, SR_CgaCtaId ;  /* 0x0000000000007919 */ /* 0x000e620000008800 */
[----:B------:R-:W-:Y:S01]  /*b320*/  IMAD.U32 R2, RZ, RZ, UR49 ;  /* 0x00000031ff027e24 */ /* 0x000fe2000f8e00ff */
[----:B------:R-:W-:Y:S04]  /*b330*/  UIADD3 UR4, UPT, UPT, UR49, 0x1, URZ ;  /* 0x0000000131047890 */ /* 0x000fe8000fffe0ff */
[----:B------:R-:W-:Y:S01]  /*b340*/  @P1 LEA R2, R2, UR48, 0x3 ;  /* 0x0000003002021c11 */ /* 0x000fe2000f8e18ff */
[----:B------:R-:W-:Y:S04]  /*b350*/  UISETP.NE.AND UP0, UPT, UR4, 0x4, UPT ;  /* 0x000000040400788c */ /* 0x000fe8000bf05270 */
[----:B------:R-:W-:Y:S01]  /*b360*/  @P1 VIADD R5, R2, 0x60 ;  /* 0x0000006002051836 */ /* 0x000fe20000000000 */
[----:B------:R-:W-:Y:S04]  /*b370*/  USEL UR49, UR4, URZ, UP0 ;  /* 0x000000ff04317287 */ /* 0x000fe80008000000 */
[----:B-1----:R-:W-:Y:S04]  /*b380*/  @P1 PRMT R0, R0, 0x654, R5 ;  /* 0x0000065400001816 */ /* 0x002fe80000000005 */
[----:B------:R1:W-:Y:S04]  /*b390*/  @P1 SYNCS.ARRIVE.TRANS64.RED.A1T0 RZ, [R0+URZ], RZ ;  /* 0x000000ff00ff19a7 */ /* 0x0003e800081004ff */
.L_x_111:
[----:B------:R-:W3:Y:S01]  /*b3a0*/  @P1 SYNCS.PHASECHK.TRANS64.TRYWAIT P0, [R3+URZ+0x40], R4 ;  /* 0x00004004030015a7 */ /* 0x000ee200080011ff */
[----:B------:R-:W-:Y:S01]  /*b3b0*/  BSSY B1, `(.L_x_112) ;  /* 0x0000016000017945 */ /* 0x000fe20003800000 */
[----:B---3--:R-:W-:Y:S03]  /*b3c0*/  @P1 SEL R90, RZ, 0x1, !P0 ;  /* 0x00000001ff5a1807 */ /* 0x008fe60004000000 */
[----:B------:R-:W-:Y:S05]  /*b3d0*/  @!P1 BRA `(.L_x_113) ;  /* 0x00000000004c9947 */ /* 0x000fea0003800000 */
[----:B------:R-:W-:Y:S01]  /*b3e0*/  ISETP.NE.AND P0, PT, R90, RZ, PT ;  /* 0x000000ff5a00720c */ /* 0x000fe20003f05270 */
[----:B------:R-:W-:Y:S01]  /*b3f0*/  BSSY B0, `(.L_x_114) ;  /* 0x000000b000007945 */ /* 0x000fe20003800000 */
[----:B------:R-:W-:Y:S11]  /*b400*/  ISETP.NE.AND P1, PT, R91, RZ, PT ;  /* 0x000000ff5b00720c */ /* 0x000ff60003f25270 */
[----:B------:R-:W-:Y:S02]  /*b410*/  @!UPT UIADD3 URZ, UPT, UPT, URZ, URZ, URZ ;  /* 0x000000fffffff290 */ /* 0x000fe4000fffe0ff */
[C---:B------:R-:W-:Y:S01]  /*b420*/  @P1 IMAD R6, R89.reuse, 0x2000, R66 ;  /* 0x0000200059061824 */ /* 0x040fe200078e0242 */
[C---:B------:R-:W-:Y:S01]  /*b430*/  @P1 LEA R4, R89.reuse, R80, 0xd ;  /* 0x0000005059041211 */ /* 0x040fe200078e68ff */
[C---:B------:R-:W-:Y:S02]  /*b440*/  @P1 IMAD R5, R89.reuse, 0x2000, R82 ;  /* 0x0000200059051824 */ /* 0x040fe400078e0252 */
[----:B------:R-:W-:Y:S01]  /*b450*/  @P1 IMAD R2, R89, 0x2000, R87 ;  /* 0x0000200059021824 */ /* 0x000fe200078e0257 */
[----:B------:R-:W-:Y:S06]  /*b460*/  @P0 BRA `(.L_x_115) ;  /* 0x00000000000c0947 */ /* 0x000fec0003800000 */
[----:B-1----:R-:W-:Y:S04]  /*b470*/  SHF.L.U32 R0, R65, 0x1f, RZ ;  /* 0x0000001f41007819 */ /* 0x002fe800000006ff */
[----:B------:R-:W1:Y:S02]  /*b480*/  SYNCS.PHASECHK.TRANS64.TRYWAIT P0, [R3+URZ+0x40], R0 ;  /* 0x00004000030075a7 */ /* 0x000e6400080011ff */
[----:B-1----:R-:W-:Y:S05]  /*b490*/  @!P0 BRA `(.L_x_116) ;  /* 0x0000002800108947 */ /* 0x002fea0003800000 */
.L_x_115:
[----:B------:R-:W-:Y:S05]  /*b4a0*/  BSYNC B0 ;  /* 0x0000000000007941 */ /* 0x000fea0003800000 */
.L_x_114:
[----:B------:R-:W-:Y:S02]  /*b4b0*/  ISETP.NE.AND P0, PT, R91, RZ, PT ;  /* 0x000000ff5b00720c */ /* 0x000fe40003f05270 */
[----:B------:R-:W-:Y:S11]  /*b4c0*/  IADD3 R89, PT, PT, R89, 0x1, RZ ;  /* 0x0000000159597810 */ /* 0x000ff60007ffe0ff */
[----:B------:R3:W4:Y:S04]  /*b4d0*/  @P0 LDS.128 R56, [R6] ;  /* 0x0000000006380984 */ /* 0x0007280000000c00 */
[----:B------:R3:W1:Y:S04]  /*b4e0*/  @P0 LDS.128 R52, [R5+0x10] ;  /* 0x0000100005340984 */ /* 0x0006680000000c00 */
[----:B------:R3:W1:Y:S04]  /*b4f0*/  @P0 LDS.128 R48, [R4+0x20] ;  /* 0x0000200004300984 */ /* 0x0006680000000c00 */
[----:B------:R3:W1:Y:S02]  /*b500*/  @P0 LDS.128 R44, [R2+0x30] ;  /* 0x00003000022c0984 */ /* 0x0006640000000c00 */
.L_x_113:
[----:B------:R-:W-:Y:S05]  /*b510*/  BSYNC B1 ;  /* 0x0000000000017941 */ /* 0x000fea0003800000 */
.L_x_112:
[----:B-1----:R-:W-:Y:S05]  /*b520*/  VIADD R3, R25, 0x10 ;  /* 0x0000001019037836 */ /* 0x002fea0000000000 */
[----:B------:R-:W-:Y:S04]  /*b530*/  SHF.R.U32.HI R3, RZ, 0x15, R3 ;  /* 0x00000015ff037819 */ /* 0x000fe80000011603 */
[----:B------:R-:W-:Y:S11]  /*b540*/  LOP3.LUT P0, RZ, R3, 0x3, R70, 0x48, !PT ;  /* 0x0000000303ff7812 */ /* 0x000ff60007804846 */
[----:B------:R-:W-:Y:S02]  /*b550*/  @!UPT UIADD3 URZ, UPT, UPT, URZ, URZ, URZ ;  /* 0x000000fffffff290 */ /* 0x000fe4000fffe0ff */
[----:B------:R-:W-:Y:S05]  /*b560*/  @!P0 BRA `(.L_x_117) ;  /* 0x0000000000408947 */ /* 0x000fea0003800000 */
[----:B------:R-:W1:Y:S01]  /*b570*/  LDCU.64 UR8, c[0x4][0x70] ;  /* 0x01000e00ff0877ac */ /* 0x000e620008000a00 */
[----:B------:R-:W-:Y:S01]  /*b580*/  MOV R3, 0x0 ;  /* 0x0000000000037802 */ /* 0x000fe20000000f00 */
[----:B------:R-:W-:Y:S02]  /*b590*/  HFMA2 R12, -RZ, RZ, 0, 5.9604644775390625e-08 ;  /* 0x00000001ff0c7431 */ /* 0x000fe400000001ff */
[----:B------:R-:W-:Y:S02]  /*b5a0*/  IMAD.MOV.U32 R8, RZ, RZ, 0x192 ;  /* 0x00000192ff087424 */ /* 0x000fe400078e00ff */
[----:B------:R-:W-:Y:S01]  /*b5b0*/  IMAD.MOV.U32 R13, RZ, RZ, RZ ;  /* 0x000000ffff0d7224 */ /* 0x000fe200078e00ff */
[----:B------:R-:W5:Y:S01]  /*b5c0*/  LDCU.64 UR6, c[0x4][0x78] ;  /* 0x01000f00ff0677ac */ /* 0x000f620008000a00 */
[----:B---3--:R-:W3:Y:S01]  /*b5d0*/  LDC.64 R2, c[0x4][R3] ;  /* 0x0100000003027b82 */ /* 0x008ee20000000a00 */
[----:B------:R-:W2:Y:S01]  /*b5e0*/  LDCU.64 UR4, c[0x4][0x10] ;  /* 0x01000200ff0477ac */ /* 0x000ea20008000a00 */
[----:B-1----:R-:W-:Y:S01]  /*b5f0*/  MOV R5, UR9 ;  /* 0x0000000900057c02 */ /* 0x002fe20008000f00 */
[----:B------:R-:W-:Y:S01]  /*b600*/  IMAD.U32 R4, RZ, RZ, UR8 ;  /* 0x00000008ff047e24 */ /* 0x000fe2000f8e00ff */
[----:B-----5:R-:W-:Y:S01]  /*b610*/  MOV R7, UR7 ;  /* 0x0000000700077c02 */ /* 0x020fe20008000f00 */
[----:B------:R-:W-:Y:S01]  /*b620*/  IMAD.U32 R6, RZ, RZ, UR6 ;  /* 0x00000006ff067e24 */ /* 0x000fe2000f8e00ff */
[----:B--2---:R-:W-:Y:S01]  /*b630*/  MOV R11, UR5 ;  /* 0x00000005000b7c02 */ /* 0x004fe20008000f00 */
[----:B------:R-:W-:Y:S02]  /*b640*/  IMAD.U32 R10, RZ, RZ, UR4 ;  /* 0x00000004ff0a7e24 */ /* 0x000fe4000f8e00ff */
[----:B------:R-:W-:Y:S07]  /*b650*/  LEPC R20, `(.L_x_117) ;  /* 0x000000001014794e */ /* 0x000fee0000000000 */
[----:B---34-:R-:W-:Y:S05]  /*b660*/  CALL.ABS.NOINC R2 ;  /* 0x0000000002007343 */ /* 0x018fea0003c00000 */
.L_x_117:
[----:B----4-:R-:W-:Y:S01]  /*b670*/  LOP3.LUT R20, R56, 0xffffe000, RZ, 0xc0, !PT ;  /* 0xffffe00038147812 */ /* 0x010fe200078ec0ff */
[----:B------:R-:W-:Y:S05]  /*b680*/  WARPSYNC.ALL ;  /* 0x0000000000007948 */ /* 0x000fea0003800000 */
[----:B------:R-:W-:Y:S01]  /*b690*/  R2UR UR4, R25 ;  /* 0x00000000190472ca */ /* 0x000fe200000e0000 */
[----:B------:R-:W1:Y:S01]  /*b6a0*/  S2R R92, SR_CgaCtaId ;  /* 0x00000000005c7919 */ /* 0x000e620000008800 */
[----:B------:R-:W-:Y:S01]  /*b6b0*/  LOP3.LUT R21, R57, 0xffffe000, RZ, 0xc0, !PT ;  /* 0xffffe00039157812 */ /* 0x000fe200078ec0ff */
[----:B------:R-:W-:Y:S01]  /*b6c0*/  IMAD.U32 R40, RZ, RZ, UR49 ;  /* 0x00000031ff287e24 */ /* 0x000fe2000f8e00ff */
[----:B------:R-:W-:Y:S01]  /*b6d0*/  LOP3.LUT R41, R58, 0xffffe000, RZ, 0xc0, !PT ;  /* 0xffffe0003a297812 */ /* 0x000fe200078ec0ff */
[----:B------:R-:W-:Y:S01]  /*b6e0*/  BSSY.RECONVERGENT B0, `(.L_x_118) ;  /* 0x000005d000007945 */ /* 0x000fe20003800200 */
[----:B------:R-:W-:Y:S02]  /*b6f0*/  LOP3.LUT R26, R48, 0xffffe000, RZ, 0xc0, !PT ;  /* 0xffffe000301a7812 */ /* 0x000fe400078ec0ff */
[----:B------:R-:W-:Y:S02]  /*b700*/  ISETP.NE.AND P6, PT, R86, RZ, PT ;  /* 0x000000ff5600720c */ /* 0x000fe40003fc5270 */
[----:B------:R-:W-:Y:S03]  /*b710*/  ISETP.NE.AND P0, PT, R68, RZ, PT ;  /* 0x000000ff4400720c */ /* 0x000fe60003f05270 */
[----:B---3--:R-:W3:Y:S08]  /*b720*/  LDTM.x16 R4, tmem[UR4+0x10] ;  /* 0x00001004000479ee */ /* 0x008ef00008240000 */
[----:B------:R-:W-:Y:S05]  /*b730*/  @P6 LEA R40, R40, UR48, 0x3 ;  /* 0x0000003028286c11 */ /* 0x000fea000f8e18ff */
[----:B------:R-:W-:Y:S01]  /*b740*/  @P6 VIADD R93, R40, 0x60 ;  /* 0x00000060285d6836 */ /* 0x000fe20000000000 */
[----:B------:R-:W-:Y:S04]  /*b750*/  LEA R40, R89, UR48, 0x3 ;  /* 0x0000003059287c11 */ /* 0x000fe8000f8e18ff */
[----:B-1----:R-:W-:Y:S01]  /*b760*/  @P6 PRMT R93, R92, 0x654, R93 ;  /* 0x000006545c5d6816 */ /* 0x002fe2000000005d */
[C---:B---3--:R-:W-:Y:S01]  /*b770*/  FMUL R0, R24.reuse, R4 ;  /* 0x0000000418007220 */ /* 0x048fe20000400000 */
[C---:B------:R-:W-:Y:S01]  /*b780*/  FMUL R2, R24.reuse, R5 ;  /* 0x0000000518027220 */ /* 0x040fe20000400000 */
[C---:B------:R-:W-:Y:S01]  /*b790*/  FMUL R3, R24.reuse, R10 ;  /* 0x0000000a18037220 */ /* 0x040fe20000400000 */
[----:B------:R-:W-:Y:S01]  /*b7a0*/  FMUL R4, R24, R11 ;  /* 0x0000000b18047220 */ /* 0x000fe20000400000 */
[C---:B------:R-:W-:Y:S01]  /*b7b0*/  FFMA R28, R27.reuse, R20, R0 ;  /* 0x000000141b1c7223 */ /* 0x040fe20000000000 */
[----:B------:R-:W-:Y:S01]  /*b7c0*/  LOP3.LUT R20, R52, 0xffffe000, RZ, 0xc0, !PT ;  /* 0xffffe00034147812 */ /* 0x000fe200078ec0ff */
[----:B------:R-:W-:Y:S01]  /*b7d0*/  FFMA R29, R27, R21, R2 ;  /* 0x000000151b1d7223 */ /* 0x000fe20000000002 */
[----:B------:R-:W-:Y:S01]  /*b7e0*/  LOP3.LUT R21, R59, 0xffffe000, RZ, 0xc0, !PT ;  /* 0xffffe0003b157812 */ /* 0x000fe200078ec0ff */
[C---:B------:R-:W-:Y:S01]  /*b7f0*/  FMUL R0, R24.reuse, R6 ;  /* 0x0000000618007220 */ /* 0x040fe20000400000 */
[----:B------:R-:W-:Y:S01]  /*b800*/  F2FP.TF32.F32.PACK_B R28, R28 ;  /* 0x0000001cff1c723e */ /* 0x000fe200024050ff */
[C---:B------:R-:W-:Y:S01]  /*b810*/  FMUL R2, R24.reuse, R7 ;  /* 0x0000000718027220 */ /* 0x040fe20000400000 */
[----:B------:R-:W-:Y:S01]  /*b820*/  F2FP.TF32.F32.PACK_B R29, R29 ;  /* 0x0000001dff1d723e */ /* 0x000fe200024050ff */
[----:B------:R-:W-:Y:S01]  /*b830*/  FFMA R30, R27, R41, R0 ;  /* 0x000000291b1e7223 */ /* 0x000fe20000000000 */
[----:B------:R-:W-:Y:S01]  /*b840*/  LOP3.LUT R41, R55, 0xffffe000, RZ, 0xc0, !PT ;  /* 0xffffe00037297812 */ /* 0x000fe200078ec0ff */
[----:B------:R-:W-:Y:S01]  /*b850*/  FFMA R31, R27, R21, R2 ;  /* 0x000000151b1f7223 */ /* 0x000fe20000000002 */
[----:B------:R-:W-:Y:S01]  /*b860*/  LOP3.LUT R21, R53, 0xffffe000, RZ, 0xc0, !PT ;  /* 0xffffe00035157812 */ /* 0x000fe200078ec0ff */
[C---:B------:R-:W-:Y:S01]  /*b870*/  FMUL R0, R24.reuse, R8 ;  /* 0x0000000818007220 */ /* 0x040fe20000400000 */
[----:B------:R-:W-:Y:S01]  /*b880*/  F2FP.TF32.F32.PACK_B R30, R30 ;  /* 0x0000001eff1e723e */ /* 0x000fe200024050ff */
[----:B------:R-:W-:Y:S01]  /*b890*/  FMUL R2, R24, R9 ;  /* 0x0000000918027220 */ /* 0x000fe20000400000 */
[----:B------:R-:W-:Y:S01]  /*b8a0*/  F2FP.TF32.F32.PACK_B R31, R31 ;  /* 0x0000001fff1f723e */ /* 0x000fe200024050ff */
[C---:B------:R-:W-:Y:S01]  /*b8b0*/  FFMA R32, R27.reuse, R20, R0 ;  /* 0x000000141b207223 */ /* 0x040fe20000000000 */
[----:B------:R-:W-:Y:S01]  /*b8c0*/  LOP3.LUT R20, R54, 0xffffe000, RZ, 0xc0, !PT ;  /* 0xffffe00036147812 */ /* 0x000fe200078ec0ff */
[----:B------:R-:W-:Y:S01]  /*b8d0*/  FFMA R33, R27, R21, R2 ;  /* 0x000000151b217223 */ /* 0x000fe20000000002 */
[----:B------:R-:W-:Y:S01]  /*b8e0*/  FMUL R5, R24, R12 ;  /* 0x0000000c18057220 */ /* 0x000fe20000400000 */
[----:B------:R1:W-:Y:S01]  /*b8f0*/  STS.128 [R66+0x2000], R28 ;  /* 0x0020001c42007388 */ /* 0x0003e20000000c00 */
[----:B------:R-:W-:Y:S01]  /*b900*/  LOP3.LUT R21, R49, 0xffffe000, RZ, 0xc0, !PT ;  /* 0xffffe00031157812 */ /* 0x000fe200078ec0ff */
[C---:B------:R-:W-:Y:S01]  /*b910*/  FFMA R34, R27.reuse, R20, R3 ;  /* 0x000000141b227223 */ /* 0x040fe20000000003 */
[----:B------:R-:W-:Y:S01]  /*b920*/  LOP3.LUT R20, R50, 0xffffe000, RZ, 0xc0, !PT ;  /* 0xffffe00032147812 */ /* 0x000fe200078ec0ff */
[----:B------:R-:W-:Y:S01]  /*b930*/  FFMA R35, R27, R41, R4 ;  /* 0x000000291b237223 */ /* 0x000fe20000000004 */
[C---:B------:R-:W-:Y:S01]  /*b940*/  FMUL R6, R24.reuse, R13 ;  /* 0x0000000d18067220 */ /* 0x040fe20000400000 */
        /* <DEDUP_REMOVED lines=20> */
[----:B------:R-:W-:Y:S02]  /*ba90*/  F2FP.TF32.F32.PACK_B R36, R36 ;  /* 0x00000024ff24723e */ /* 0x000fe400024050ff */
[----:B------:R-:W-:Y:S02]  /*baa0*/  F2FP.TF32.F32.PACK_B R37, R37 ;  /* 0x00000025ff25723e */ /* 0x000fe400024050ff */
[----:B------:R-:W-:Y:S01]  /*bab0*/  F2FP.TF32.F32.PACK_B R38, R38 ;  /* 0x00000026ff26723e */ /* 0x000fe200024050ff */
[C---:B-1----:R-:W-:Y:S01]  /*bac0*/  FFMA R28, R27.reuse, R20, R9 ;  /* 0x000000141b1c7223 */ /* 0x042fe20000000009 */
[----:B------:R-:W-:Y:S01]  /*bad0*/  F2FP.TF32.F32.PACK_B R39, R39 ;  /* 0x00000027ff27723e */ /* 0x000fe200024050ff */
[C---:B------:R-:W-:Y:S01]  /*bae0*/  FFMA R29, R27.reuse, R21, R10 ;  /* 0x000000151b1d7223 */ /* 0x040fe2000000000a */
[C---:B------:R-:W-:Y:S01]  /*baf0*/  FFMA R30, R27.reuse, R26, R11 ;  /* 0x0000001a1b1e7223 */ /* 0x040fe2000000000b */
[----:B------:R-:W-:Y:S01]  /*bb00*/  FFMA R31, R27, R41, R12 ;  /* 0x000000291b1f7223 */ /* 0x000fe2000000000c */
[----:B------:R-:W-:Y:S01]  /*bb10*/  F2FP.TF32.F32.PACK_B R28, R28 ;  /* 0x0000001cff1c723e */ /* 0x000fe200024050ff */
[----:B------:R3:W-:Y:S01]  /*bb20*/  STS.128 [R80+0x2020], R36 ;  /* 0x0020202450007388 */ /* 0x0007e20000000c00 */
[----:B------:R-:W-:Y:S02]  /*bb30*/  F2FP.TF32.F32.PACK_B R29, R29 ;  /* 0x0000001dff1d723e */ /* 0x000fe400024050ff */
[----:B------:R-:W-:Y:S02]  /*bb40*/  F2FP.TF32.F32.PACK_B R30, R30 ;  /* 0x0000001eff1e723e */ /* 0x000fe400024050ff */
[----:B------:R-:W-:Y:S02]  /*bb50*/  F2FP.TF32.F32.PACK_B R31, R31 ;  /* 0x0000001fff1f723e */ /* 0x000fe400024050ff */
[----:B------:R-:W-:Y:S03]  /*bb60*/  @P6 SHF.L.U32 R3, R65, 0x1f, RZ ;  /* 0x0000001f41036819 */ /* 0x000fe600000006ff */
[----:B------:R3:W-:Y:S01]  /*bb70*/  STS.128 [R87+0x2030], R28 ;  /* 0x0020301c57007388 */ /* 0x0007e20000000c00 */
[----:B------:R-:W-:Y:S01]  /*bb80*/  @!PT LDS RZ, [RZ] ;  /* 0x00000000fffff984 */ /* 0x000fe20000000800 */
[----:B------:R-:W-:Y:S01]  /*bb90*/  @!PT LDS RZ, [RZ] ;  /* 0x00000000fffff984 */ /* 0x000fe20000000800 */
[----:B------:R-:W-:Y:S01]  /*bba0*/  @!PT LDS RZ, [RZ] ;  /* 0x00000000fffff984 */ /* 0x000fe20000000800 */
[----:B------:R-:W-:Y:S01]  /*bbb0*/  @!PT LDS RZ, [RZ] ;  /* 0x00000000fffff984 */ /* 0x000fe20000000800 */
[----:B------:R1:W-:Y:S07]  /*bbc0*/  MEMBAR.ALL.CTA ;  /* 0x0000000000007992 */ /* 0x0003ee0000008000 */
[----:B-1----:R-:W1:Y:S02]  /*bbd0*/  FENCE.VIEW.ASYNC.S ;  /* 0x00000000000073c6 */ /* 0x002e640000000000 */
[----:B-1----:R-:W-:Y:S06]  /*bbe0*/  BAR.SYNC.DEFER_BLOCKING 0x1, 0x80 ;  /* 0x0042000000007b1d */ /* 0x002fec0000010000 */
[----:B------:R-:W-:Y:S05]  /*bbf0*/  @P0 BRA `(.L_x_119) ;  /* 0x00000000002c0947 */ /* 0x000fea0003800000 */
[----:B------:R-:W1:Y:S01]  /*bc00*/  LDCU.64 UR6, c[0x0][0x348] ;  /* 0x00006900ff0677ac */ /* 0x000e620008000a00 */
[----:B------:R-:W-:Y:S02]  /*bc10*/  R2UR UR10, R84 ;  /* 0x00000000540a72ca */ /* 0x000fe400000e0000 */
[----:B------:R-:W-:Y:S01]  /*bc20*/  R2UR UR11, R81 ;  /* 0x00000000510b72ca */ /* 0x000fe200000e0000 */
[----:B------:R-:W-:Y:S01]  /*bc30*/  UIADD3 UR9, UPT, UPT, UR41, 0x10, URZ ;  /* 0x0000001029097890 */ /* 0x000fe2000fffe0ff */
[----:B------:R-:W-:Y:S01]  /*bc40*/  R2UR UR12, R83 ;  /* 0x00000000530c72ca */ /* 0x000fe200000e0000 */
[----:B------:R-:W-:Y:S02]  /*bc50*/  UIADD3 UR8, UPT, UPT, UR48, 0x2200, URZ ;  /* 0x0000220030087890 */ /* 0x000fe4000fffe0ff */
[----:B-1----:R-:W-:Y:S04]  /*bc60*/  UIADD3 UR4, UP0, UPT, UR6, 0x680, URZ ;  /* 0x0000068006047890 */ /* 0x002fe8000ff1e0ff */
[----:B------:R-:W-:Y:S09]  /*bc70*/  UIADD3.X UR5, UPT, UPT, URZ, UR7, URZ, UP0, !UPT ;  /* 0x00000007ff057290 */ /* 0x000ff200087fe4ff */
[----:B------:R1:W-:Y:S01]  /*bc80*/  UTMASTG.4D.IM2COL [UR8], [UR4] ;  /* 0x00000008040073b5 */ /* 0x0003e20008058000 */
[----:B------:R0:W-:Y:S01]  /*bc90*/  UTMACMDFLUSH ;  /* 0x00000000000079b7 */ /* 0x0001e20000000000 */
[----:B-1----:R-:W-:Y:S04]  /*bca0*/  DEPBAR.LE SB0, 0x1 ;  /* 0x000080400000791a */ /* 0x002fe80000000000 */
.L_x_119:
[----:B------:R-:W-:Y:S05]  /*bcb0*/  BSYNC.RECONVERGENT B0 ;  /* 0x0000000000007941 */ /* 0x000fea0003800200 */
.L_x_118:
[----:B------:R-:W-:Y:S01]  /*bcc0*/  BAR.SYNC.DEFER_BLOCKING 0x1, 0x80 ;  /* 0x0042000000007b1d */ /* 0x000fe20000010000 */
[----:B------:R-:W-:Y:S04]  /*bcd0*/  UIADD3 UR4, UPT, UPT, UR49, 0x1, URZ ;  /* 0x0000000131047890 */ /* 0x000fe8000fffe0ff */
[----:B------:R-:W-:Y:S04]  /*bce0*/  UISETP.NE.AND UP0, UPT, UR4, 0x4, UPT ;  /* 0x000000040400788c */ /* 0x000fe8000bf05270 */
[----:B------:R-:W-:Y:S01]  /*bcf0*/  USEL UR40, UR4, URZ, UP0 ;  /* 0x000000ff04287287 */ /* 0x000fe20008000000 */
[----:B------:R1:W-:Y:S01]  /*bd00*/  @P6 SYNCS.ARRIVE.TRANS64.RED.A1T0 RZ, [R93+URZ], RZ ;  /* 0x000000ff5dff69a7 */ /* 0x0003e200081004ff */
[----:B------:R-:W-:Y:S01]  /*bd10*/  BSSY B1, `(.L_x_120) ;  /* 0x0000017000017945 */ /* 0x000fe20003800000 */
[----:B------:R-:W4:Y:S02]  /*bd20*/  @P6 SYNCS.PHASECHK.TRANS64.TRYWAIT P0, [R40+URZ+0x40], R3 ;  /* 0x00004003280065a7 */ /* 0x000f2400080011ff */
[----:B----4-:R-:W-:Y:S01]  /*bd30*/  @P6 SEL R90, RZ, 0x1, !P0 ;  /* 0x00000001ff5a6807 */ /* 0x010fe20004000000 */
[----:B-1----:R-:W-:Y:S06]  /*bd40*/  @!P6 BRA `(.L_x_121) ;  /* 0x00000000004ce947 */ /* 0x002fec0003800000 */
        /* <DEDUP_REMOVED lines=9> */
[----:B------:R-:W-:Y:S04]  /*bde0*/  SHF.L.U32 R5, R65, 0x1f, RZ ;  /* 0x0000001f41057819 */ /* 0x000fe800000006ff */
[----:B------:R-:W1:Y:S02]  /*bdf0*/  SYNCS.PHASECHK.TRANS64.TRYWAIT P0, [R40+URZ+0x40], R5 ;  /* 0x00004005280075a7 */ /* 0x000e6400080011ff */
[----:B-1----:R-:W-:Y:S05]  /*be00*/  @!P0 BRA `(.L_x_124) ;  /* 0x0000001c00c88947 */ /* 0x002fea0003800000 */
.L_x_123:
[----:B------:R-:W-:Y:S05]  /*be10*/  BSYNC B0 ;  /* 0x0000000000007941 */ /* 0x000fea0003800000 */
.L_x_122:
[----:B------:R-:W-:Y:S02]  /*be20*/  ISETP.NE.AND P0, PT, R91, RZ, PT ;  /* 0x000000ff5b00720c */ /* 0x000fe40003f05270 */
[----:B------:R-:W-:Y:S11]  /*be30*/  IADD3 R89, PT, PT, R89, 0x1, RZ ;  /* 0x0000000159597810 */ /* 0x000ff60007ffe0ff */
[----:B------:R4:W1:Y:S04]  /*be40*/  @P0 LDS.128 R56, [R4] ;  /* 0x0000000004380984 */ /* 0x0008680000000c00 */
[----:B------:R4:W1:Y:S04]  /*be50*/  @P0 LDS.128 R52, [R3+0x10] ;  /* 0x0000100003340984 */ /* 0x0008680000000c00 */
[----:B------:R4:W1:Y:S04]  /*be60*/  @P0 LDS.128 R48, [R2+0x20] ;  /* 0x0000200002300984 */ /* 0x0008680000000c00 */
[----:B------:R4:W1:Y:S02]  /*be70*/  @P0 LDS.128 R44, [R0+0x30] ;  /* 0x00003000002c0984 */ /* 0x0008640000000c00 */
.L_x_121:
[----:B------:R-:W-:Y:S05]  /*be80*/  BSYNC B1 ;  /* 0x0000000000017941 */ /* 0x000fea0003800000 */
.L_x_120:
[----:B----4-:R-:W-:Y:S05]  /*be90*/  VIADD R3, R25, 0x20 ;  /* 0x0000002019037836 */ /* 0x010fea0000000000 */
        /* <DEDUP_REMOVED lines=9> */
[----:B------:R-:W4:Y:S01]  /*bf30*/  LDCU.64 UR6, c[0x4][0x78] ;  /* 0x01000f00ff0677ac */ /* 0x000f220008000a00 */
[----:B------:R-:W2:Y:S01]  /*bf40*/  LDC.64 R2, c[0x4][R3] ;  /* 0x0100000003027b82 */ /* 0x000ea20000000a00 */
[----:B------:R-:W5:Y:S01]  /*bf50*/  LDCU.64 UR4, c[0x4][0x10] ;  /* 0x01000200ff0477ac */ /* 0x000f620008000a00 */
[----:B-1----:R-:W-:Y:S01]  /*bf60*/  MOV R5, UR9 ;  /* 0x0000000900057c02 */ /* 0x002fe20008000f00 */
[----:B------:R-:W-:Y:S01]  /*bf70*/  IMAD.U32 R4, RZ, RZ, UR8 ;  /* 0x00000008ff047e24 */ /* 0x000fe2000f8e00ff */
[----:B----4-:R-:W-:Y:S01]  /*bf80*/  MOV R7, UR7 ;  /* 0x0000000700077c02 */ /* 0x010fe20008000f00 */
[----:B------:R-:W-:Y:S01]  /*bf90*/  IMAD.U32 R6, RZ, RZ, UR6 ;  /* 0x00000006ff067e24 */ /* 0x000fe2000f8e00ff */
[----:B-----5:R-:W-:Y:S01]  /*bfa0*/  MOV R11, UR5 ;  /* 0x00000005000b7c02 */ /* 0x020fe20008000f00 */
[----:B------:R-:W-:Y:S02]  /*bfb0*/  IMAD.U32 R10, RZ, RZ, UR4 ;  /* 0x00000004ff0a7e24 */ /* 0x000fe4000f8e00ff */
[----:B------:R-:W-:Y:S07]  /*bfc0*/  LEPC R20, `(.L_x_125) ;  /* 0x000000001014794e */ /* 0x000fee0000000000 */
[----:B--23--:R-:W-:Y:S05]  /*bfd0*/  CALL.ABS.NOINC R2 ;  /* 0x0000000002007343 */ /* 0x00cfea0003c00000 */
.L_x_125:
[----:B-1----:R-:W-:Y:S01]  /*bfe0*/  LOP3.LUT R20, R56, 0xffffe000, RZ, 0xc0, !PT ;  /* 0xffffe00038147812 */ /* 0x002fe200078ec0ff */
[----:B------:R-:W-:Y:S05]  /*bff0*/  WARPSYNC.ALL ;  /* 0x0000000000007948 */ /* 0x000fea0003800000 */
[----:B------:R-:W-:Y:S01]  /*c000*/  R2UR UR4, R25 ;  /* 0x00000000190472ca */ /* 0x000fe200000e0000 */
[----:B------:R-:W-:Y:S01]  /*c010*/  IMAD.U32 R93, RZ, RZ, UR40 ;  /* 0x00000028ff5d7e24 */ /* 0x000fe2000f8e00ff */
[----:B------:R-:W-:Y:S01]  /*c020*/  LOP3.LUT R21, R57, 0xffffe000, RZ, 0xc0, !PT ;  /* 0xffffe00039157812 */ /* 0x000fe200078ec0ff */
[----:B------:R-:W-:Y:S01]  /*c030*/  BSSY.RECONVERGENT B0, `(.L_x_126) ;  /* 0x000005e000007945 */ /* 0x000fe20003800200 */
[----:B------:R-:W-:Y:S02]  /*c040*/  LOP3.LUT R41, R58, 0xffffe000, RZ, 0xc0, !PT ;  /* 0xffffe0003a297812 */ /* 0x000fe400078ec0ff */
[----:B------:R-:W-:Y:S02]  /*c050*/  LOP3.LUT R26, R54, 0xffffe000, RZ, 0xc0, !PT ;  /* 0xffffe000361a7812 */ /* 0x000fe400078ec0ff */
[----:B------:R-:W-:Y:S02]  /*c060*/  LOP3.LUT R40, R50, 0xffffe000, RZ, 0xc0, !PT ;  /* 0xffffe00032287812 */ /* 0x000fe400078ec0ff */
[----:B------:R-:W-:Y:S02]  /*c070*/  ISETP.NE.AND P6, PT, R86, RZ, PT ;  /* 0x000000ff5600720c */ /* 0x000fe40003fc5270 */
[----:B------:R-:W-:Y:S01]  /*c080*/  ISETP.NE.AND P0, PT, R68, RZ, PT ;  /* 0x000000ff4400720c */ /* 0x000fe20003f05270 */
[----:B------:R-:W1:Y:S10]  /*c090*/  LDTM.x16 R4, tmem[UR4+0x20] ;  /* 0x00002004000479ee */ /* 0x000e740008240000 */
[----:B------:R-:W-:Y:S05]  /*c0a0*/  @P6 LEA R93, R93, UR48, 0x3 ;  /* 0x000000305d5d6c11 */ /* 0x000fea000f8e18ff */
[----:B------:R-:W-:Y:S05]  /*c0b0*/  @P6 VIADD R93, R93, 0x60 ;  /* 0x000000605d5d6836 */ /* 0x000fea0000000000 */
[----:B------:R-:W-:Y:S01]  /*c0c0*/  @P6 PRMT R93, R92, 0x654, R93 ;  /* 0x000006545c5d6816 */ /* 0x000fe2000000005d */
[C---:B-1----:R-:W-:Y:S01]  /*c0d0*/  FMUL R0, R24.reuse, R4 ;  /* 0x0000000418007220 */ /* 0x042fe20000400000 */
[C---:B------:R-:W-:Y:S01]  /*c0e0*/  FMUL R2, R24.reuse, R5 ;  /* 0x0000000518027220 */ /* 0x040fe20000400000 */
[C---:B------:R-:W-:Y:S01]  /*c0f0*/  FMUL R3, R24.reuse, R10 ;  /* 0x0000000a18037220 */ /* 0x040fe20000400000 */
[----:B------:R-:W-:Y:S01]  /*c100*/  FMUL R4, R24, R11 ;  /* 0x0000000b18047220 */ /* 0x000fe20000400000 */
[C---:B---3--:R-:W-:Y:S01]  /*c110*/  FFMA R28, R27.reuse, R20, R0 ;  /* 0x000000141b1c7223 */ /* 0x048fe20000000000 */
        /* <DEDUP_REMOVED lines=15> */
[----:B------:R-:W-:Y:S01]  /*c210*/  FFMA R32, R27, R20, R0 ;  /* 0x000000141b207223 */ /* 0x000fe20000000000 */
[----:B------:R-:W-:Y:S01]  /*c220*/  LOP3.LUT R20, R55, 0xffffe000, RZ, 0xc0, !PT ;  /* 0xffffe00037147812 */ /* 0x000fe200078ec0ff */
[C---:B------:R-:W-:Y:S01]  /*c230*/  FFMA R33, R27.reuse, R41, R2 ;  /* 0x000000291b217223 */ /* 0x040fe20000000002 */
[C---:B------:R-:W-:Y:S01]  /*c240*/  FFMA R34, R27.reuse, R26, R3 ;  /* 0x0000001a1b227223 */ /* 0x040fe20000000003 */
[----:B------:R1:W-:Y:S01]  /*c250*/  STS.128 [R66+0x4000], R28 ;  /* 0x0040001c42007388 */ /* 0x0003e20000000c00 */
[----:B------:R-:W-:Y:S01]  /*c260*/  LOP3.LUT R26, R48, 0xffffe000, RZ, 0xc0, !PT ;  /* 0xffffe000301a7812 */ /* 0x000fe200078ec0ff */
[----:B------:R-:W-:Y:S01]  /*c270*/  FFMA R35, R27, R20, R4 ;  /* 0x000000141b237223 */ /* 0x000fe20000000004 */
[----:B------:R-:W-:Y:S01]  /*c280*/  LOP3.LUT R41, R51, 0xffffe000, RZ, 0xc0, !PT ;  /* 0xffffe00033297812 */ /* 0x000fe200078ec0ff */
[C---:B------:R-:W-:Y:S01]  /*c290*/  FMUL R5, R24.reuse, R12 ;  /* 0x0000000c18057220 */ /* 0x040fe20000400000 */
[C---:B------:R-:W-:Y:S01]  /*c2a0*/  FMUL R6, R24.reuse, R13 ;  /* 0x0000000d18067220 */ /* 0x040fe20000400000 */
[C---:B------:R-:W-:Y:S01]  /*c2b0*/  FMUL R7, R24.reuse, R14 ;  /* 0x0000000e18077220 */ /* 0x040fe20000400000 */
        /* <DEDUP_REMOVED lines=20> */
[----:B------:R-:W-:Y:S02]  /*c400*/  F2FP.TF32.F32.PACK_B R38, R38 ;  /* 0x00000026ff26723e */ /* 0x000fe400024050ff */
[----:B------:R-:W-:Y:S01]  /*c410*/  F2FP.TF32.F32.PACK_B R39, R39 ;  /* 0x00000027ff27723e */ /* 0x000fe200024050ff */
[C---:B-1----:R-:W-:Y:S01]  /*c420*/  FFMA R28, R27.reuse, R20, R9 ;  /* 0x000000141b1c7223 */ /* 0x042fe20000000009 */
[C---:B------:R-:W-:Y:S01]  /*c430*/  FFMA R29, R27.reuse, R21, R10 ;  /* 0x000000151b1d7223 */ /* 0x040fe2000000000a */
[C---:B------:R-:W-:Y:S01]  /*c440*/  FFMA R30, R27.reuse, R26, R11 ;  /* 0x0000001a1b1e7223 */ /* 0x040fe2000000000b */
[----:B------:R-:W-:Y:S01]  /*c450*/  FFMA R31, R27, R41, R12 ;  /* 0x000000291b1f7223 */ /* 0x000fe2000000000c */
[----:B------:R3:W-:Y:S01]  /*c460*/  STS.128 [R80+0x4020], R36 ;  /* 0x0040202450007388 */ /* 0x0007e20000000c00 */
[----:B------:R-:W-:Y:S02]  /*c470*/  F2FP.TF32.F32.PACK_B R28, R28 ;  /* 0x0000001cff1c723e */ /* 0x000fe400024050ff */
[----:B------:R-:W-:Y:S02]  /*c480*/  F2FP.TF32.F32.PACK_B R29, R29 ;  /* 0x0000001dff1d723e */ /* 0x000fe400024050ff */
[----:B------:R-:W-:Y:S02]  /*c490*/  F2FP.TF32.F32.PACK_B R30, R30 ;  /* 0x0000001eff1e723e */ /* 0x000fe400024050ff */
[----:B------:R-:W-:Y:S02]  /*c4a0*/  F2FP.TF32.F32.PACK_B R31, R31 ;  /* 0x0000001fff1f723e */ /* 0x000fe400024050ff */
[----:B------:R-:W-:Y:S02]  /*c4b0*/  LEA R3, R89, UR48, 0x3 ;  /* 0x0000003059037c11 */ /* 0x000fe4000f8e18ff */
[----:B------:R-:W-:Y:S01]  /*c4c0*/  @P6 SHF.L.U32 R14, R65, 0x1f, RZ ;  /* 0x0000001f410e6819 */ /* 0x000fe200000006ff */
        /* <DEDUP_REMOVED lines=20> */
.L_x_127:
[----:B------:R-:W-:Y:S05]  /*c610*/  BSYNC.RECONVERGENT B0 ;  /* 0x0000000000007941 */ /* 0x000fea0003800200 */
.L_x_126:
        /* <DEDUP_REMOVED lines=21> */
.L_x_131:
[----:B------:R-:W-:Y:S05]  /*c770*/  BSYNC B0 ;  /* 0x0000000000007941 */ /* 0x000fea0003800000 */
.L_x_130:
[----:B------:R-:W-:Y:S11]  /*c780*/  ISETP.NE.AND P0, PT, R91, RZ, PT ;  /* 0x000000ff5b00720c */ /* 0x000ff60003f05270 */
[----:B------:R-:W-:Y:S02]  /*c790*/  @!UPT UIADD3 URZ, UPT, UPT, URZ, URZ, URZ ;  /* 0x000000fffffff290 */ /* 0x000fe4000fffe0ff */
[----:B------:R4:W1:Y:S04]  /*c7a0*/  @P0 LDS.128 R56, [R4] ;  /* 0x0000000004380984 */ /* 0x0008680000000c00 */
[----:B------:R4:W1:Y:S04]  /*c7b0*/  @P0 LDS.128 R52, [R2+0x10] ;  /* 0x0000100002340984 */ /* 0x0008680000000c00 */
[----:B------:R4:W1:Y:S04]  /*c7c0*/  @P0 LDS.128 R48, [R0+0x20] ;  /* 0x0000200000300984 */ /* 0x0008680000000c00 */
[----:B------:R4:W1:Y:S02]  /*c7d0*/  @P0 LDS.128 R44, [R89+0x30] ;  /* 0x00003000592c0984 */ /* 0x0008640000000c00 */
.L_x_129:
[----:B------:R-:W-:Y:S05]  /*c7e0*/  BSYNC B1 ;  /* 0x0000000000017941 */ /* 0x000fea0003800000 */
.L_x_128:
        /* <DEDUP_REMOVED lines=11> */
[----:B----4-:R-:W4:Y:S01]  /*c8a0*/  LDC.64 R2, c[0x4][R3] ;  /* 0x0100000003027b82 */ /* 0x010f220000000a00 */
        /* <DEDUP_REMOVED lines=9> */
.L_x_133:
[----:B------:R-:W-:Y:S01]  /*c940*/  ISETP.NE.AND P0, PT, R68, RZ, PT ;  /* 0x000000ff4400720c */ /* 0x000fe20003f05270 */
[----:B------:R-:W-:Y:S05]  /*c950*/  WARPSYNC.ALL ;  /* 0x0000000000007948 */ /* 0x000fea0003800000 */
[----:B------:R-:W-:Y:S01]  /*c960*/  R2UR UR4, R25 ;  /* 0x00000000190472ca */ /* 0x000fe200000e0000 */
[----:B------:R-:W-:Y:S01]  /*c970*/  VIADD R88, R88, 0xb0 ;  /* 0x000000b058587836 */ /* 0x000fe20000000000 */
[----:B----4-:R-:W-:Y:S01]  /*c980*/  LOP3.LUT R0, R56, 0xffffe000, RZ, 0xc0, !PT ;  /* 0xffffe00038007812 */ /* 0x010fe200078ec0ff */
[----:B------:R-:W-:Y:S01]  /*c990*/  BSSY.RECONVERGENT B0, `(.L_x_134) ;  /* 0x000005b000007945 */ /* 0x000fe20003800200 */
[----:B------:R-:W-:Y:S02]  /*c9a0*/  LOP3.LUT R2, R57, 0xffffe000, RZ, 0xc0, !PT ;  /* 0xffffe00039027812 */ /* 0x000fe400078ec0ff */
[----:B------:R-:W-:Y:S02]  /*c9b0*/  LOP3.LUT R3, R58, 0xffffe000, RZ, 0xc0, !PT ;  /* 0xffffe0003a037812 */ /* 0x000fe400078ec0ff */
[----:B------:R-:W-:Y:S02]  /*c9c0*/  LOP3.LUT R20, R59, 0xffffe000, RZ, 0xc0, !PT ;  /* 0xffffe0003b147812 */ /* 0x000fe400078ec0ff */
[----:B------:R-:W-:Y:S02]  /*c9d0*/  LOP3.LUT R21, R52, 0xffffe000, RZ, 0xc0, !PT ;  /* 0xffffe00034157812 */ /* 0x000fe400078ec0ff */
[----:B------:R-:W-:Y:S01]  /*c9e0*/  LOP3.LUT R26, R53, 0xffffe000, RZ, 0xc0, !PT ;  /* 0xffffe000351a7812 */ /* 0x000fe200078ec0ff */
[----:B------:R-:W1:Y:S01]  /*c9f0*/  LDTM.x16 R4, tmem[UR4+0x30] ;  /* 0x00003004000479ee */ /* 0x000e620008240000 */
[----:B---3--:R-:W-:Y:S01]  /*ca00*/  LOP3.LUT R29, R54, 0xffffe000, RZ, 0xc0, !PT ;  /* 0xffffe000361d7812 */ /* 0x008fe200078ec0ff */
[----:B------:R-:W-:Y:S01]  /*ca10*/  NOP ;  /* 0x0000000000007918 */ /* 0x000fe20000000000 */
[----:B------:R-:W-:Y:S02]  /*ca20*/  LOP3.LUT R28, R55, 0xffffe000, RZ, 0xc0, !PT ;  /* 0xffffe000371c7812 */ /* 0x000fe400078ec0ff */
[----:B------:R-:W-:Y:S02]  /*ca30*/  LOP3.LUT R88, R88, 0xfefffff8, RZ, 0xc0, !PT ;  /* 0xfefffff858587812 */ /* 0x000fe400078ec0ff */
[----:B------:R-:W-:Y:S02]  /*ca40*/  LOP3.LUT R31, R48, 0xffffe000, RZ, 0xc0, !PT ;  /* 0xffffe000301f7812 */ /* 0x000fe400078ec0ff */
[----:B------:R-:W-:Y:S01]  /*ca50*/  LOP3.LUT R30, R49, 0xffffe000, RZ, 0xc0, !PT ;  /* 0xffffe000311e7812 */ /* 0x000fe200078ec0ff */
[----:B-1----:R1:W-:Y:S01]  /*ca60*/  SYNCS.ARRIVE.TRANS64.RED.A1T0 RZ, [R88+URZ], RZ ;  /* 0x000000ff58ff79a7 */ /* 0x0023e200081004ff */
[----:B------:R-:W-:Y:S02]  /*ca70*/  LOP3.LUT R33, R50, 0xffffe000, RZ, 0xc0, !PT ;  /* 0xffffe00032217812 */ /* 0x000fe400078ec0ff */
[----:B------:R-:W-:Y:S02]  /*ca80*/  LOP3.LUT R32, R51, 0xffffe000, RZ, 0xc0, !PT ;  /* 0xffffe00033207812 */ /* 0x000fe400078ec0ff */
[----:B------:R-:W-:Y:S02]  /*ca90*/  LOP3.LUT R35, R44, 0xffffe000, RZ, 0xc0, !PT ;  /* 0xffffe0002c237812 */ /* 0x000fe400078ec0ff */
[----:B------:R-:W-:Y:S02]  /*caa0*/  LOP3.LUT R34, R45, 0xffffe000, RZ, 0xc0, !PT ;  /* 0xffffe0002d227812 */ /* 0x000fe400078ec0ff */
[----:B------:R-:W-:Y:S02]  /*cab0*/  LOP3.LUT R37, R46, 0xffffe000, RZ, 0xc0, !PT ;  /* 0xffffe0002e257812 */ /* 0x000fe400078ec0ff */
[----:B------:R-:W-:Y:S01]  /*cac0*/  LOP3.LUT R36, R47, 0xffffe000, RZ, 0xc0, !PT ;  /* 0xffffe0002f247812 */ /* 0x000fe200078ec0ff */
[C---:B------:R-:W-:Y:S01]  /*cad0*/  FMUL R4, R24.reuse, R4 ;  /* 0x0000000418047220 */ /* 0x040fe20000400000 */
[C---:B------:R-:W-:Y:S01]  /*cae0*/  FMUL R5, R24.reuse, R5 ;  /* 0x0000000518057220 */ /* 0x040fe20000400000 */
[C---:B------:R-:W-:Y:S01]  /*caf0*/  FMUL R6, R24.reuse, R6 ;  /* 0x0000000618067220 */ /* 0x040fe20000400000 */
[C---:B------:R-:W-:Y:S01]  /*cb00*/  FMUL R7, R24.reuse, R7 ;  /* 0x0000000718077220 */ /* 0x040fe20000400000 */
[C---:B------:R-:W-:Y:S01]  /*cb10*/  FFMA R4, R27.reuse, R0, R4 ;  /* 0x000000001b047223 */ /* 0x040fe20000000004 */
[C---:B------:R-:W-:Y:S01]  /*cb20*/  FFMA R5, R27.reuse, R2, R5 ;  /* 0x000000021b057223 */ /* 0x040fe20000000005 */
[C---:B------:R-:W-:Y:S01]  /*cb30*/  FFMA R6, R27.reuse, R3, R6 ;  /* 0x000000031b067223 */ /* 0x040fe20000000006 */
[C---:B------:R-:W-:Y:S01]  /*cb40*/  FFMA R7, R27.reuse, R20, R7 ;  /* 0x000000141b077223 */ /* 0x040fe20000000007 */
[C---:B------:R-:W-:Y:S01]  /*cb50*/  FMUL R8, R24.reuse, R8 ;  /* 0x0000000818087220 */ /* 0x040fe20000400000 */
[C---:B------:R-:W-:Y:S01]  /*cb60*/  FMUL R9, R24.reuse, R9 ;  /* 0x0000000918097220 */ /* 0x040fe20000400000 */
[C---:B------:R-:W-:Y:S01]  /*cb70*/  FMUL R10, R24.reuse, R10 ;  /* 0x0000000a180a7220 */ /* 0x040fe20000400000 */
[C---:B------:R-:W-:Y:S01]  /*cb80*/  FMUL R11, R24.reuse, R11 ;  /* 0x0000000b180b7220 */ /* 0x040fe20000400000 */
[----:B------:R-:W-:Y:S01]  /*cb90*/  F2FP.TF32.F32.PACK_B R4, R4 ;  /* 0x00000004ff04723e */ /* 0x000fe200024050ff */
[C---:B------:R-:W-:Y:S01]  /*cba0*/  FFMA R8, R27.reuse, R21, R8 ;  /* 0x000000151b087223 */ /* 0x040fe20000000008 */
[----:B------:R-:W-:Y:S01]  /*cbb0*/  F2FP.TF32.F32.PACK_B R5, R5 ;  /* 0x00000005ff05723e */ /* 0x000fe200024050ff */
[C---:B------:R-:W-:Y:S01]  /*cbc0*/  FFMA R9, R27.reuse, R26, R9 ;  /* 0x0000001a1b097223 */ /* 0x040fe20000000009 */
[----:B------:R-:W-:Y:S01]  /*cbd0*/  F2FP.TF32.F32.PACK_B R6, R6 ;  /* 0x00000006ff06723e */ /* 0x000fe200024050ff */
[C---:B------:R-:W-:Y:S01]  /*cbe0*/  FFMA R10, R27.reuse, R29, R10 ;  /* 0x0000001d1b0a7223 */ /* 0x040fe2000000000a */
[----:B------:R-:W-:Y:S01]  /*cbf0*/  F2FP.TF32.F32.PACK_B R7, R7 ;  /* 0x00000007ff07723e */ /* 0x000fe200024050ff */
[C---:B------:R-:W-:Y:S01]  /*cc00*/  FFMA R11, R27.reuse, R28, R11 ;  /* 0x0000001c1b0b7223 */ /* 0x040fe2000000000b */
[C---:B------:R-:W-:Y:S01]  /*cc10*/  FMUL R12, R24.reuse, R12 ;  /* 0x0000000c180c7220 */ /* 0x040fe20000400000 */
[----:B------:R-:W-:Y:S01]  /*cc20*/  F2FP.TF32.F32.PACK_B R8, R8 ;  /* 0x00000008ff08723e */ /* 0x000fe200024050ff */
[C---:B------:R-:W-:Y:S01]  /*cc30*/  FMUL R13, R24.reuse, R13 ;  /* 0x0000000d180d7220 */ /* 0x040fe20000400000 */
[----:B------:R1:W-:Y:S01]  /*cc40*/  STS.128 [R66+0x6000], R4 ;  /* 0x0060000442007388 */ /* 0x0003e20000000c00 */
        /* <DEDUP_REMOVED lines=8> */
[C---:B------:R-:W-:Y:S01]  /*ccd0*/  FFMA R15, R27.reuse, R32, R15 ;  /* 0x000000201b0f7223 */ /* 0x040fe2000000000f */
[C---:B------:R-:W-:Y:S01]  /*cce0*/  FMUL R16, R24.reuse, R16 ;  /* 0x0000001018107220 */ /* 0x040fe20000400000 */
[----:B------:R-:W-:Y:S01]  /*ccf0*/  F2FP.TF32.F32.PACK_B R12, R12 ;  /* 0x0000000cff0c723e */ /* 0x000fe200024050ff */
[----:B------:R1:W-:Y:S01]  /*cd00*/  STS.128 [R82+0x6010], R8 ;  /* 0x0060100852007388 */ /* 0x0003e20000000c00 */
        /* <DEDUP_REMOVED lines=9> */
[----:B------:R-:W-:Y:S01]  /*cda0*/  FFMA R19, R27, R36, R19 ;  /* 0x000000241b137223 */ /* 0x000fe20000000013 */
[----:B------:R-:W-:Y:S02]  /*cdb0*/  F2FP.TF32.F32.PACK_B R16, R16 ;  /* 0x00000010ff10723e */ /* 0x000fe400024050ff */
[----:B------:R1:W-:Y:S01]  /*cdc0*/  STS.128 [R80+0x6020], R12 ;  /* 0x0060200c50007388 */ /* 0x0003e20000000c00 */
[----:B------:R-:W-:Y:S02]  /*cdd0*/  F2FP.TF32.F32.PACK_B R17, R17 ;  /* 0x00000011ff11723e */ /* 0x000fe400024050ff */
        /* <DEDUP_REMOVED lines=15> */
[----:B------:R-:W-:Y:S01]  /*ced0*/  R2UR UR12, R83 ;  /* 0x00000000530c72ca */ /* 0x000fe200000e0000 */
[----:B------:R-:W-:Y:S02]  /*cee0*/  UIADD3 UR8, UPT, UPT, UR48, 0x6200, URZ ;  /* 0x0000620030087890 */ /* 0x000fe4000fffe0ff */
[----:B---3--:R-:W-:Y:S04]  /*cef0*/  UIADD3 UR4, UP0, UPT, UR6, 0x680, URZ ;  /* 0x0000068006047890 */ /* 0x008fe8000ff1e0ff */
[----:B------:R-:W-:Y:S09]  /*cf00*/  UIADD3.X UR5, UPT, UPT, URZ, UR7, URZ, UP0, !UPT ;  /* 0x00000007ff057290 */ /* 0x000ff200087fe4ff */
[----:B------:R3:W-:Y:S01]  /*cf10*/  UTMASTG.4D.IM2COL [UR8], [UR4] ;  /* 0x00000008040073b5 */ /* 0x0007e20008058000 */
[----:B------:R0:W-:Y:S01]  /*cf20*/  UTMACMDFLUSH ;  /* 0x00000000000079b7 */ /* 0x0001e20000000000 */
[----:B---3--:R-:W-:Y:S04]  /*cf30*/  DEPBAR.LE SB0, 0x1 ;  /* 0x000080400000791a */ /* 0x008fe80000000000 */
.L_x_135:
[----:B------:R-:W-:Y:S05]  /*cf40*/  BSYNC.RECONVERGENT B0 ;  /* 0x0000000000007941 */ /* 0x000fea0003800200 */
.L_x_134:
[----:B------:R-:W-:Y:S01]  /*cf50*/  BAR.SYNC.DEFER_BLOCKING 0x1, 0x80 ;  /* 0x0042000000007b1d */ /* 0x000fe20000010000 */
[----:B------:R-:W-:Y:S01]  /*cf60*/  UISETP.NE.AND UP0, UPT, UR52, -0x4, UPT ;  /* 0xfffffffc3400788c */ /* 0x000fe2000bf05270 */
[----:B------:R-:W-:Y:S08]  /*cf70*/  IADD3 R0, PT, PT, R22, 0x1, RZ ;  /* 0x0000000116007810 */ /* 0x000ff00007ffe0ff */
[----:B------:R-:W-:Y:S05]  /*cf80*/  BRA.U !UP0, `(.L_x_136) ;  /* 0x0000000108247547 */ /* 0x000fea000b800000 */
[----:B------:R-:W-:Y:S01]  /*cf90*/  ISETP.NE.AND P0, PT, R86, RZ, PT ;  /* 0x000000ff5600720c */ /* 0x000fe20003f05270 */
[----:B------:R-:W-:Y:S01]  /*cfa0*/  IMAD.U32 R2, RZ, RZ, UR49 ;  /* 0x00000031ff027e24 */ /* 0x000fe2000f8e00ff */
[----:B------:R-:W-:Y:S04]  /*cfb0*/  UIADD3 UR4, UPT, UPT, UR49, 0x1, URZ ;  /* 0x0000000131047890 */ /* 0x000fe8000fffe0ff */
[----:B------:R-:W-:Y:S04]  /*cfc0*/  UISETP.NE.AND UP0, UPT, UR4, 0x4, UPT ;  /* 0x000000040400788c */ /* 0x000fe8000bf05270 */
[----:B------:R-:W-:Y:S03]  /*cfd0*/  USEL UR49, UR4, URZ, UP0 ;  /* 0x000000ff04317287 */ /* 0x000fe60008000000 */
[----:B------:R-:W-:Y:S05]  /*cfe0*/  @P0 LEA R2, R2, UR48, 0x3 ;  /* 0x0000003002020c11 */ /* 0x000fea000f8e18ff */
[----:B------:R-:W-:Y:S05]  /*cff0*/  @P0 VIADD R3, R2, 0x60 ;  /* 0x0000006002030836 */ /* 0x000fea0000000000 */
[----:B------:R-:W-:Y:S04]  /*d000*/  @P0 PRMT R3, R92, 0x654, R3 ;  /* 0x000006545c030816 */ /* 0x000fe80000000003 */
[----:B------:R3:W-:Y:S03]  /*d010*/  @P0 SYNCS.ARRIVE.TRANS64.RED.A1T0 RZ, [R3+URZ], RZ ;  /* 0x000000ff03ff09a7 */ /* 0x0007e600081004ff */
.L_x_136:
[----:B------:R-:W-:Y:S01]  /*d020*/  R2UR UR5, R77 ;  /* 0x000000004d0572ca */ /* 0x000fe200000e0000 */
[----:B------:R-:W-:Y:S01]  /*d030*/  UISETP.NE.AND UP0, UPT, UR62, URZ, UPT ;  /* 0x000000ff3e00728c */ /* 0x000fe2000bf05270 */
[----:B------:R-:W-:Y:S01]  /*d040*/  R2UR UR4, R78 ;  /* 0x000000004e0472ca */ /* 0x000fe200000e0000 */
[----:B------:R-:W-:Y:S01]  /*d050*/  UIADD3 UR52, UPT, UPT, UR52, 0x4, URZ ;  /* 0x0000000434347890 */ /* 0x000fe2000fffe0ff */
[C---:B------:R-:W-:Y:S01]  /*d060*/  ISETP.NE.AND P0, PT, R0.reuse, 0x2, PT ;  /* 0x000000020000780c */ /* 0x040fe20003f05270 */
[----:B------:R-:W-:Y:S01]  /*d070*/  UMOV UR51, UR63 ;  /* 0x0000003f00337c82 */ /* 0x000fe20008000000 */
[----:B------:R-:W-:Y:S02]  /*d080*/  LOP3.LUT R63, R63, 0x1, RZ, 0x3c, !PT ;  /* 0x000000013f3f7812 */ /* 0x000fe400078e3cff */
[----:B---3--:R-:W-:Y:S02]  /*d090*/  SEL R3, RZ, 0x1, P0 ;  /* 0x00000001ff037807 */ /* 0x008fe40000000000 */
[----:B------:R-:W-:Y:S02]  /*d0a0*/  SEL R22, R0, RZ, P0 ;  /* 0x000000ff00167207 */ /* 0x000fe40000000000 */
[----:B------:R-:W-:Y:S01]  /*d0b0*/  LOP3.LUT R64, R64, R3, RZ, 0x3c, !PT ;  /* 0x0000000340407212 */ /* 0x000fe200078e3cff */
[----:B------:R-:W-:Y:S02]  /*d0c0*/  UIADD3 UR21, UPT, UPT, UR36, UR5, URZ ;  /* 0x0000000524157290 */ /* 0x000fe4000fffe0ff */
[----:B------:R-:W-:Y:S01]  /*d0d0*/  UIADD3 UR50, UPT, UPT, UR37, UR4, URZ ;  /* 0x0000000425327290 */ /* 0x000fe2000fffe0ff */
[----:B------:R-:W-:Y:S11]  /*d0e0*/  BRA.U UP0, `(.L_x_137) ;  /* 0xffffffc900887547 */ /* 0x000ff6000b83ffff */
[----:B------:R-:W-:-:S13]  /*d0f0*/  R2UR UR4, R79 ;  /* 0x000000004f0472ca */ /* 0x000fda00000e0000 */
[----:B------:R-:W-:-:S09]  /*d100*/  UISETP.NE.AND UP0, UPT, UR4, URZ, UPT ;  /* 0x000000ff0400728c */ /* 0x000fd2000bf05270 */
[----:B------:R-:W-:Y:S05]  /*d110*/  BRA.U !UP0, `(.L_x_138) ;  /* 0x0000000108487547 */ /* 0x000fea000b800000 */
[----:B------:R-:W3:Y:S02]  /*d120*/  LDCU.64 UR4, c[0x0][0x890] ;  /* 0x00011200ff0477ac */ /* 0x000ee40008000a00 */
[----:B---3--:R-:W-:-:S04]  /*d130*/  UISETP.NE.U32.AND UP0, UPT, UR4, URZ, UPT ;  /* 0x000000ff0400728c */ /* 0x008fc8000bf05070 */
[----:B------:R-:W-:-:S09]  /*d140*/  UISETP.NE.AND.EX UP0, UPT, UR5, URZ, UPT, UP0 ;  /* 0x000000ff0500728c */ /* 0x000fd2000bf05300 */
[----:B------:R-:W-:Y:S05]  /*d150*/  BRA.U UP0, `(.L_x_139) ;  /* 0x00000001000c7547 */ /* 0x000fea000b800000 */
[----:B------:R-:W-:-:S13]  /*d160*/  FSETP.NEU.AND P0, PT, R27, RZ, PT ;  /* 0x000000ff1b00720b */ /* 0x000fda0003f0d000 */
[----:B------:R-:W-:Y:S05]  /*d170*/  @!P0 EXIT ;  /* 0x000000000000894d */ /* 0x000fea0003800000 */
[----:B------:R-:W-:Y:S05]  /*d180*/  BRA `(.L_x_138) ;  /* 0x00000000002c7947 */ /* 0x000fea0003800000 */
.L_x_139:
[----:B------:R-:W-:Y:S01]  /*d190*/  ISETP.NE.AND P0, PT, R85, RZ, PT ;  /* 0x000000ff5500720c */ /* 0x000fe20003f05270 */
[----:B------:R-:W-:-:S12]  /*d1a0*/  BSSY.RECONVERGENT B0, `(.L_x_138) ;  /* 0x0000009000007945 */ /* 0x000fd80003800200 */
[----:B------:R-:W-:Y:S05]  /*d1b0*/  @P0 BRA `(.L_x_140) ;  /* 0x0000000000140947 */ /* 0x000fea0003800000 */
[----:B------:R-:W3:Y:S02]  /*d1c0*/  LDCU.64 UR4, c[0x0][0x888] ;  /* 0x00011100ff0477ac */ /* 0x000ee40008000a00 */
[----:B---3--:R-:W-:-:S04]  /*d1d0*/  ISETP.NE.U32.AND P0, PT, RZ, UR4, PT ;  /* 0x00000004ff007c0c */ /* 0x008fc8000bf05070 */
[----:B------:R-:W-:-:S13]  /*d1e0*/  ISETP.NE.AND.EX P0, PT, RZ, UR5, PT, P0 ;  /* 0x00000005ff007c0c */ /* 0x000fda000bf05300 */
[----:B------:R-:W-:Y:S05]  /*d1f0*/  @!P0 EXIT ;  /* 0x000000000000894d */ /* 0x000fea0003800000 */
[----:B------:R-:W-:Y:S05]  /*d200*/  BRA `(.L_x_141) ;  /* 0x0000000000087947 */ /* 0x000fea0003800000 */
.L_x_140:
[----:B------:R-:W-:-:S13]  /*d210*/  FSETP.NEU.AND P0, PT, R27, RZ, PT ;  /* 0x000000ff1b00720b */ /* 0x000fda0003f0d000 */
[----:B------:R-:W-:Y:S05]  /*d220*/  @!P0 EXIT ;  /* 0x000000000000894d */ /* 0x000fea0003800000 */
.L_x_141:
[----:B------:R-:W-:Y:S05]  /*d230*/  BSYNC.RECONVERGENT B0 ;  /* 0x0000000000007941 */ /* 0x000fea0003800200 */
.L_x_138:
[----:B------:R-:W3:Y:S01]  /*d240*/  S2UR UR5, SR_CgaCtaId ;  /* 0x00000000000579c3 */ /* 0x000ee20000008800 */
[----:B------:R-:W-:Y:S01]  /*d250*/  ULEA UR4, UR49, UR48, 0x3 ;  /* 0x0000003031047291 */ /* 0x000fe2000f8e18ff */
[----:B------:R-:W-:-:S04]  /*d260*/  DEPBAR.LE SB0, 0x0 ;  /* 0x000080000000791a */ /* 0x000fc80000000000 */
[----:B------:R-:W-:-:S04]  /*d270*/  UIADD3 UR4, UPT, UPT, UR4, 0x60, URZ ;  /* 0x0000006004047890 */ /* 0x000fc8000fffe0ff */
[----:B---3--:R-:W-:-:S09]  /*d280*/  UPRMT UR4, UR5, 0x654, UR4 ;  /* 0x0000065405047896 */ /* 0x008fd20008000004 */
[----:B------:R-:W-:Y:S01]  /*d290*/  SYNCS.ARRIVE.TRANS64.RED.A1T0 RZ, [UR4], RZ ;  /* 0x000000ffffff79a7 */ /* 0x000fe20008100404 */
[----:B------:R-:W-:Y:S05]  /*d2a0*/  EXIT ;  /* 0x000000000000794d */ /* 0x000fea0003800000 */
.L_x_24:
[----:B-1----:R1:W2:Y:S02]  /*d2b0*/  SYNCS.PHASECHK.TRANS64.TRYWAIT P0, [R2+URZ+0x20], R47 ;  /* 0x0000202f020075a7 */ /* 0x0022a400080011ff */
[----:B--2---:R-:W-:Y:S05]  /*d2c0*/  @!P0 NANOSLEEP.SYNCS 0x989680 ;  /* 0x009896800000895d */ /* 0x004fea0003900000 */
[----:B------:R-:W2:Y:S02]  /*d2d0*/  @!P0 SYNCS.PHASECHK.TRANS64 P0, [R2+URZ+0x20], R47 ;  /* 0x0000202f020085a7 */ /* 0x000ea400080010ff */
[----:B--2---:R-:W-:Y:S05]  /*d2e0*/  @!P0 BRA `(.L_x_24) ;  /* 0xfffffffc00f08947 */ /* 0x004fea000383ffff */
[----:B------:R-:W-:Y:S05]  /*d2f0*/  BRA `(.L_x_23) ;  /* 0xffffff5800107947 */ /* 0x000fea000383ffff */
.L_x_31:
[----:B-1----:R1:W2:Y:S02]  /*d300*/  SYNCS.PHASECHK.TRANS64.TRYWAIT P0, [R55+URZ+0x20], R36 ;  /* 0x00002024370075a7 */ /* 0x0022a400080011ff */
[----:B--2---:R-:W-:Y:S05]  /*d310*/  @!P0 NANOSLEEP.SYNCS 0x989680 ;  /* 0x009896800000895d */ /* 0x004fea0003900000 */
[----:B------:R-:W2:Y:S02]  /*d320*/  @!P0 SYNCS.PHASECHK.TRANS64 P0, [R55+URZ+0x20], R36 ;  /* 0x00002024370085a7 */ /* 0x000ea400080010ff */
[----:B--2---:R-:W-:Y:S05]  /*d330*/  @!P0 BRA `(.L_x_31) ;  /* 0xfffffffc00f08947 */ /* 0x004fea000383ffff */
[----:B------:R-:W-:Y:S05]  /*d340*/  BRA `(.L_x_30) ;  /* 0xffffff7c004c7947 */ /* 0x000fea000383ffff */
.L_x_36:
[----:B-1----:R1:W3:Y:S02]  /*d350*/  SYNCS.PHASECHK.TRANS64.TRYWAIT P0, [R3+URZ+0x90], R0 ;  /* 0x00009000030075a7 */ /* 0x0022e400080011ff */
[----:B---3--:R-:W-:Y:S05]  /*d360*/  @!P0 NANOSLEEP.SYNCS 0x989680 ;  /* 0x009896800000895d */ /* 0x008fea0003900000 */
[----:B------:R-:W3:Y:S02]  /*d370*/  @!P0 SYNCS.PHASECHK.TRANS64 P0, [R3+URZ+0x90], R0 ;  /* 0x00009000030085a7 */ /* 0x000ee400080010ff */
[----:B---3--:R-:W-:Y:S05]  /*d380*/  @!P0 BRA `(.L_x_36) ;  /* 0xfffffffc00f08947 */ /* 0x008fea000383ffff */
[----:B------:R-:W-:Y:S05]  /*d390*/  BRA `(.L_x_142) ;  /* 0xffffff9000147947 */ /* 0x000fea000383ffff */
.L_x_40:
[----:B-1----:R1:W3:Y:S02]  /*d3a0*/  SYNCS.PHASECHK.TRANS64.TRYWAIT P0, [R3+URZ], R0 ;  /* 0x00000000030075a7 */ /* 0x0022e400080011ff */
[----:B---3--:R-:W-:Y:S05]  /*d3b0*/  @!P0 NANOSLEEP.SYNCS 0x989680 ;  /* 0x009896800000895d */ /* 0x008fea0003900000 */
[----:B------:R-:W3:Y:S02]  /*d3c0*/  @!P0 SYNCS.PHASECHK.TRANS64 P0, [R3+URZ], R0 ;  /* 0x00000000030085a7 */ /* 0x000ee400080010ff */
[----:B---3--:R-:W-:Y:S05]  /*d3d0*/  @!P0 BRA `(.L_x_40) ;  /* 0xfffffffc00f08947 */ /* 0x008fea000383ffff */
[----:B------:R-:W-:Y:S05]  /*d3e0*/  BRA `(.L_x_143) ;  /* 0xffffff9800087947 */ /* 0x000fea000383ffff */
.L_x_41:
[----:B-1----:R1:W3:Y:S02]  /*d3f0*/  SYNCS.PHASECHK.TRANS64.TRYWAIT P0, [R4+URZ], R7 ;  /* 0x00000007040075a7 */ /* 0x0022e400080011ff */
[----:B---3--:R-:W-:Y:S05]  /*d400*/  @!P0 NANOSLEEP.SYNCS 0x989680 ;  /* 0x009896800000895d */ /* 0x008fea0003900000 */
[----:B------:R-:W3:Y:S02]  /*d410*/  @!P0 SYNCS.PHASECHK.TRANS64 P0, [R4+URZ], R7 ;  /* 0x00000007040085a7 */ /* 0x000ee400080010ff */
[----:B---3--:R-:W-:Y:S05]  /*d420*/  @!P0 BRA `(.L_x_41) ;  /* 0xfffffffc00f08947 */ /* 0x008fea000383ffff */
[----:B------:R-:W-:Y:S05]  /*d430*/  BRA `(.L_x_144) ;  /* 0xffffff9800187947 */ /* 0x000fea000383ffff */
.L_x_42:
[----:B-1----:R1:W3:Y:S02]  /*d440*/  SYNCS.PHASECHK.TRANS64.TRYWAIT P0, [R2+URZ], R3 ;  /* 0x00000003020075a7 */ /* 0x0022e400080011ff */
[----:B---3--:R-:W-:Y:S05]  /*d450*/  @!P0 NANOSLEEP.SYNCS 0x989680 ;  /* 0x009896800000895d */ /* 0x008fea0003900000 */
[----:B------:R-:W3:Y:S02]  /*d460*/  @!P0 SYNCS.PHASECHK.TRANS64 P0, [R2+URZ], R3 ;  /* 0x00000003020085a7 */ /* 0x000ee400080010ff */
[----:B---3--:R-:W-:Y:S05]  /*d470*/  @!P0 BRA `(.L_x_42) ;  /* 0xfffffffc00f08947 */ /* 0x008fea000383ffff */
[----:B------:R-:W-:Y:S05]  /*d480*/  BRA `(.L_x_145) ;  /* 0xffffff9800207947 */ /* 0x000fea000383ffff */
.L_x_45:
[----:B------:R-:W-:-:S07]  /*d490*/  MOV R4, UR4 ;  /* 0x0000000400047c02 */ /* 0x000fce0008000f00 */
.L_x_146:
[----:B--2---:R2:W3:Y:S02]  /*d4a0*/  SYNCS.PHASECHK.TRANS64.TRYWAIT P1, [R4+URZ+0x98], R7 ;  /* 0x00009807040075a7 */ /* 0x0044e400080211ff */
[----:B---3--:R-:W-:Y:S05]  /*d4b0*/  @!P1 NANOSLEEP.SYNCS 0x989680 ;  /* 0x009896800000995d */ /* 0x008fea0003900000 */
[----:B------:R-:W3:Y:S02]  /*d4c0*/  @!P1 SYNCS.PHASECHK.TRANS64 P1, [R4+URZ+0x98], R7 ;  /* 0x00009807040095a7 */ /* 0x000ee400080210ff */
[----:B---3--:R-:W-:Y:S05]  /*d4d0*/  @!P1 BRA `(.L_x_146) ;  /* 0xfffffffc00f09947 */ /* 0x008fea000383ffff */
[----:B------:R-:W-:Y:S05]  /*d4e0*/  BRA `(.L_x_147) ;  /* 0xffffff9800747947 */ /* 0x000fea000383ffff */
.L_x_46:
[----:B--2---:R-:W-:-:S07]  /*d4f0*/  MOV R4, UR4 ;  /* 0x0000000400047c02 */ /* 0x004fce0008000f00 */
.L_x_148:
[----:B--2---:R2:W3:Y:S02]  /*d500*/  SYNCS.PHASECHK.TRANS64.TRYWAIT P1, [R4+URZ+0x90], R5 ;  /* 0x00009005040075a7 */ /* 0x0044e400080211ff */
[----:B---3--:R-:W-:Y:S05]  /*d510*/  @!P1 NANOSLEEP.SYNCS 0x989680 ;  /* 0x009896800000995d */ /* 0x008fea0003900000 */
[----:B------:R-:W3:Y:S02]  /*d520*/  @!P1 SYNCS.PHASECHK.TRANS64 P1, [R4+URZ+0x90], R5 ;  /* 0x00009005040095a7 */ /* 0x000ee400080210ff */
[----:B---3--:R-:W-:Y:S05]  /*d530*/  @!P1 BRA `(.L_x_148) ;  /* 0xfffffffc00f09947 */ /* 0x008fea000383ffff */
[----:B------:R-:W-:Y:S05]  /*d540*/  BRA `(.L_x_149) ;  /* 0xffffff98007c7947 */ /* 0x000fea000383ffff */
.L_x_56:
[----:B--2---:R-:W-:-:S04]  /*d550*/  MOV R0, UR5 ;  /* 0x0000000500007c02 */ /* 0x004fc80008000f00 */
[----:B------:R2:W3:Y:S03]  /*d560*/  SYNCS.PHASECHK.TRANS64.TRYWAIT P0, [R0+URZ+0x8], R7 ;  /* 0x00000807000075a7 */ /* 0x0004e600080011ff */
[----:B---3--:R-:W-:Y:S05]  /*d570*/  @!P0 NANOSLEEP.SYNCS 0x989680 ;  /* 0x009896800000895d */ /* 0x008fea0003900000 */
[----:B------:R-:W3:Y:S02]  /*d580*/  @!P0 SYNCS.PHASECHK.TRANS64 P0, [R0+URZ+0x8], R7 ;  /* 0x00000807000085a7 */ /* 0x000ee400080010ff */
[----:B---3--:R-:W-:Y:S05]  /*d590*/  @!P0 BRA `(.L_x_56) ;  /* 0xfffffffc00ec8947 */ /* 0x008fea000383ffff */
[----:B------:R-:W-:Y:S05]  /*d5a0*/  BRA `(.L_x_55) ;  /* 0xffffff9c00487947 */ /* 0x000fea000383ffff */
.L_x_58:
[----:B------:R-:W-:Y:S01]  /*d5b0*/  BSSY B0, `(.L_x_150) ;  /* 0x0000006000007945 */ /* 0x000fe20003800000 */
[----:B------:R-:W-:-:S07]  /*d5c0*/  MOV R15, 0xffffffff ;  /* 0xffffffff000f7802 */ /* 0x000fce0000000f00 */
[----:B-12--5:R-:W-:Y:S05]  /*d5d0*/  WARPSYNC.COLLECTIVE R15, `(.L_x_151) ;  /* 0x000000000f0c7348 */ /* 0x026fea0003c00000 */
[----:B------:R-:W-:Y:S02]  /*d5e0*/  ELECT P6, UR79, PT ;  /* 0x00000000004f782f */ /* 0x000fe400038c0000 */
[----:B------:R-:W-:Y:S01]  /*d5f0*/  MOV R14, UR79 ;  /* 0x0000004f000e7c02 */ /* 0x000fe20008000f00 */
[----:B-12--5:R-:W-:Y:S10]  /*d600*/  ENDCOLLECTIVE ;  /* 0x000000000000791b */ /* 0x026ff40003800000 */
.L_x_151:
[----:B------:R-:W-:Y:S05]  /*d610*/  BSYNC B0 ;  /* 0x0000000000007941 */ /* 0x000fea0003800000 */
.L_x_150:
[----:B------:R-:W-:Y:S05]  /*d620*/  BRA `(.L_x_152) ;  /* 0xffffff9c00787947 */ /* 0x000fea000383ffff */
.L_x_60:
[----:B--2---:R-:W-:-:S04]  /*d630*/  MOV R0, UR5 ;  /* 0x0000000500007c02 */ /* 0x004fc80008000f00 */
[----:B------:R2:W3:Y:S03]  /*d640*/  SYNCS.PHASECHK.TRANS64.TRYWAIT P0, [R0+URZ+0x8], R5 ;  /* 0x00000805000075a7 */ /* 0x0004e600080011ff */
[----:B---3--:R-:W-:Y:S05]  /*d650*/  @!P0 NANOSLEEP.SYNCS 0x989680 ;  /* 0x009896800000895d */ /* 0x008fea0003900000 */
[----:B------:R-:W3:Y:S02]  /*d660*/  @!P0 SYNCS.PHASECHK.TRANS64 P0, [R0+URZ+0x8], R5 ;  /* 0x00000805000085a7 */ /* 0x000ee400080010ff */
[----:B---3--:R-:W-:Y:S05]  /*d670*/  @!P0 BRA `(.L_x_60) ;  /* 0xfffffffc00ec8947 */ /* 0x008fea000383ffff */
[----:B------:R-:W-:Y:S05]  /*d680*/  BRA `(.L_x_59) ;  /* 0xffffff9c007c7947 */ /* 0x000fea000383ffff */
.L_x_61:
[----:B------:R-:W-:-:S07]  /*d690*/  MOV R4, UR22 ;  /* 0x0000001600047c02 */ /* 0x000fce0008000f00 */
.L_x_153:
[----:B-1----:R1:W2:Y:S02]  /*d6a0*/  SYNCS.PHASECHK.TRANS64.TRYWAIT P0, [R4+URZ+0x90], R5 ;  /* 0x00009005040075a7 */ /* 0x0022a400080011ff */
[----:B--2---:R-:W-:Y:S05]  /*d6b0*/  @!P0 NANOSLEEP.SYNCS 0x989680 ;  /* 0x009896800000895d */ /* 0x004fea0003900000 */
[----:B------:R-:W2:Y:S02]  /*d6c0*/  @!P0 SYNCS.PHASECHK.TRANS64 P0, [R4+URZ+0x90], R5 ;  /* 0x00009005040085a7 */ /* 0x000ea400080010ff */
[----:B--2---:R-:W-:Y:S05]  /*d6d0*/  @!P0 BRA `(.L_x_153) ;  /* 0xfffffffc00f08947 */ /* 0x004fea000383ffff */
[----:B------:R-:W-:Y:S05]  /*d6e0*/  BRA `(.L_x_154) ;  /* 0xffffffa000907947 */ /* 0x000fea000383ffff */
.L_x_63:
[----:B------:R-:W-:-:S07]  /*d6f0*/  MOV R4, UR27 ;  /* 0x0000001b00047c02 */ /* 0x000fce0008000f00 */
.L_x_155:
[----:B-1----:R1:W2:Y:S02]  /*d700*/  SYNCS.PHASECHK.TRANS64.TRYWAIT P0, [R4+URZ+0xb0], R5 ;  /* 0x0000b005040075a7 */ /* 0x0022a400080011ff */
[----:B--2---:R-:W-:Y:S05]  /*d710*/  @!P0 NANOSLEEP.SYNCS 0x989680 ;  /* 0x009896800000895d */ /* 0x004fea0003900000 */
[----:B------:R-:W2:Y:S02]  /*d720*/  @!P0 SYNCS.PHASECHK.TRANS64 P0, [R4+URZ+0xb0], R5 ;  /* 0x0000b005040085a7 */ /* 0x000ea400080010ff */
[----:B--2---:R-:W-:Y:S05]  /*d730*/  @!P0 BRA `(.L_x_155) ;  /* 0xfffffffc00f08947 */ /* 0x004fea000383ffff */
[----:B------:R-:W-:Y:S05]  /*d740*/  BRA `(.L_x_62) ;  /* 0xffffffa000b07947 */ /* 0x000fea000383ffff */
.L_x_67:
[----:B-1----:R-:W-:Y:S07]  /*d750*/  MOV R4, UR20 ;  /* 0x0000001400047c02 */ /* 0x002fee0008000f00 */
.L_x_156:
[----:B-1----:R1:W2:Y:S02]  /*d760*/  SYNCS.PHASECHK.TRANS64.TRYWAIT P0, [R4+URZ], R7 ;  /* 0x00000007040075a7 */ /* 0x0022a400080011ff */
[----:B--2---:R-:W-:Y:S05]  /*d770*/  @!P0 NANOSLEEP.SYNCS 0x989680 ;  /* 0x009896800000895d */ /* 0x004fea0003900000 */
[----:B------:R-:W2:Y:S02]  /*d780*/  @!P0 SYNCS.PHASECHK.TRANS64 P0, [R4+URZ], R7 ;  /* 0x00000007040085a7 */ /* 0x000ea400080010ff */
[----:B--2---:R-:W-:Y:S05]  /*d790*/  @!P0 BRA `(.L_x_156) ;  /* 0xfffffffc00f08947 */ /* 0x004fea000383ffff */
[----:B------:R-:W-:Y:S05]  /*d7a0*/  BRA `(.L_x_66) ;  /* 0xffffffa000d47947 */ /* 0x000fea000383ffff */
.L_x_71:
[----:B--2---:R-:W-:-:S07]  /*d7b0*/  MOV R2, UR4 ;  /* 0x0000000400027c02 */ /* 0x004fce0008000f00 */
.L_x_157:
[----:B--2---:R2:W3:Y:S02]  /*d7c0*/  SYNCS.PHASECHK.TRANS64.TRYWAIT P0, [R2+URZ], R3 ;  /* 0x00000003020075a7 */ /* 0x0044e400080011ff */
[----:B---3--:R-:W-:Y:S05]  /*d7d0*/  @!P0 NANOSLEEP.SYNCS 0x989680 ;  /* 0x009896800000895d */ /* 0x008fea0003900000 */
[----:B------:R-:W3:Y:S02]  /*d7e0*/  @!P0 SYNCS.PHASECHK.TRANS64 P0, [R2+URZ], R3 ;  /* 0x00000003020085a7 */ /* 0x000ee400080010ff */
[----:B---3--:R-:W-:Y:S05]  /*d7f0*/  @!P0 BRA `(.L_x_157) ;  /* 0xfffffffc00f08947 */ /* 0x008fea000383ffff */
[----:B------:R-:W-:Y:S05]  /*d800*/  BRA `(.L_x_158) ;  /* 0xffffffa8003c7947 */ /* 0x000fea000383ffff */
.L_x_74:
[----:B------:R-:W-:-:S07]  /*d810*/  MOV R2, UR22 ;  /* 0x0000001600027c02 */ /* 0x000fce0008000f00 */
.L_x_159:
[----:B--2---:R2:W3:Y:S02]  /*d820*/  SYNCS.PHASECHK.TRANS64.TRYWAIT P1, [R2+URZ+0xc0], R3 ;  /* 0x0000c003020075a7 */ /* 0x0044e400080211ff */
[----:B---3--:R-:W-:Y:S05]  /*d830*/  @!P1 NANOSLEEP.SYNCS 0x989680 ;  /* 0x009896800000995d */ /* 0x008fea0003900000 */
[----:B------:R-:W3:Y:S02]  /*d840*/  @!P1 SYNCS.PHASECHK.TRANS64 P1, [R2+URZ+0xc0], R3 ;  /* 0x0000c003020095a7 */ /* 0x000ee400080210ff */
[----:B---3--:R-:W-:Y:S05]  /*d850*/  @!P1 BRA `(.L_x_159) ;  /* 0xfffffffc00f09947 */ /* 0x008fea000383ffff */
[----:B------:R-:W-:Y:S05]  /*d860*/  BRA `(.L_x_160) ;  /* 0xffffffa800887947 */ /* 0x000fea000383ffff */
.L_x_79:
[----:B------:R-:W-:Y:S07]  /*d870*/  MOV R2, UR31 ;  /* 0x0000001f00027c02 */ /* 0x000fee0008000f00 */
.L_x_161:
[----:B-1----:R1:W2:Y:S02]  /*d880*/  SYNCS.PHASECHK.TRANS64.TRYWAIT P0, [R2+URZ+0x90], R3 ;  /* 0x00009003020075a7 */ /* 0x0022a400080011ff */
[----:B--2---:R-:W-:Y:S05]  /*d890*/  @!P0 NANOSLEEP.SYNCS 0x989680 ;  /* 0x009896800000895d */ /* 0x004fea0003900000 */
[----:B------:R-:W2:Y:S02]  /*d8a0*/  @!P0 SYNCS.PHASECHK.TRANS64 P0, [R2+URZ+0x90], R3 ;  /* 0x00009003020085a7 */ /* 0x000ea400080010ff */
[----:B--2---:R-:W-:Y:S05]  /*d8b0*/  @!P0 BRA `(.L_x_161) ;  /* 0xfffffffc00f08947 */ /* 0x004fea000383ffff */
[----:B------:R-:W-:Y:S05]  /*d8c0*/  BRA `(.L_x_162) ;  /* 0xffffffac00dc7947 */ /* 0x000fea000383ffff */
.L_x_82:
[----:B------:R-:W-:Y:S07]  /*d8d0*/  MOV R2, UR31 ;  /* 0x0000001f00027c02 */ /* 0x000fee0008000f00 */
.L_x_163:
[----:B-1----:R1:W2:Y:S02]  /*d8e0*/  SYNCS.PHASECHK.TRANS64.TRYWAIT P2, [R2+URZ+0x88], R3 ;  /* 0x00008803020075a7 */ /* 0x0022a400080411ff */
[----:B--2---:R-:W-:Y:S05]  /*d8f0*/  @!P2 NANOSLEEP.SYNCS 0x989680 ;  /* 0x009896800000a95d */ /* 0x004fea0003900000 */
[----:B------:R-:W2:Y:S02]  /*d900*/  @!P2 SYNCS.PHASECHK.TRANS64 P2, [R2+URZ+0x88], R3 ;  /* 0x000088030200a5a7 */ /* 0x000ea400080410ff */
[----:B--2---:R-:W-:Y:S05]  /*d910*/  @!P2 BRA `(.L_x_163) ;  /* 0xfffffffc00f0a947 */ /* 0x004fea000383ffff */
[----:B------:R-:W-:Y:S05]  /*d920*/  BRA `(.L_x_81) ;  /* 0xffffffb400407947 */ /* 0x000fea000383ffff */
.L_x_85:
[----:B-1----:R-:W-:Y:S07]  /*d930*/  MOV R3, UR31 ;  /* 0x0000001f00037c02 */ /* 0x002fee0008000f00 */
.L_x_164:
[----:B-1----:R1:W2:Y:S02]  /*d940*/  SYNCS.PHASECHK.TRANS64.TRYWAIT P1, [R3+URZ+0x60], R8 ;  /* 0x00006008030075a7 */ /* 0x0022a400080211ff */
[----:B--2---:R-:W-:Y:S05]  /*d950*/  @!P1 NANOSLEEP.SYNCS 0x989680 ;  /* 0x009896800000995d */ /* 0x004fea0003900000 */
[----:B------:R-:W2:Y:S02]  /*d960*/  @!P1 SYNCS.PHASECHK.TRANS64 P1, [R3+URZ+0x60], R8 ;  /* 0x00006008030095a7 */ /* 0x000ea400080210ff */
[----:B--2---:R-:W-:Y:S05]  /*d970*/  @!P1 BRA `(.L_x_164) ;  /* 0xfffffffc00f09947 */ /* 0x004fea000383ffff */
[----:B------:R-:W-:Y:S05]  /*d980*/  BRA `(.L_x_165) ;  /* 0xffffffb400d07947 */ /* 0x000fea000383ffff */
.L_x_86:
[----:B------:R-:W-:Y:S07]  /*d990*/  MOV R3, UR31 ;  /* 0x0000001f00037c02 */ /* 0x000fee0008000f00 */
.L_x_166:
[----:B-1----:R1:W2:Y:S02]  /*d9a0*/  SYNCS.PHASECHK.TRANS64.TRYWAIT P1, [R3+URZ+0x68], R8 ;  /* 0x00006808030075a7 */ /* 0x0022a400080211ff */
[----:B--2---:R-:W-:Y:S05]  /*d9b0*/  @!P1 NANOSLEEP.SYNCS 0x989680 ;  /* 0x009896800000995d */ /* 0x004fea0003900000 */
[----:B------:R-:W2:Y:S02]  /*d9c0*/  @!P1 SYNCS.PHASECHK.TRANS64 P1, [R3+URZ+0x68], R8 ;  /* 0x00006808030095a7 */ /* 0x000ea400080210ff */
[----:B--2---:R-:W-:Y:S05]  /*d9d0*/  @!P1 BRA `(.L_x_166) ;  /* 0xfffffffc00f09947 */ /* 0x004fea000383ffff */
[----:B------:R-:W-:Y:S05]  /*d9e0*/  BRA `(.L_x_167) ;  /* 0xffffffb800087947 */ /* 0x000fea000383ffff */
.L_x_87:
[----:B------:R-:W-:Y:S07]  /*d9f0*/  MOV R3, UR31 ;  /* 0x0000001f00037c02 */ /* 0x000fee0008000f00 */
.L_x_168:
[----:B-1----:R1:W2:Y:S02]  /*da00*/  SYNCS.PHASECHK.TRANS64.TRYWAIT P1, [R3+URZ+0x70], R8 ;  /* 0x00007008030075a7 */ /* 0x0022a400080211ff */
[----:B--2---:R-:W-:Y:S05]  /*da10*/  @!P1 NANOSLEEP.SYNCS 0x989680 ;  /* 0x009896800000995d */ /* 0x004fea0003900000 */
[----:B------:R-:W2:Y:S02]  /*da20*/  @!P1 SYNCS.PHASECHK.TRANS64 P1, [R3+URZ+0x70], R8 ;  /* 0x00007008030095a7 */ /* 0x000ea400080210ff */
[----:B--2---:R-:W-:Y:S05]  /*da30*/  @!P1 BRA `(.L_x_168) ;  /* 0xfffffffc00f09947 */ /* 0x004fea000383ffff */
[----:B------:R-:W-:Y:S05]  /*da40*/  BRA `(.L_x_169) ;  /* 0xffffffb800507947 */ /* 0x000fea000383ffff */
.L_x_88:
[----:B------:R-:W-:Y:S07]  /*da50*/  MOV R3, UR31 ;  /* 0x0000001f00037c02 */ /* 0x000fee0008000f00 */
.L_x_170:
[----:B-1----:R1:W2:Y:S02]  /*da60*/  SYNCS.PHASECHK.TRANS64.TRYWAIT P0, [R3+URZ+0x78], R8 ;  /* 0x00007808030075a7 */ /* 0x0022a400080011ff */
[----:B--2---:R-:W-:Y:S05]  /*da70*/  @!P0 NANOSLEEP.SYNCS 0x989680 ;  /* 0x009896800000895d */ /* 0x004fea0003900000 */
[----:B------:R-:W2:Y:S02]  /*da80*/  @!P0 SYNCS.PHASECHK.TRANS64 P0, [R3+URZ+0x78], R8 ;  /* 0x00007808030085a7 */ /* 0x000ea400080010ff */
[----:B--2---:R-:W-:Y:S05]  /*da90*/  @!P0 BRA `(.L_x_170) ;  /* 0xfffffffc00f08947 */ /* 0x004fea000383ffff */
[----:B------:R-:W-:Y:S05]  /*daa0*/  BRA `(.L_x_171) ;  /* 0xffffffb800a07947 */ /* 0x000fea000383ffff */
.L_x_90:
[----:B-1----:R-:W-:-:S07]  /*dab0*/  MOV R0, UR31 ;  /* 0x0000001f00007c02 */ /* 0x002fce0008000f00 */
.L_x_172:
[----:B-1----:R1:W2:Y:S02]  /*dac0*/  SYNCS.PHASECHK.TRANS64.TRYWAIT P0, [R0+URZ+0x60], R3 ;  /* 0x00006003000075a7 */ /* 0x0022a400080011ff */
[----:B--2---:R-:W-:Y:S05]  /*dad0*/  @!P0 NANOSLEEP.SYNCS 0x989680 ;  /* 0x009896800000895d */ /* 0x004fea0003900000 */
[----:B------:R-:W2:Y:S02]  /*dae0*/  @!P0 SYNCS.PHASECHK.TRANS64 P0, [R0+URZ+0x60], R3 ;  /* 0x00006003000085a7 */ /* 0x000ea400080010ff */
[----:B--2---:R-:W-:Y:S05]  /*daf0*/  @!P0 BRA `(.L_x_172) ;  /* 0xfffffffc00f08947 */ /* 0x004fea000383ffff */
[----:B------:R-:W-:Y:S05]  /*db00*/  BRA `(.L_x_173) ;  /* 0xffffffbc000c7947 */ /* 0x000fea000383ffff */
.L_x_91:
[----:B-1----:R-:W-:-:S07]  /*db10*/  MOV R0, UR31 ;  /* 0x0000001f00007c02 */ /* 0x002fce0008000f00 */
.L_x_174:
[----:B-1----:R1:W2:Y:S02]  /*db20*/  SYNCS.PHASECHK.TRANS64.TRYWAIT P0, [R0+URZ+0x68], R3 ;  /* 0x00006803000075a7 */ /* 0x0022a400080011ff */
[----:B--2---:R-:W-:Y:S05]  /*db30*/  @!P0 NANOSLEEP.SYNCS 0x989680 ;  /* 0x009896800000895d */ /* 0x004fea0003900000 */
[----:B------:R-:W2:Y:S02]  /*db40*/  @!P0 SYNCS.PHASECHK.TRANS64 P0, [R0+URZ+0x68], R3 ;  /* 0x00006803000085a7 */ /* 0x000ea400080010ff */
[----:B--2---:R-:W-:Y:S05]  /*db50*/  @!P0 BRA `(.L_x_174) ;  /* 0xfffffffc00f08947 */ /* 0x004fea000383ffff */
[----:B------:R-:W-:Y:S05]  /*db60*/  BRA `(.L_x_175) ;  /* 0xffffffb800fc7947 */ /* 0x000fea000383ffff */
.L_x_92:
[----:B-1----:R-:W-:-:S07]  /*db70*/  MOV R0, UR31 ;  /* 0x0000001f00007c02 */ /* 0x002fce0008000f00 */
.L_x_176:
[----:B-1----:R1:W2:Y:S02]  /*db80*/  SYNCS.PHASECHK.TRANS64.TRYWAIT P0, [R0+URZ+0x70], R3 ;  /* 0x00007003000075a7 */ /* 0x0022a400080011ff */
[----:B--2---:R-:W-:Y:S05]  /*db90*/  @!P0 NANOSLEEP.SYNCS 0x989680 ;  /* 0x009896800000895d */ /* 0x004fea0003900000 */
[----:B------:R-:W2:Y:S02]  /*dba0*/  @!P0 SYNCS.PHASECHK.TRANS64 P0, [R0+URZ+0x70], R3 ;  /* 0x00007003000085a7 */ /* 0x000ea400080010ff */
[----:B--2---:R-:W-:Y:S05]  /*dbb0*/  @!P0 BRA `(.L_x_176) ;  /* 0xfffffffc00f08947 */ /* 0x004fea000383ffff */
[----:B------:R-:W-:Y:S05]  /*dbc0*/  BRA `(.L_x_177) ;  /* 0xffffffb800ec7947 */ /* 0x000fea000383ffff */
.L_x_94:
[----:B------:R-:W-:Y:S07]  /*dbd0*/  MOV R0, UR48 ;  /* 0x0000003000007c02 */ /* 0x000fee0008000f00 */
.L_x_178:
[----:B-1----:R1:W2:Y:S02]  /*dbe0*/  SYNCS.PHASECHK.TRANS64.TRYWAIT P0, [R0+URZ+0x90], R3 ;  /* 0x00009003000075a7 */ /* 0x0022a400080011ff */
[----:B--2---:R-:W-:Y:S05]  /*dbf0*/  @!P0 NANOSLEEP.SYNCS 0x989680 ;  /* 0x009896800000895d */ /* 0x004fea0003900000 */
[----:B------:R-:W2:Y:S02]  /*dc00*/  @!P0 SYNCS.PHASECHK.TRANS64 P0, [R0+URZ+0x90], R3 ;  /* 0x00009003000085a7 */ /* 0x000ea400080010ff */
[----:B--2---:R-:W-:Y:S05]  /*dc10*/  @!P0 BRA `(.L_x_178) ;  /* 0xfffffffc00f08947 */ /* 0x004fea000383ffff */
[----:B------:R-:W-:Y:S05]  /*dc20*/  BRA `(.L_x_179) ;  /* 0xffffffbc00c47947 */ /* 0x000fea000383ffff */
.L_x_105:
[----:B-1----:R-:W-:Y:S04]  /*dc30*/  MOV R0, UR48 ;  /* 0x0000003000007c02 */ /* 0x002fe80008000f00 */
[----:B------:R1:W2:Y:S03]  /*dc40*/  SYNCS.PHASECHK.TRANS64.TRYWAIT P1, [R0+URZ+0x40], R5 ;  /* 0x00004005000075a7 */ /* 0x0002a600080211ff */
[----:B--2---:R-:W-:Y:S05]  /*dc50*/  @!P1 NANOSLEEP.SYNCS 0x989680 ;  /* 0x009896800000995d */ /* 0x004fea0003900000 */
[----:B------:R-:W2:Y:S02]  /*dc60*/  @!P1 SYNCS.PHASECHK.TRANS64 P1, [R0+URZ+0x40], R5 ;  /* 0x00004005000095a7 */ /* 0x000ea400080210ff */
[----:B--2---:R-:W-:Y:S05]  /*dc70*/  @!P1 BRA `(.L_x_105) ;  /* 0xfffffffc00ec9947 */ /* 0x004fea000383ffff */
[----:B------:R-:W-:Y:S05]  /*dc80*/  BRA `(.L_x_104) ;  /* 0xffffffcc00907947 */ /* 0x000fea000383ffff */
.L_x_107:
[----:B------:R1:W1:Y:S02]  /*dc90*/  SYNCS.PHASECHK.TRANS64.TRYWAIT P0, [R88+URZ+0xa0], R3 ;  /* 0x0000a003580075a7 */ /* 0x00026400080011ff */
[----:B-1----:R-:W-:Y:S05]  /*dca0*/  @!P0 NANOSLEEP.SYNCS 0x989680 ;  /* 0x009896800000895d */ /* 0x002fea0003900000 */
[----:B------:R-:W1:Y:S02]  /*dcb0*/  @!P0 SYNCS.PHASECHK.TRANS64 P0, [R88+URZ+0xa0], R3 ;  /* 0x0000a003580085a7 */ /* 0x000e6400080010ff */
[----:B-1----:R-:W-:Y:S05]  /*dcc0*/  @!P0 BRA `(.L_x_107) ;  /* 0xfffffffc00f08947 */ /* 0x002fea000383ffff */
[----:B------:R-:W-:Y:S05]  /*dcd0*/  BRA `(.L_x_106) ;  /* 0xffffffcc00b87947 */ /* 0x000fea000383ffff */
.L_x_116:
[----:B-1----:R1:W3:Y:S02]  /*dce0*/  SYNCS.PHASECHK.TRANS64.TRYWAIT P0, [R3+URZ+0x40], R0 ;  /* 0x00004000030075a7 */ /* 0x0022e400080011ff */
[----:B---3--:R-:W-:Y:S05]  /*dcf0*/  @!P0 NANOSLEEP.SYNCS 0x989680 ;  /* 0x009896800000895d */ /* 0x008fea0003900000 */
[----:B------:R-:W3:Y:S02]  /*dd00*/  @!P0 SYNCS.PHASECHK.TRANS64 P0, [R3+URZ+0x40], R0 ;  /* 0x00004000030085a7 */ /* 0x000ee400080010ff */
[----:B---3--:R-:W-:Y:S05]  /*dd10*/  @!P0 BRA `(.L_x_116) ;  /* 0xfffffffc00f08947 */ /* 0x008fea000383ffff */
[----:B------:R-:W-:Y:S05]  /*dd20*/  BRA `(.L_x_115) ;  /* 0xffffffd400dc7947 */ /* 0x000fea000383ffff */
.L_x_124:
[----:B-1----:R1:W4:Y:S02]  /*dd30*/  SYNCS.PHASECHK.TRANS64.TRYWAIT P0, [R40+URZ+0x40], R5 ;  /* 0x00004005280075a7 */ /* 0x00232400080011ff */
[----:B----4-:R-:W-:Y:S05]  /*dd40*/  @!P0 NANOSLEEP.SYNCS 0x989680 ;  /* 0x009896800000895d */ /* 0x010fea0003900000 */
[----:B------:R-:W4:Y:S02]  /*dd50*/  @!P0 SYNCS.PHASECHK.TRANS64 P0, [R40+URZ+0x40], R5 ;  /* 0x00004005280085a7 */ /* 0x000f2400080010ff */
[----:B----4-:R-:W-:Y:S05]  /*dd60*/  @!P0 BRA `(.L_x_124) ;  /* 0xfffffffc00f08947 */ /* 0x010fea000383ffff */
[----:B------:R-:W-:Y:S05]  /*dd70*/  BRA `(.L_x_123) ;  /* 0xffffffe000247947 */ /* 0x000fea000383ffff */
.L_x_132:
[----:B-1----:R1:W4:Y:S02]  /*dd80*/  SYNCS.PHASECHK.TRANS64.TRYWAIT P0, [R3+URZ+0x40], R6 ;  /* 0x00004006030075a7 */ /* 0x00232400080011ff */
[----:B----4-:R-:W-:Y:S05]  /*dd90*/  @!P0 NANOSLEEP.SYNCS 0x989680 ;  /* 0x009896800000895d */ /* 0x010fea0003900000 */
[----:B------:R-:W4:Y:S02]  /*dda0*/  @!P0 SYNCS.PHASECHK.TRANS64 P0, [R3+URZ+0x40], R6 ;  /* 0x00004006030085a7 */ /* 0x000f2400080010ff */
[----:B----4-:R-:W-:Y:S05]  /*ddb0*/  @!P0 BRA `(.L_x_132) ;  /* 0xfffffffc00f08947 */ /* 0x010fea000383ffff */
[----:B------:R-:W-:Y:S05]  /*ddc0*/  BRA `(.L_x_131) ;  /* 0xffffffe800687947 */ /* 0x000fea000383ffff */
        .weak           $__internal_0_$__cuda_sm10x_tcgen05_guardrail_trap_col_being_dealloced_not_returned_by_alloc
        .type           $__internal_0_$__cuda_sm10x_tcgen05_guardrail_trap_col_being_dealloced_not_returned_by_alloc,@function
        .size           $__internal_0_$__cuda_sm10x_tcgen05_guardrail_trap_col_being_dealloced_not_returned_by_alloc,($__internal_1_$__cuda_sm10x_tcgen05_guardrail_trap_phase_invalid_during_alloc - $__internal_0_$__cuda_sm10x_tcgen05_guardrail_trap_col_being_dealloced_not_returned_by_alloc)
$__internal_0_$__cuda_sm10x_tcgen05_guardrail_trap_col_being_dealloced_not_returned_by_alloc:
[----:B------:R-:W-:Y:S05]  /*ddd0*/  BPT.TRAP 0x1 ;  /* 0x000000040000795c */ /* 0x000fea0000300000 */
[----:B------:R-:W-:-:S04]  /*dde0*/  HFMA2 R3, -RZ, RZ, 0, 0 ;  /* 0x00000000ff037431 */ /* 0x000fc800000001ff */
[----:B------:R-:W-:Y:S05]  /*ddf0*/  RET.REL.NODEC R2 `(_ZN7cutlass13device_kernelINS_4conv6kernel13ConvUniversalINS1_16ConvProblemShapeILNS1_8OperatorE1ELi2EEENS1_10collective14CollectiveConvINS1_47MainloopSm100TmaUmmaWarpSpecializedImplicitGemmILS5_1ELi4ELi2ELi1ELi2EN4cute5tupleIJNSA_1CILi2EEENSC_ILi1EEESE_EEEEENSB_IJNSC_ILi256EEENSC_ILi64EEENSB_IJSI_EEEEEENS_10tfloat32_tESL_NSA_8TiledMMAINSA_8MMA_AtomIJNSA_23SM100_MMA_TF32_2x1SM_SSISL_SL_fLi256ELi64ELNSA_4UMMA5MajorE0ELSQ_1ELNSP_7ScaleInE0ELSR_0EEEEEENSA_6LayoutINSB_IJSE_SE_SE_EEENSB_IJNSC_ILi0EEESW_SW_EEEEENSB_IJNSA_10UnderscoreESZ_SZ_EEEEENS7_6detail27Sm100ImplicitGemmTileTraitsINSA_25SM100_TMA_2SM_LOAD_IM2COLENSA_14ComposedLayoutINSA_7SwizzleILi3ELi4ELi3EEENSA_18smem_ptr_flag_bitsILi32EEENSU_INSB_IJNSC_ILi8EEENSC_ILi32EEEEEENSB_IJS1B_SE_EEEEEEEvEENS13_INSA_18SM100_TMA_2SM_LOADENS15_INS16_ILi2ELi5ELi2EEES19_NSU_INSB_IJS1B_NSC_ILi4EEEEEENSB_IJSE_S1B_EEEEEEEvEEEENS_8epilogue10collective18CollectiveEpilogueINS1Q_23Sm100TmaWarpSpecializedILi4ELi2ELi16ELb1ELb0EEEJNSB_IJNSC_ILi128EEESI_SJ_EEENSB_IJNSU_IS1V_SE_EENSU_INSC_ILi16EEESE_EEEEESL_NSB_IJNSB_IJlllEEESE_SW_EEESL_S22_NS1Q_6fusion15FusionCallbacksIS1U_NS23_17LinearCombinationISL_fSL_fLNS_15FloatRoundStyleE2EEES1W_S20_JEEENSA_5SM1004TMEM4LOAD26SM100_TMEM_LOAD_32dp32b16xENSA_20SM90_TMA_LOAD_IM2COLENS15_INS16_ILi2ELi4ELi3EEES19_NSU_INSB_IJS1A_S1Y_EEENSB_IJS1Y_SE_EEEEEEENSA_39AutoVectorizingCopyWithAssumedAlignmentILi128EEENSA_21SM90_TMA_STORE_IM2COLES2I_S2K_S2K_EEEvvEEEEvNT_6ParamsE) ;  /* 0xffffff2002807950 */ /* 0x000fea0003c3ffff */
        .weak           $__internal_1_$__cuda_sm10x_tcgen05_guardrail_trap_phase_invalid_during_alloc
        .type           $__internal_1_$__cuda_sm10x_tcgen05_guardrail_trap_phase_invalid_during_alloc,@function
        .size           $__internal_1_$__cuda_sm10x_tcgen05_guardrail_trap_phase_invalid_during_alloc,($__internal_2_$__cuda_sm10x_tcgen05_guardrail_trap_unallocated_columns_being_dealloced - $__internal_1_$__cuda_sm10x_tcgen05_guardrail_trap_phase_invalid_during_alloc)
$__internal_1_$__cuda_sm10x_tcgen05_guardrail_trap_phase_invalid_during_alloc:
[----:B------:R-:W-:Y:S05]  /*de00*/  BPT.TRAP 0x1 ;  /* 0x000000040000795c */ /* 0x000fea0000300000 */
[----:B------:R-:W-:-:S04]  /*de10*/  MOV R5, 0x0 ;  /* 0x0000000000057802 */ /* 0x000fc80000000f00 */
[----:B------:R-:W-:Y:S05]  /*de20*/  RET.REL.NODEC R4 `(_ZN7cutlass13device_kernelINS_4conv6kernel13ConvUniversalINS1_16ConvProblemShapeILNS1_8OperatorE1ELi2EEENS1_10collective14CollectiveConvINS1_47MainloopSm100TmaUmmaWarpSpecializedImplicitGemmILS5_1ELi4ELi2ELi1ELi2EN4cute5tupleIJNSA_1CILi2EEENSC_ILi1EEESE_EEEEENSB_IJNSC_ILi256EEENSC_ILi64EEENSB_IJSI_EEEEEENS_10tfloat32_tESL_NSA_8TiledMMAINSA_8MMA_AtomIJNSA_23SM100_MMA_TF32_2x1SM_SSISL_SL_fLi256ELi64ELNSA_4UMMA5MajorE0ELSQ_1ELNSP_7ScaleInE0ELSR_0EEEEEENSA_6LayoutINSB_IJSE_SE_SE_EEENSB_IJNSC_ILi0EEESW_SW_EEEEENSB_IJNSA_10UnderscoreESZ_SZ_EEEEENS7_6detail27Sm100ImplicitGemmTileTraitsINSA_25SM100_TMA_2SM_LOAD_IM2COLENSA_14ComposedLayoutINSA_7SwizzleILi3ELi4ELi3EEENSA_18smem_ptr_flag_bitsILi32EEENSU_INSB_IJNSC_ILi8EEENSC_ILi32EEEEEENSB_IJS1B_SE_EEEEEEEvEENS13_INSA_18SM100_TMA_2SM_LOADENS15_INS16_ILi2ELi5ELi2EEES19_NSU_INSB_IJS1B_NSC_ILi4EEEEEENSB_IJSE_S1B_EEEEEEEvEEEENS_8epilogue10collective18CollectiveEpilogueINS1Q_23Sm100TmaWarpSpecializedILi4ELi2ELi16ELb1ELb0EEEJNSB_IJNSC_ILi128EEESI_SJ_EEENSB_IJNSU_IS1V_SE_EENSU_INSC_ILi16EEESE_EEEEESL_NSB_IJNSB_IJlllEEESE_SW_EEESL_S22_NS1Q_6fusion15FusionCallbacksIS1U_NS23_17LinearCombinationISL_fSL_fLNS_15FloatRoundStyleE2EEES1W_S20_JEEENSA_5SM1004TMEM4LOAD26SM100_TMEM_LOAD_32dp32b16xENSA_20SM90_TMA_LOAD_IM2COLENS15_INS16_ILi2ELi4ELi3EEES19_NSU_INSB_IJS1A_S1Y_EEENSB_IJS1Y_SE_EEEEEEENSA_39AutoVectorizingCopyWithAssumedAlignmentILi128EEENSA_21SM90_TMA_STORE_IM2COLES2I_S2K_S2K_EEEvvEEEEvNT_6ParamsE) ;  /* 0xffffff2004747950 */ /* 0x000fea0003c3ffff */
        .weak           $__internal_2_$__cuda_sm10x_tcgen05_guardrail_trap_unallocated_columns_being_dealloced
        .type           $__internal_2_$__cuda_sm10x_tcgen05_guardrail_trap_unallocated_columns_being_dealloced,@function
        .size           $__internal_2_$__cuda_sm10x_tcgen05_guardrail_trap_unallocated_columns_being_dealloced,(.L_x_181 - $__internal_2_$__cuda_sm10x_tcgen05_guardrail_trap_unallocated_columns_being_dealloced)
$__internal_2_$__cuda_sm10x_tcgen05_guardrail_trap_unallocated_columns_being_dealloced:
[----:B------:R-:W-:Y:S05]  /*de30*/  BPT.TRAP 0x1 ;  /* 0x000000040000795c */ /* 0x000fea0000300000 */
[----:B------:R-:W-:-:S04]  /*de40*/  HFMA2 R3, -RZ, RZ, 0, 0 ;  /* 0x00000000ff037431 */ /* 0x000fc800000001ff */
[----:B------:R-:W-:Y:S05]  /*de50*/  RET.REL.NODEC R2 `(_ZN7cutlass13device_kernelINS_4conv6kernel13ConvUniversalINS1_16ConvProblemShapeILNS1_8OperatorE1ELi2EEENS1_10collective14CollectiveConvINS1_47MainloopSm100TmaUmmaWarpSpecializedImplicitGemmILS5_1ELi4ELi2ELi1ELi2EN4cute5tupleIJNSA_1CILi2EEENSC_ILi1EEESE_EEEEENSB_IJNSC_ILi256EEENSC_ILi64EEENSB_IJSI_EEEEEENS_10tfloat32_tESL_NSA_8TiledMMAINSA_8MMA_AtomIJNSA_23SM100_MMA_TF32_2x1SM_SSISL_SL_fLi256ELi64ELNSA_4UMMA5MajorE0ELSQ_1ELNSP_7ScaleInE0ELSR_0EEEEEENSA_6LayoutINSB_IJSE_SE_SE_EEENSB_IJNSC_ILi0EEESW_SW_EEEEENSB_IJNSA_10UnderscoreESZ_SZ_EEEEENS7_6detail27Sm100ImplicitGemmTileTraitsINSA_25SM100_TMA_2SM_LOAD_IM2COLENSA_14ComposedLayoutINSA_7SwizzleILi3ELi4ELi3EEENSA_18smem_ptr_flag_bitsILi32EEENSU_INSB_IJNSC_ILi8EEENSC_ILi32EEEEEENSB_IJS1B_SE_EEEEEEEvEENS13_INSA_18SM100_TMA_2SM_LOADENS15_INS16_ILi2ELi5ELi2EEES19_NSU_INSB_IJS1B_NSC_ILi4EEEEEENSB_IJSE_S1B_EEEEEEEvEEEENS_8epilogue10collective18CollectiveEpilogueINS1Q_23Sm100TmaWarpSpecializedILi4ELi2ELi16ELb1ELb0EEEJNSB_IJNSC_ILi128EEESI_SJ_EEENSB_IJNSU_IS1V_SE_EENSU_INSC_ILi16EEESE_EEEEESL_NSB_IJNSB_IJlllEEESE_SW_EEESL_S22_NS1Q_6fusion15FusionCallbacksIS1U_NS23_17LinearCombinationISL_fSL_fLNS_15FloatRoundStyleE2EEES1W_S20_JEEENSA_5SM1004TMEM4LOAD26SM100_TMEM_LOAD_32dp32b16xENSA_20SM90_TMA_LOAD_IM2COLENS15_INS16_ILi2ELi4ELi3EEES19_NSU_INSB_IJS1A_S1Y_EEENSB_IJS1Y_SE_EEEEEEENSA_39AutoVectorizingCopyWithAssumedAlignmentILi128EEENSA_21SM90_TMA_STORE_IM2COLES2I_S2K_S2K_EEEvvEEEEvNT_6ParamsE) ;  /* 0xffffff2002687950 */ /* 0x000fea0003c3ffff */
.L_x_180:
[----:B------:R-:W-:-:S00]  /*de60*/  BRA `(.L_x_180) ;  /* 0xfffffffc00fc7947 */ /* 0x000fc0000383ffff */
[----:B------:R-:W-:-:S00]  /*de70*/  NOP ;  /* 0x0000000000007918 */ /* 0x000fc00000000000 */
        /* <DEDUP_REMOVED lines=8> */
.L_x_181:


//--------------------- .nv.global.init           --------------------------
	.section	.nv.global.init,"aw",@progbits
.nv.global.init:
	.type		$str$29,@object
	.size		$str$29,($str$30 - $str$29)
$str$29:
        /*0000*/ 	.byte	0x28, 0x61, 0x64, 0x64, 0x72, 0x65, 0x73, 0x73, 0x20, 0x26, 0x20, 0x6d, 0x61, 0x73, 0x6b, 0x29
        /*0010*/ 	.byte	0x20, 0x3d, 0x3d, 0x20, 0x30, 0x00
	.type		$str$30,@object
	.size		$str$30,($str$28 - $str$30)
$str$30:
        /*0016*/ 	.byte	0x2f, 0x74, 0x6d, 0x70, 0x2f, 0x63, 0x75, 0x74, 0x6c, 0x61, 0x73, 0x73, 0x5f, 0x73, 0x77, 0x65
        /*0026*/ 	.byte	0x65, 0x70, 0x5f, 0x73, 0x72, 0x63, 0x2f, 0x69, 0x6e, 0x63, 0x6c, 0x75, 0x64, 0x65, 0x2f, 0x63
        /*0036*/ 	.byte	0x75, 0x74, 0x65, 0x2f, 0x70, 0x6f, 0x69, 0x6e, 0x74, 0x65, 0x72, 0x5f, 0x66, 0x6c, 0x61, 0x67
        /*0046*/ 	.byte	0x67, 0x65, 0x64, 0x2e, 0x68, 0x70, 0x70, 0x00
	.type		$str$28,@object
	.size		$str$28,($str$27 - $str$28)
$str$28:
        /*004e*/ 	.byte	0x2f, 0x74, 0x6d, 0x70, 0x2f, 0x63, 0x75, 0x74, 0x6c, 0x61, 0x73, 0x73, 0x5f, 0x73, 0x77, 0x65
        /*005e*/ 	.byte	0x65, 0x70, 0x5f, 0x73, 0x72, 0x63, 0x2f, 0x69, 0x6e, 0x63, 0x6c, 0x75, 0x64, 0x65, 0x2f, 0x63
        /*006e*/ 	.byte	0x75, 0x74, 0x65, 0x2f, 0x61, 0x74, 0x6f, 0x6d, 0x2f, 0x63, 0x6f, 0x70, 0x79, 0x5f, 0x74, 0x72
        /*007e*/ 	.byte	0x61, 0x69, 0x74, 0x73, 0x5f, 0x73, 0x6d, 0x31, 0x30, 0x30, 0x2e, 0x68, 0x70, 0x70, 0x00
	.type		$str$27,@object
	.size		$str$27,(__unnamed_1 - $str$27)
$str$27:
        /*008d*/ 	.byte	0x28, 0x28, 0x75, 0x69, 0x6e, 0x74, 0x33, 0x32, 0x5f, 0x74, 0x28, 0x74, 0x68, 0x72, 0x65, 0x61
        /*009d*/ 	.byte	0x64, 0x49, 0x64, 0x78, 0x2e, 0x78, 0x29, 0x20, 0x2f, 0x20, 0x33, 0x32, 0x29, 0x20, 0x25, 0x20
        /*00ad*/ 	.byte	0x34, 0x29, 0x20, 0x3d, 0x3d, 0x20, 0x28, 0x28, 0x28, 0x74, 0x6d, 0x65, 0x6d, 0x5f, 0x61, 0x64
        /*00bd*/ 	.byte	0x64, 0x72, 0x20, 0x3e, 0x3e, 0x20, 0x31, 0x36, 0x29, 0x20, 0x2f, 0x20, 0x33, 0x32, 0x29, 0x20
        /*00cd*/ 	.byte	0x25, 0x20, 0x34, 0x29, 0x00
	.type		__unnamed_1,@object
	.size		__unnamed_1,(__unnamed_2 - __unnamed_1)
__unnamed_1:
        /*00d2*/ 	.byte	0x61, 0x75, 0x74, 0x6f, 0x20, 0x63, 0x75, 0x74, 0x65, 0x3a, 0x3a, 0x61, 0x73, 0x5f, 0x70, 0x6f
        /* <DEDUP_REMOVED lines=24> */
        /*0262*/ 	.byte	0x32, 0x30, 0x34, 0x38, 0x3e, 0x3e, 0x3e, 0x3e, 0x5d, 0x00
	.type		__unnamed_2,@object
	.size		__unnamed_2,(.L_2 - __unnamed_2)
__unnamed_2:
        /* <DEDUP_REMOVED lines=42> */
        /*050c*/ 	.byte	0x3e, 0x5d, 0x00
.L_2:


//--------------------- .nv.shared._ZN7cutlass13device_kernelINS_4conv6kernel13ConvUniversalINS1_16ConvProblemShapeILNS1_8OperatorE1ELi2EEENS1_10collective14CollectiveConvINS1_47MainloopSm100TmaUmmaWarpSpecializedImplicitGemmILS5_1ELi4ELi2ELi1ELi2EN4cute5tupleIJNSA_1CILi2EEENSC_ILi1EEESE_EEEEENSB_IJNSC_ILi256EEENSC_ILi64EEENSB_IJSI_EEEEEENS_10tfloat32_tESL_NSA_8TiledMMAINSA_8MMA_AtomIJNSA_23SM100_MMA_TF32_2x1SM_SSISL_SL_fLi256ELi64ELNSA_4UMMA5MajorE0ELSQ_1ELNSP_7ScaleInE0ELSR_0EEEEEENSA_6LayoutINSB_IJSE_SE_SE_EEENSB_IJNSC_ILi0EEESW_SW_EEEEENSB_IJNSA_10UnderscoreESZ_SZ_EEEEENS7_6detail27Sm100ImplicitGemmTileTraitsINSA_25SM100_TMA_2SM_LOAD_IM2COLENSA_14ComposedLayoutINSA_7SwizzleILi3ELi4ELi3EEENSA_18smem_ptr_flag_bitsILi32EEENSU_INSB_IJNSC_ILi8EEENSC_ILi32EEEEEENSB_IJS1B_SE_EEEEEEEvEENS13_INSA_18SM100_TMA_2SM_LOADENS15_INS16_ILi2ELi5ELi2EEES19_NSU_INSB_IJS1B_NSC_ILi4EEEEEENSB_IJSE_S1B_EEEEEEEvEEEENS_8epilogue10collective18CollectiveEpilogueINS1Q_23Sm100TmaWarpSpecializedILi4ELi2ELi16ELb1ELb0EEEJNSB_IJNSC_ILi128EEESI_SJ_EEENSB_IJNSU_IS1V_SE_EENSU_INSC_ILi16EEESE_EEEEESL_NSB_IJNSB_IJlllEEESE_SW_EEESL_S22_NS1Q_6fusion15FusionCallbacksIS1U_NS23_17LinearCombinationISL_fSL_fLNS_15FloatRoundStyleE2EEES1W_S20_JEEENSA_5SM1004TMEM4LOAD26SM100_TMEM_LOAD_32dp32b16xENSA_20SM90_TMA_LOAD_IM2COLENS15_INS16_ILi2ELi4ELi3EEES19_NSU_INSB_IJS1A_S1Y_EEENSB_IJS1Y_SE_EEEEEEENSA_39AutoVectorizingCopyWithAssumedAlignmentILi128EEENSA_21SM90_TMA_STORE_IM2COLES2I_S2K_S2K_EEEvvEEEEvNT_6ParamsE --------------------------
	.section	.nv.shared._ZN7cutlass13device_kernelINS_4conv6kernel13ConvUniversalINS1_16ConvProblemShapeILNS1_8OperatorE1ELi2EEENS1_10collective14CollectiveConvINS1_47MainloopSm100TmaUmmaWarpSpecializedImplicitGemmILS5_1ELi4ELi2ELi1ELi2EN4cute5tupleIJNSA_1CILi2EEENSC_ILi1EEESE_EEEEENSB_IJNSC_ILi256EEENSC_ILi64EEENSB_IJSI_EEEEEENS_10tfloat32_tESL_NSA_8TiledMMAINSA_8MMA_AtomIJNSA_23SM100_MMA_TF32_2x1SM_SSISL_SL_fLi256ELi64ELNSA_4UMMA5MajorE0ELSQ_1ELNSP_7ScaleInE0ELSR_0EEEEEENSA_6LayoutINSB_IJSE_SE_SE_EEENSB_IJNSC_ILi0EEESW_SW_EEEEENSB_IJNSA_10UnderscoreESZ_SZ_EEEEENS7_6detail27Sm100ImplicitGemmTileTraitsINSA_25SM100_TMA_2SM_LOAD_IM2COLENSA_14ComposedLayoutINSA_7SwizzleILi3ELi4ELi3EEENSA_18smem_ptr_flag_bitsILi32EEENSU_INSB_IJNSC_ILi8EEENSC_ILi32EEEEEENSB_IJS1B_SE_EEEEEEEvEENS13_INSA_18SM100_TMA_2SM_LOADENS15_INS16_ILi2ELi5ELi2EEES19_NSU_INSB_IJS1B_NSC_ILi4EEEEEENSB_IJSE_S1B_EEEEEEEvEEEENS_8epilogue10collective18CollectiveEpilogueINS1Q_23Sm100TmaWarpSpecializedILi4ELi2ELi16ELb1ELb0EEEJNSB_IJNSC_ILi128EEESI_SJ_EEENSB_IJNSU_IS1V_SE_EENSU_INSC_ILi16EEESE_EEEEESL_NSB_IJNSB_IJlllEEESE_SW_EEESL_S22_NS1Q_6fusion15FusionCallbacksIS1U_NS23_17LinearCombinationISL_fSL_fLNS_15FloatRoundStyleE2EEES1W_S20_JEEENSA_5SM1004TMEM4LOAD26SM100_TMEM_LOAD_32dp32b16xENSA_20SM90_TMA_LOAD_IM2COLENS15_INS16_ILi2ELi4ELi3EEES19_NSU_INSB_IJS1A_S1Y_EEENSB_IJS1Y_SE_EEEEEEENSA_39AutoVectorizingCopyWithAssumedAlignmentILi128EEENSA_21SM90_TMA_STORE_IM2COLES2I_S2K_S2K_EEEvvEEEEvNT_6ParamsE,"aw",@nobits
	.sectionflags	@""
	.align	16
	.zero		1024


//--------------------- .nv.shared.reserved.0     --------------------------
	.section	.nv.shared.reserved.0,"aw",@nobits
	.weak		__nv_reservedSMEM_offset_0_alias
	.size		__nv_reservedSMEM_offset_0_alias, 0, 64
	.other		__nv_reservedSMEM_offset_0_alias,@"STO_CUDA_RESERVED_SHARED STV_DEFAULT"
__nv_reservedSMEM_offset_0_alias:
	.zero		0
.nv.shared.reserved.0:
	.zero		64
	.weak		__nv_reservedSMEM_tcgen05_partition
	.type		__nv_reservedSMEM_tcgen05_partition,@object
	.size		__nv_reservedSMEM_tcgen05_partition,(.L_0 - __nv_reservedSMEM_tcgen05_partition)
__nv_reservedSMEM_tcgen05_partition:
	.zero		32
.L_0:


//--------------------- .nv.global                --------------------------
	.section	.nv.global,"aw",@nobits
.nv.global:
	.type		_ZN39_INTERNAL_412601e0_4_k_cu_a6c88d4e_31564cute1_E,@object
	.size		_ZN39_INTERNAL_412601e0_4_k_cu_a6c88d4e_31564cute1_E,(_ZN39_INTERNAL_412601e0_4_k_cu_a6c88d4e_31564cuda3std3__45__cpo6cbeginE - _ZN39_INTERNAL_412601e0_4_k_cu_a6c88d4e_31564cute1_E)
_ZN39_INTERNAL_412601e0_4_k_cu_a6c88d4e_31564cute1_E:
	.zero		1
	.type		_ZN39_INTERNAL_412601e0_4_k_cu_a6c88d4e_31564cuda3std3__45__cpo6cbeginE,@object
	.size		_ZN39_INTERNAL_412601e0_4_k_cu_a6c88d4e_31564cuda3std3__45__cpo6cbeginE,(_ZN39_INTERNAL_412601e0_4_k_cu_a6c88d4e_31564cuda3std3__48in_placeE - _ZN39_INTERNAL_412601e0_4_k_cu_a6c88d4e_31564cuda3std3__45__cpo6cbeginE)
_ZN39_INTERNAL_412601e0_4_k_cu_a6c88d4e_31564cuda3std3__45__cpo6cbeginE:
	.zero		1
	.type		_ZN39_INTERNAL_412601e0_4_k_cu_a6c88d4e_31564cuda3std3__48in_placeE,@object
	.size		_ZN39_INTERNAL_412601e0_4_k_cu_a6c88d4e_31564cuda3std3__48in_placeE,(_ZN39_INTERNAL_412601e0_4_k_cu_a6c88d4e_31564cuda3std6ranges3__45__cpo9iter_moveE - _ZN39_INTERNAL_412601e0_4_k_cu_a6c88d4e_31564cuda3std3__48in_placeE)
_ZN39_INTERNAL_412601e0_4_k_cu_a6c88d4e_31564cuda3std3__48in_placeE:
	.zero		1
	.type		_ZN39_INTERNAL_412601e0_4_k_cu_a6c88d4e_31564cuda3std6ranges3__45__cpo9iter_moveE,@object
	.size		_ZN39_INTERNAL_412601e0_4_k_cu_a6c88d4e_31564cuda3std6ranges3__45__cpo9iter_moveE,(_ZN39_INTERNAL_412601e0_4_k_cu_a6c88d4e_31564cuda3std3__45__cpo5beginE - _ZN39_INTERNAL_412601e0_4_k_cu_a6c88d4e_31564cuda3std6ranges3__45__cpo9iter_moveE)
_ZN39_INTERNAL_412601e0_4_k_cu_a6c88d4e_31564cuda3std6ranges3__45__cpo9iter_moveE:
	.zero		1
	.type		_ZN39_INTERNAL_412601e0_4_k_cu_a6c88d4e_31564cuda3std3__45__cpo5beginE,@object
	.size		_ZN39_INTERNAL_412601e0_4_k_cu_a6c88d4e_31564cuda3std3__45__cpo5beginE,(_ZN39_INTERNAL_412601e0_4_k_cu_a6c88d4e_31564cuda3std3__441_GLOBAL__N__412601e0_4_k_cu_a6c88d4e_31566ignoreE - _ZN39_INTERNAL_412601e0_4_k_cu_a6c88d4e_31564cuda3std3__45__cpo5beginE)
_ZN39_INTERNAL_412601e0_4_k_cu_a6c88d4e_31564cuda3std3__45__cpo5beginE:
	.zero		1
	.type		_ZN39_INTERNAL_412601e0_4_k_cu_a6c88d4e_31564cuda3std3__441_GLOBAL__N__412601e0_4_k_cu_a6c88d4e_31566ignoreE,@object
	.size		_ZN39_INTERNAL_412601e0_4_k_cu_a6c88d4e_31564cuda3std3__441_GLOBAL__N__412601e0_4_k_cu_a6c88d4e_31566ignoreE,(_ZN39_INTERNAL_412601e0_4_k_cu_a6c88d4e_31564cute7productE - _ZN39_INTERNAL_412601e0_4_k_cu_a6c88d4e_31564cuda3std3__441_GLOBAL__N__412601e0_4_k_cu_a6c88d4e_31566ignoreE)
_ZN39_INTERNAL_412601e0_4_k_cu_a6c88d4e_31564cuda3std3__441_GLOBAL__N__412601e0_4_k_cu_a6c88d4e_31566ignoreE:
	.zero		1
	.type		_ZN39_INTERNAL_412601e0_4_k_cu_a6c88d4e_31564cute7productE,@object
	.size		_ZN39_INTERNAL_412601e0_4_k_cu_a6c88d4e_31564cute7productE,(_ZN39_INTERNAL_412601e0_4_k_cu_a6c88d4e_31564cuda3std3__45__cpo3endE - _ZN39_INTERNAL_412601e0_4_k_cu_a6c88d4e_31564cute7productE)
_ZN39_INTERNAL_412601e0_4_k_cu_a6c88d4e_31564cute7productE:
	.zero		1
	.type		_ZN39_INTERNAL_412601e0_4_k_cu_a6c88d4e_31564cuda3std3__45__cpo3endE,@object
	.size		_ZN39_INTERNAL_412601e0_4_k_cu_a6c88d4e_31564cuda3std3__45__cpo3endE,(_ZN39_INTERNAL_412601e0_4_k_cu_a6c88d4e_31564cuda3std3__419piecewise_constructE - _ZN39_INTERNAL_412601e0_4_k_cu_a6c88d4e_31564cuda3std3__45__cpo3endE)
_ZN39_INTERNAL_412601e0_4_k_cu_a6c88d4e_31564cuda3std3__45__cpo3endE:
	.zero		1
	.type		_ZN39_INTERNAL_412601e0_4_k_cu_a6c88d4e_31564cuda3std3__419piecewise_constructE,@object
	.size		_ZN39_INTERNAL_412601e0_4_k_cu_a6c88d4e_31564cuda3std3__419piecewise_constructE,(_ZN39_INTERNAL_412601e0_4_k_cu_a6c88d4e_31564cuda3std3__45__cpo4cendE - _ZN39_INTERNAL_412601e0_4_k_cu_a6c88d4e_31564cuda3std3__419piecewise_constructE)
_ZN39_INTERNAL_412601e0_4_k_cu_a6c88d4e_31564cuda3std3__419piecewise_constructE:
	.zero		1
	.type		_ZN39_INTERNAL_412601e0_4_k_cu_a6c88d4e_31564cuda3std3__45__cpo4cendE,@object
	.size		_ZN39_INTERNAL_412601e0_4_k_cu_a6c88d4e_31564cuda3std3__45__cpo4cendE,(_ZN39_INTERNAL_412601e0_4_k_cu_a6c88d4e_31564cuda3std6ranges3__45__cpo4swapE - _ZN39_INTERNAL_412601e0_4_k_cu_a6c88d4e_31564cuda3std3__45__cpo4cendE)
_ZN39_INTERNAL_412601e0_4_k_cu_a6c88d4e_31564cuda3std3__45__cpo4cendE:
	.zero		1
	.type		_ZN39_INTERNAL_412601e0_4_k_cu_a6c88d4e_31564cuda3std6ranges3__45__cpo4swapE,@object
	.size		_ZN39_INTERNAL_412601e0_4_k_cu_a6c88d4e_31564cuda3std6ranges3__45__cpo4swapE,(.L_10 - _ZN39_INTERNAL_412601e0_4_k_cu_a6c88d4e_31564cuda3std6ranges3__45__cpo4swapE)
_ZN39_INTERNAL_412601e0_4_k_cu_a6c88d4e_31564cuda3std6ranges3__45__cpo4swapE:
	.zero		1
.L_10:


//--------------------- .nv.constant0._ZN7cutlass13device_kernelINS_4conv6kernel13ConvUniversalINS1_16ConvProblemShapeILNS1_8OperatorE1ELi2EEENS1_10collective14CollectiveConvINS1_47MainloopSm100TmaUmmaWarpSpecializedImplicitGemmILS5_1ELi4ELi2ELi1ELi2EN4cute5tupleIJNSA_1CILi2EEENSC_ILi1EEESE_EEEEENSB_IJNSC_ILi256EEENSC_ILi64EEENSB_IJSI_EEEEEENS_10tfloat32_tESL_NSA_8TiledMMAINSA_8MMA_AtomIJNSA_23SM100_MMA_TF32_2x1SM_SSISL_SL_fLi256ELi64ELNSA_4UMMA5MajorE0ELSQ_1ELNSP_7ScaleInE0ELSR_0EEEEEENSA_6LayoutINSB_IJSE_SE_SE_EEENSB_IJNSC_ILi0EEESW_SW_EEEEENSB_IJNSA_10UnderscoreESZ_SZ_EEEEENS7_6detail27Sm100ImplicitGemmTileTraitsINSA_25SM100_TMA_2SM_LOAD_IM2COLENSA_14ComposedLayoutINSA_7SwizzleILi3ELi4ELi3EEENSA_18smem_ptr_flag_bitsILi32EEENSU_INSB_IJNSC_ILi8EEENSC_ILi32EEEEEENSB_IJS1B_SE_EEEEEEEvEENS13_INSA_18SM100_TMA_2SM_LOADENS15_INS16_ILi2ELi5ELi2EEES19_NSU_INSB_IJS1B_NSC_ILi4EEEEEENSB_IJSE_S1B_EEEEEEEvEEEENS_8epilogue10collective18CollectiveEpilogueINS1Q_23Sm100TmaWarpSpecializedILi4ELi2ELi16ELb1ELb0EEEJNSB_IJNSC_ILi128EEESI_SJ_EEENSB_IJNSU_IS1V_SE_EENSU_INSC_ILi16EEESE_EEEEESL_NSB_IJNSB_IJlllEEESE_SW_EEESL_S22_NS1Q_6fusion15FusionCallbacksIS1U_NS23_17LinearCombinationISL_fSL_fLNS_15FloatRoundStyleE2EEES1W_S20_JEEENSA_5SM1004TMEM4LOAD26SM100_TMEM_LOAD_32dp32b16xENSA_20SM90_TMA_LOAD_IM2COLENS15_INS16_ILi2ELi4ELi3EEES19_NSU_INSB_IJS1A_S1Y_EEENSB_IJS1Y_SE_EEEEEEENSA_39AutoVectorizingCopyWithAssumedAlignmentILi128EEENSA_21SM90_TMA_STORE_IM2COLES2I_S2K_S2K_EEEvvEEEEvNT_6ParamsE --------------------------
	.section	.nv.constant0._ZN7cutlass13device_kernelINS_4conv6kernel13ConvUniversalINS1_16ConvProblemShapeILNS1_8OperatorE1ELi2EEENS1_10collective14CollectiveConvINS1_47MainloopSm100TmaUmmaWarpSpecializedImplicitGemmILS5_1ELi4ELi2ELi1ELi2EN4cute5tupleIJNSA_1CILi2EEENSC_ILi1EEESE_EEEEENSB_IJNSC_ILi256EEENSC_ILi64EEENSB_IJSI_EEEEEENS_10tfloat32_tESL_NSA_8TiledMMAINSA_8MMA_AtomIJNSA_23SM100_MMA_TF32_2x1SM_SSISL_SL_fLi256ELi64ELNSA_4UMMA5MajorE0ELSQ_1ELNSP_7ScaleInE0ELSR_0EEEEEENSA_6LayoutINSB_IJSE_SE_SE_EEENSB_IJNSC_ILi0EEESW_SW_EEEEENSB_IJNSA_10UnderscoreESZ_SZ_EEEEENS7_6detail27Sm100ImplicitGemmTileTraitsINSA_25SM100_TMA_2SM_LOAD_IM2COLENSA_14ComposedLayoutINSA_7SwizzleILi3ELi4ELi3EEENSA_18smem_ptr_flag_bitsILi32EEENSU_INSB_IJNSC_ILi8EEENSC_ILi32EEEEEENSB_IJS1B_SE_EEEEEEEvEENS13_INSA_18SM100_TMA_2SM_LOADENS15_INS16_ILi2ELi5ELi2EEES19_NSU_INSB_IJS1B_NSC_ILi4EEEEEENSB_IJSE_S1B_EEEEEEEvEEEENS_8epilogue10collective18CollectiveEpilogueINS1Q_23Sm100TmaWarpSpecializedILi4ELi2ELi16ELb1ELb0EEEJNSB_IJNSC_ILi128EEESI_SJ_EEENSB_IJNSU_IS1V_SE_EENSU_INSC_ILi16EEESE_EEEEESL_NSB_IJNSB_IJlllEEESE_SW_EEESL_S22_NS1Q_6fusion15FusionCallbacksIS1U_NS23_17LinearCombinationISL_fSL_fLNS_15FloatRoundStyleE2EEES1W_S20_JEEENSA_5SM1004TMEM4LOAD26SM100_TMEM_LOAD_32dp32b16xENSA_20SM90_TMA_LOAD_IM2COLENS15_INS16_ILi2ELi4ELi3EEES19_NSU_INSB_IJS1A_S1Y_EEENSB_IJS1Y_SE_EEEEEEENSA_39AutoVectorizingCopyWithAssumedAlignmentILi128EEENSA_21SM90_TMA_STORE_IM2COLES2I_S2K_S2K_EEEvvEEEEvNT_6ParamsE,"a",@progbits
	.sectionflags	@""
	.align	4
.nv.constant0._ZN7cutlass13device_kernelINS_4conv6kernel13ConvUniversalINS1_16ConvProblemShapeILNS1_8OperatorE1ELi2EEENS1_10collective14CollectiveConvINS1_47MainloopSm100TmaUmmaWarpSpecializedImplicitGemmILS5_1ELi4ELi2ELi1ELi2EN4cute5tupleIJNSA_1CILi2EEENSC_ILi1EEESE_EEEEENSB_IJNSC_ILi256EEENSC_ILi64EEENSB_IJSI_EEEEEENS_10tfloat32_tESL_NSA_8TiledMMAINSA_8MMA_AtomIJNSA_23SM100_MMA_TF32_2x1SM_SSISL_SL_fLi256ELi64ELNSA_4UMMA5MajorE0ELSQ_1ELNSP_7ScaleInE0ELSR_0EEEEEENSA_6LayoutINSB_IJSE_SE_SE_EEENSB_IJNSC_ILi0EEESW_SW_EEEEENSB_IJNSA_10UnderscoreESZ_SZ_EEEEENS7_6detail27Sm100ImplicitGemmTileTraitsINSA_25SM100_TMA_2SM_LOAD_IM2COLENSA_14ComposedLayoutINSA_7SwizzleILi3ELi4ELi3EEENSA_18smem_ptr_flag_bitsILi32EEENSU_INSB_IJNSC_ILi8EEENSC_ILi32EEEEEENSB_IJS1B_SE_EEEEEEEvEENS13_INSA_18SM100_TMA_2SM_LOADENS15_INS16_ILi2ELi5ELi2EEES19_NSU_INSB_IJS1B_NSC_ILi4EEEEEENSB_IJSE_S1B_EEEEEEEvEEEENS_8epilogue10collective18CollectiveEpilogueINS1Q_23Sm100TmaWarpSpecializedILi4ELi2ELi16ELb1ELb0EEEJNSB_IJNSC_ILi128EEESI_SJ_EEENSB_IJNSU_IS1V_SE_EENSU_INSC_ILi16EEESE_EEEEESL_NSB_IJNSB_IJlllEEESE_SW_EEESL_S22_NS1Q_6fusion15FusionCallbacksIS1U_NS23_17LinearCombinationISL_fSL_fLNS_15FloatRoundStyleE2EEES1W_S20_JEEENSA_5SM1004TMEM4LOAD26SM100_TMEM_LOAD_32dp32b16xENSA_20SM90_TMA_LOAD_IM2COLENS15_INS16_ILi2ELi4ELi3EEES19_NSU_INSB_IJS1A_S1Y_EEENSB_IJS1Y_SE_EEEEEEENSA_39AutoVectorizingCopyWithAssumedAlignmentILi128EEENSA_21SM90_TMA_STORE_IM2COLES2I_S2K_S2K_EEEvvEEEEvNT_6ParamsE:
	.zero		2944


//--------------------- SYMBOLS --------------------------

	.type		.nv.reservedSmem.offset0,@object
	.size		.nv.reservedSmem.offset0,0x4
	.type		.nv.reservedSmem.cap,@object
	.size		.nv.reservedSmem.cap,0x4
	.type		__assertfail,@function
